def matmul_kernel(
    a_ptr,
    b_ptr,
    c_ptr,
    M,
    N,
    K,
    stride_am,
    stride_ak,
    stride_bk,
    stride_bn,
    stride_cm,
    stride_cn,
    BLOCK_M: tl.constexpr,
    BLOCK_N: tl.constexpr,
    BLOCK_K: tl.constexpr,
    GROUP_M: tl.constexpr,
):
    pid = tl.program_id(axis=0)
    num_pid_m = tl.cdiv(M, BLOCK_M)
    num_pid_n = tl.cdiv(N, BLOCK_N)
    num_pid_in_group = GROUP_M * num_pid_n
    group_id = pid // num_pid_in_group
    first_pid_m = group_id * GROUP_M
    group_size_m = min(num_pid_m - first_pid_m, GROUP_M)
    pid_m = first_pid_m + ((pid % num_pid_in_group) % group_size_m)
    pid_n = (pid % num_pid_in_group) // group_size_m

    offs_am = (pid_m * BLOCK_M + tl.arange(0, BLOCK_M)) % M
    offs_bn = (pid_n * BLOCK_N + tl.arange(0, BLOCK_N)) % N
    offs_k = tl.arange(0, BLOCK_K)
    a_ptrs = a_ptr + offs_am[:, None] * stride_am + offs_k[None, :] * stride_ak
    b_ptrs = b_ptr + offs_k[:, None] * stride_bk + offs_bn[None, :] * stride_bn

    acc = tl.zeros((BLOCK_M, BLOCK_N), dtype=tl.float32)
    for kk in range(0, tl.cdiv(K, BLOCK_K)):
        a = tl.load(a_ptrs, mask=offs_k[None, :] < K - kk * BLOCK_K, other=0.0)
        b = tl.load(b_ptrs, mask=offs_k[:, None] < K - kk * BLOCK_K, other=0.0)
        acc = tl.dot(a, b, acc)
        a_ptrs += BLOCK_K * stride_ak
        b_ptrs += BLOCK_K * stride_bk

    c = acc.to(c_ptr.dtype.element_ty)
    offs_cm = pid_m * BLOCK_M + tl.arange(0, BLOCK_M)
    offs_cn = pid_n * BLOCK_N + tl.arange(0, BLOCK_N)
    c_ptrs = c_ptr + offs_cm[:, None] * stride_cm + offs_cn[None, :] * stride_cn
    mask = (offs_cm[:, None] < M) & (offs_cn[None, :] < N)
    tl.store(c_ptrs, c, mask=mask)

# config = {"BLOCK_K": 128, "BLOCK_M": 512, "BLOCK_N": 16, "GROUP_M": 8, "arch": "sm_100", "dtype": "fp8e4m3", "num_ctas": 1, "num_stages": 2, "num_warps": 8}
# arch = sm_100


// ===== COMPILED SASS (sm_100a) =====

	.target	sm_100a

	.elftype	@"ET_EXEC"


//--------------------- .note.nv.tkinfo           --------------------------
	.section	.note.nv.tkinfo,"",@"SHT_NOTE"
	.sectionflags	@"SHF_NOTE_NV_TKINFO"
	.tkinfo
        /*0018*/ 	.word	0x00000081
        /*0030*/ 	.string	""
        /*0030*/ 	.string	"ptxas-blackwell"
        /*0030*/ 	.string	"Cuda compilation tools, release 12.9, V12.9.86"
        /*0030*/ 	.string	"Build cuda_12.9.r12.9/compiler.36037853_0"
        /*0030*/ 	.string	"-v  -suppress-debug-info  -lineinfo  -arch sm_100a "



//--------------------- .note.nv.cuver            --------------------------
	.section	.note.nv.cuver,"",@"SHT_NOTE"
	.sectionflags	@"SHF_NOTE_NV_CUVER"
        /*0018*/ 	.short	0x0001
        /*001a*/ 	.short	0x0064
        /*001c*/ 	.short	0x0001
        /*001e*/ 	.short	0x0000
        /*0020*/ 	.short	0x0001
        /*0022*/ 	.short	0x0000


//--------------------- .nv.info                  --------------------------
	.section	.nv.info,"",@"SHT_CUDA_INFO"
	.align	4


	//----- nvinfo : EIATTR_REGCOUNT
	.align		4
        /*0000*/ 	.byte	0x04, 0x2f
        /*0002*/ 	.short	(.L_4 - .L_3)
	.align		4
.L_3:
        /*0004*/ 	.word	index@(matmul_kernel)
        /*0008*/ 	.word	0x00000040


	//----- nvinfo : EIATTR_FRAME_SIZE
	.align		4
.L_4:
        /*000c*/ 	.byte	0x04, 0x11
        /*000e*/ 	.short	(.L_6 - .L_5)
	.align		4
.L_5:
        /*0010*/ 	.word	index@($__internal_2_$__cuda_sm10x_tcgen05_guardrail_trap_unallocated_columns_being_dealloced)
        /*0014*/ 	.word	0x00000ed0


	//----- nvinfo : EIATTR_FRAME_SIZE
	.align		4
.L_6:
        /*0018*/ 	.byte	0x04, 0x11
        /*001a*/ 	.short	(.L_8 - .L_7)
	.align		4
.L_7:
        /*001c*/ 	.word	index@($__internal_1_$__cuda_sm10x_tcgen05_guardrail_trap_phase_invalid_during_alloc)
        /*0020*/ 	.word	0x00000ed0


	//----- nvinfo : EIATTR_FRAME_SIZE
	.align		4
.L_8:
        /*0024*/ 	.byte	0x04, 0x11
        /*0026*/ 	.short	(.L_10 - .L_9)
	.align		4
.L_9:
        /*0028*/ 	.word	index@($__internal_0_$__cuda_sm10x_tcgen05_guardrail_trap_col_being_dealloced_not_returned_by_alloc)
        /*002c*/ 	.word	0x00000ed0


	//----- nvinfo : EIATTR_FRAME_SIZE
	.align		4
.L_10:
        /*0030*/ 	.byte	0x04, 0x11
        /*0032*/ 	.short	(.L_12 - .L_11)
	.align		4
.L_11:
        /*0034*/ 	.word	index@(matmul_kernel)
        /*0038*/ 	.word	0x00000ed0


	//----- nvinfo : EIATTR_MIN_STACK_SIZE
	.align		4
.L_12:
        /*003c*/ 	.byte	0x04, 0x12
        /*003e*/ 	.short	(.L_14 - .L_13)
	.align		4
.L_13:
        /*0040*/ 	.word	index@(matmul_kernel)
        /*0044*/ 	.word	0x00000ed0
.L_14:


//--------------------- .nv.info.matmul_kernel    --------------------------
	.section	.nv.info.matmul_kernel,"",@"SHT_CUDA_INFO"
	.sectionflags	@""
	.align	4


	//----- nvinfo : EIATTR_CUDA_API_VERSION
	.align		4
        /*0000*/ 	.byte	0x04, 0x37
        /*0002*/ 	.short	(.L_16 - .L_15)
.L_15:
        /*0004*/ 	.word	0x00000081


	//----- nvinfo : EIATTR_KPARAM_INFO
	.align		4
.L_16:
        /*0008*/ 	.byte	0x04, 0x17
        /*000a*/ 	.short	(.L_18 - .L_17)
.L_17:
        /*000c*/ 	.word	0x00000000
        /*0010*/ 	.short	0x000d
        /*0012*/ 	.short	0x0048
        /*0014*/ 	.byte	0x00, 0xf4, 0x21, 0x00


	//----- nvinfo : EIATTR_KPARAM_INFO
	.align		4
.L_18:
        /*0018*/ 	.byte	0x04, 0x17
        /*001a*/ 	.short	(.L_20 - .L_19)
.L_19:
        /*001c*/ 	.word	0x00000000
        /*0020*/ 	.short	0x000c
        /*0022*/ 	.short	0x0040
        /*0024*/ 	.byte	0x00, 0xf4, 0x21, 0x00


	//----- nvinfo : EIATTR_KPARAM_INFO
	.align		4
.L_20:
        /*0028*/ 	.byte	0x04, 0x17
        /*002a*/ 	.short	(.L_22 - .L_21)
.L_21:
        /*002c*/ 	.word	0x00000000
        /*0030*/ 	.short	0x000b
        /*0032*/ 	.short	0x0038
        /*0034*/ 	.byte	0x00, 0xf0, 0x11, 0x00


	//----- nvinfo : EIATTR_KPARAM_INFO
	.align		4
.L_22:
        /*0038*/ 	.byte	0x04, 0x17
        /*003a*/ 	.short	(.L_24 - .L_23)
.L_23:
        /*003c*/ 	.word	0x00000000
        /*0040*/ 	.short	0x000a
        /*0042*/ 	.short	0x0034
        /*0044*/ 	.byte	0x00, 0xf0, 0x11, 0x00


	//----- nvinfo : EIATTR_KPARAM_INFO
	.align		4
.L_24:
        /*0048*/ 	.byte	0x04, 0x17
        /*004a*/ 	.short	(.L_26 - .L_25)
.L_25:
        /*004c*/ 	.word	0x00000000
        /*0050*/ 	.short	0x0009
        /*0052*/ 	.short	0x0030
        /*0054*/ 	.byte	0x00, 0xf0, 0x11, 0x00


	//----- nvinfo : EIATTR_KPARAM_INFO
	.align		4
.L_26:
        /*0058*/ 	.byte	0x04, 0x17
        /*005a*/ 	.short	(.L_28 - .L_27)
.L_27:
        /*005c*/ 	.word	0x00000000
        /*0060*/ 	.short	0x0008
        /*0062*/ 	.short	0x002c
        /*0064*/ 	.byte	0x00, 0xf0, 0x11, 0x00


	//----- nvinfo : EIATTR_KPARAM_INFO
	.align		4
.L_28:
        /*0068*/ 	.byte	0x04, 0x17
        /*006a*/ 	.short	(.L_30 - .L_29)
.L_29:
        /*006c*/ 	.word	0x00000000
        /*0070*/ 	.short	0x0007
        /*0072*/ 	.short	0x0028
        /*0074*/ 	.byte	0x00, 0xf0, 0x11, 0x00


	//----- nvinfo : EIATTR_KPARAM_INFO
	.align		4
.L_30:
        /*0078*/ 	.byte	0x04, 0x17
        /*007a*/ 	.short	(.L_32 - .L_31)
.L_31:
        /*007c*/ 	.word	0x00000000
        /*0080*/ 	.short	0x0006
        /*0082*/ 	.short	0x0024
        /*0084*/ 	.byte	0x00, 0xf0, 0x11, 0x00


	//----- nvinfo : EIATTR_KPARAM_INFO
	.align		4
.L_32:
        /*0088*/ 	.byte	0x04, 0x17
        /*008a*/ 	.short	(.L_34 - .L_33)
.L_33:
        /*008c*/ 	.word	0x00000000
        /*0090*/ 	.short	0x0005
        /*0092*/ 	.short	0x0020
        /*0094*/ 	.byte	0x00, 0xf0, 0x11, 0x00


	//----- nvinfo : EIATTR_KPARAM_INFO
	.align		4
.L_34:
        /*0098*/ 	.byte	0x04, 0x17
        /*009a*/ 	.short	(.L_36 - .L_35)
.L_35:
        /*009c*/ 	.word	0x00000000
        /*00a0*/ 	.short	0x0004
        /*00a2*/ 	.short	0x001c
        /*00a4*/ 	.byte	0x00, 0xf0, 0x11, 0x00


	//----- nvinfo : EIATTR_KPARAM_INFO
	.align		4
.L_36:
        /*00a8*/ 	.byte	0x04, 0x17
        /*00aa*/ 	.short	(.L_38 - .L_37)
.L_37:
        /*00ac*/ 	.word	0x00000000
        /*00b0*/ 	.short	0x0003
        /*00b2*/ 	.short	0x0018
        /*00b4*/ 	.byte	0x00, 0xf0, 0x11, 0x00


	//----- nvinfo : EIATTR_KPARAM_INFO
	.align		4
.L_38:
        /*00b8*/ 	.byte	0x04, 0x17
        /*00ba*/ 	.short	(.L_40 - .L_39)
.L_39:
        /*00bc*/ 	.word	0x00000000
        /*00c0*/ 	.short	0x0002
        /*00c2*/ 	.short	0x0010
        /*00c4*/ 	.byte	0x00, 0xf4, 0x21, 0x00


	//----- nvinfo : EIATTR_KPARAM_INFO
	.align		4
.L_40:
        /*00c8*/ 	.byte	0x04, 0x17
        /*00ca*/ 	.short	(.L_42 - .L_41)
.L_41:
        /*00cc*/ 	.word	0x00000000
        /*00d0*/ 	.short	0x0001
        /*00d2*/ 	.short	0x0008
        /*00d4*/ 	.byte	0x00, 0xf4, 0x21, 0x00


	//----- nvinfo : EIATTR_KPARAM_INFO
	.align		4
.L_42:
        /*00d8*/ 	.byte	0x04, 0x17
        /*00da*/ 	.short	(.L_44 - .L_43)
.L_43:
        /*00dc*/ 	.word	0x00000000
        /*00e0*/ 	.short	0x0000
        /*00e2*/ 	.short	0x0000
        /*00e4*/ 	.byte	0x00, 0xf4, 0x21, 0x00


	//----- nvinfo : EIATTR_AT_ENTRY_FRAGMENTS
	.align		4
.L_44:
        /*00e8*/ 	.byte	0x04, 0x4f
        /*00ea*/ 	.short	(.L_46 - .L_45)


	//   ....[0]....
.L_45:
        /*00ec*/ 	.word	0x00000004


	//----- nvinfo : EIATTR_RESERVED_SMEM_USED
	.align		4
.L_46:
        /*00f0*/ 	.byte	0x01, 0x41
	.zero		2


	//----- nvinfo : EIATTR_SPARSE_MMA_MASK
	.align		4
        /*00f4*/ 	.byte	0x03, 0x50
        /*00f6*/ 	.short	0x0000


	//----- nvinfo : EIATTR_TCGEN05_1CTA_USED
	.align		4
        /*00f8*/ 	.byte	0x01, 0x51
	.zero		2


	//----- nvinfo : EIATTR_MAXREG_COUNT
	.align		4
        /*00fc*/ 	.byte	0x03, 0x1b
        /*00fe*/ 	.short	0x00ff


	//----- nvinfo : EIATTR_NUM_BARRIERS
	.align		4
        /*0100*/ 	.byte	0x02, 0x4c
        /*0102*/ 	.byte	0x01
	.zero		1


	//----- nvinfo : EIATTR_ANNOTATIONS
	.align		4
        /*0104*/ 	.byte	0x04, 0x55
        /*0106*/ 	.short	(.L_48 - .L_47)


	//   ....[0]....
.L_47:
        /*0108*/ 	.word	0x00000001
        /*010c*/ 	.byte	0x90, 0x08, 0x00, 0x00, 0x01, 0x00, 0x00, 0x00, 0x20, 0x09, 0x00, 0x00, 0x01, 0x00, 0x00, 0x00
        /* <DEDUP_REMOVED lines=1714> */
        /*6c3c*/ 	.byte	0xc0, 0x28, 0x02, 0x00, 0x01, 0x00, 0x00, 0x00, 0x90, 0x29, 0x02, 0x00


	//----- nvinfo : EIATTR_INT_WARP_WIDE_INSTR_OFFSETS
	.align		4
.L_48:
        /*6c48*/ 	.byte	0x04, 0x31
        /*6c4a*/ 	.short	(.L_50 - .L_49)


	//   ....[0]....
.L_49:
        /*6c4c*/ 	.word	0x00000c70


	//   ....[1]....
        /*6c50*/ 	.word	0x00000c80


	//   ....[2]....
        /*6c54*/ 	.word	0x0000aba0


	//   ....[3]....
        /*6c58*/ 	.word	0x00023b10


	//   ....[4]....
        /*6c5c*/ 	.word	0x00023b60


	//----- nvinfo : EIATTR_COOP_GROUP_MASK_REGIDS
	.align		4
.L_50:
        /*6c60*/ 	.byte	0x04, 0x29
        /*6c62*/ 	.short	(.L_52 - .L_51)


	//   ....[0]....
.L_51:
        /*6c64*/ 	.word	0xffffffff


	//   ....[1]....
        /*6c68*/ 	.word	0xffffffff


	//   ....[2]....
        /*6c6c*/ 	.word	0xffffffff


	//   ....[3]....
        /*6c70*/ 	.word	0xffffffff


	//----- nvinfo : EIATTR_COOP_GROUP_INSTR_OFFSETS
	.align		4
.L_52:
        /*6c74*/ 	.byte	0x04, 0x28
        /*6c76*/ 	.short	(.L_54 - .L_53)


	//   ....[0]....
.L_53:
        /*6c78*/ 	.word	0x00000070


	//   ....[1]....
        /*6c7c*/ 	.word	0x00000330


	//   ....[2]....
        /*6c80*/ 	.word	0x000239a0


	//   ....[3]....
        /*6c84*/ 	.word	0x00023c10


	//----- nvinfo : EIATTR_VRC_CTA_INIT_COUNT
	.align		4
.L_54:
        /*6c88*/ 	.byte	0x02, 0x4a
        /*6c8a*/ 	.byte	0x80
	.zero		1


	//----- nvinfo : EIATTR_MBARRIER_INSTR_OFFSETS
	.align		4
        /*6c8c*/ 	.byte	0x04, 0x39
        /*6c8e*/ 	.short	(.L_56 - .L_55)


	//   ....[0]....
.L_55:
        /*6c90*/ 	.word	0x00001100
        /*6c94*/ 	.word	0x000000ff
        /*6c98*/ 	.word	0x00000000
        /*6c9c*/ 	.short	0x0100
        /*6c9e*/ 	.byte	0x06
	.zero		1


	//   ....[1]....
        /*6ca0*/ 	.word	0x0000abc0
        /*6ca4*/ 	.word	0x000000ff
        /*6ca8*/ 	.word	0x00021008
        /*6cac*/ 	.short	0x0100
        /*6cae*/ 	.byte	0x04
	.zero		1


	//   ....[2]....
        /*6cb0*/ 	.word	0x000168a0
        /*6cb4*/ 	.word	0x000000ff
        /*6cb8*/ 	.word	0x00000000
        /*6cbc*/ 	.short	0x010a
        /*6cbe*/ 	.byte	0x06
	.zero		1


	//   ....[3]....
        /*6cc0*/ 	.word	0x00022870
        /*6cc4*/ 	.word	0x000000ff
        /*6cc8*/ 	.word	0x00000000
        /*6ccc*/ 	.short	0x010a
        /*6cce*/ 	.byte	0x06
	.zero		1


	//   ....[4]....
        /*6cd0*/ 	.word	0x000228e0
        /*6cd4*/ 	.word	0x000000ff
        /*6cd8*/ 	.word	0x00021000
        /*6cdc*/ 	.short	0x0108
        /*6cde*/ 	.byte	0x04
	.zero		1


	//   ....[5]....
        /*6ce0*/ 	.word	0x00022920
        /*6ce4*/ 	.word	0x000000ff
        /*6ce8*/ 	.word	0x00021008
        /*6cec*/ 	.short	0x0108
        /*6cee*/ 	.byte	0x04
	.zero		1


	//   ....[6]....
        /*6cf0*/ 	.word	0x00023c30
        /*6cf4*/ 	.word	0x000000ff
        /*6cf8*/ 	.word	0x00000000
        /*6cfc*/ 	.short	0x010a
        /*6cfe*/ 	.byte	0x06
	.zero		1


	//   ....[7]....
        /*6d00*/ 	.word	0x00023c60
        /*6d04*/ 	.word	0x000000ff
        /*6d08*/ 	.word	0x00000000
        /*6d0c*/ 	.short	0x010a
        /*6d0e*/ 	.byte	0x06
	.zero		1


	//----- nvinfo : EIATTR_NUM_MBARRIERS
	.align		4
.L_56:
        /*6d10*/ 	.byte	0x03, 0x38
        /*6d12*/ 	.short	0x0002


	//----- nvinfo : EIATTR_EXIT_INSTR_OFFSETS
	.align		4
        /*6d14*/ 	.byte	0x04, 0x1c
        /*6d16*/ 	.short	(.L_58 - .L_57)


	//   ....[0]....
.L_57:
        /*6d18*/ 	.word	0x00023c20


	//----- nvinfo : EIATTR_REQNTID
	.align		4
.L_58:
        /*6d1c*/ 	.byte	0x04, 0x10
        /*6d1e*/ 	.short	(.L_60 - .L_59)
.L_59:
        /*6d20*/ 	.word	0x00000100
        /*6d24*/ 	.word	0x00000001
        /*6d28*/ 	.word	0x00000001


	//----- nvinfo : EIATTR_CRS_STACK_SIZE
	.align		4
.L_60:
        /*6d2c*/ 	.byte	0x04, 0x1e
        /*6d2e*/ 	.short	(.L_62 - .L_61)
.L_61:
        /*6d30*/ 	.word	0x00000000


	//----- nvinfo : EIATTR_CBANK_PARAM_SIZE
	.align		4
.L_62:
        /*6d34*/ 	.byte	0x03, 0x19
        /*6d36*/ 	.short	0x0050


	//----- nvinfo : EIATTR_PARAM_CBANK
	.align		4
        /*6d38*/ 	.byte	0x04, 0x0a
        /*6d3a*/ 	.short	(.L_64 - .L_63)
	.align		4
.L_63:
        /*6d3c*/ 	.word	index@(.nv.constant0.matmul_kernel)
        /*6d40*/ 	.short	0x0380
        /*6d42*/ 	.short	0x0050


	//----- nvinfo : EIATTR_SW_WAR
	.align		4
.L_64:
        /*6d44*/ 	.byte	0x04, 0x36
        /*6d46*/ 	.short	(.L_66 - .L_65)
.L_65:
        /*6d48*/ 	.word	0x00000008
.L_66:


//--------------------- .nv.compat                --------------------------
	.section	.nv.compat,"",@"SHT_CUDA_COMPAT_INFO"
	.align	4
        /*0000*/ 	.byte	0x02, 0x02, 0x02, 0x00, 0x02, 0x05, 0x05, 0x00, 0x02, 0x03, 0x00, 0x00, 0x02, 0x06, 0x01, 0x00


//--------------------- .nv.callgraph             --------------------------
	.section	.nv.callgraph,"",@"SHT_CUDA_CALLGRAPH"
	.align	4
	.sectionentsize	8
	.align		4
        /*0000*/ 	.word	0x00000000
	.align		4
        /*0004*/ 	.word	0xffffffff
	.align		4
        /*0008*/ 	.word	0x00000000
	.align		4
        /*000c*/ 	.word	0xfffffffe
	.align		4
        /*0010*/ 	.word	0x00000000
	.align		4
        /*0014*/ 	.word	0xfffffffd
	.align		4
        /*0018*/ 	.word	0x00000000
	.align		4
        /*001c*/ 	.word	0xfffffffc


//--------------------- .text.matmul_kernel       --------------------------
	.section	.text.matmul_kernel,"ax",@progbits
	.align	128
        .global         matmul_kernel
        .type           matmul_kernel,@function
        .size           matmul_kernel,(.L_x_20 - matmul_kernel)
        .other          matmul_kernel,@"STO_CUDA_ENTRY STV_DEFAULT"
matmul_kernel:
.text.matmul_kernel:
[----:B------:R-:W0:Y:S01]  /*0000*/  LDC R1, c[0x0][0x37c] ;  /* 0x0000df00ff017b82 */ /* 0x000e220000000800 */
[----:B------:R-:W1:Y:S01]  /*0010*/  S2R R0, SR_TID.X ;  /* 0x0000000000007919 */ /* 0x000e620000002100 */
[----:B0-----:R-:W-:Y:S01]  /*0020*/  VIADD R1, R1, 0xfffff130 ;  /* 0xfffff13001017836 */ /* 0x001fe20000000000 */
[----:B-1----:R-:W-:-:S13]  /*0030*/  ISETP.GE.U32.AND P0, PT, R0, 0x20, PT ;  /* 0x000000200000780c */ /* 0x002fda0003f06070 */
[----:B------:R-:W-:Y:S02]  /*0040*/  VOTEU.ANY UP0, P0 ;  /* 0x0000000000ff7886 */ /* 0x000fe40000000100 */
[----:B------:R-:W-:Y:S05]  /*0050*/  BRA.U UP0, `(.L_x_0) ;  /* 0x0000000100b87547 */ /* 0x000fea000b800000 */
[----:B------:R-:W0:Y:S01]  /*0060*/  S2UR UR6, SR_CgaCtaId ;  /* 0x00000000000679c3 */ /* 0x000e220000008800 */
[----:B------:R-:W-:Y:S01]  /*0070*/  NOP ;  /* 0x0000000000007918 */ /* 0x000fe20000000000 */
[----:B------:R-:W-:Y:S02]  /*0080*/  UMOV UR4, 0x40 ;  /* 0x0000004000047882 */ /* 0x000fe40000000000 */
[----:B0-----:R-:W-:-:S09]  /*0090*/  ULEA UR4, UR6, UR4, 0x18 ;  /* 0x0000000406047291 */ /* 0x001fd2000f8ec0ff */
[----:B------:R-:W0:Y:S01]  /*00a0*/  LDS.U8 R0, [UR4] ;  /* 0x00000004ff007984 */ /* 0x000e220008000000 */
[----:B------:R-:W-:Y:S02]  /*00b0*/  UMOV UR4, 0x400 ;  /* 0x0000040000047882 */ /* 0x000fe40000000000 */
[----:B------:R-:W-:Y:S01]  /*00c0*/  ULEA UR4, UR6, UR4, 0x18 ;  /* 0x0000000406047291 */ /* 0x000fe2000f8ec0ff */
[----:B0-----:R-:W-:-:S13]  /*00d0*/  ISETP.NE.AND P0, PT, R0, RZ, PT ;  /* 0x000000ff0000720c */ /* 0x001fda0003f05270 */
[----:B------:R-:W-:Y:S05]  /*00e0*/  @P0 BRA `(.L_x_1) ;  /* 0x00000000007c0947 */ /* 0x000fea0003800000 */
[----:B------:R-:W-:-:S13]  /*00f0*/  ELECT P0, URZ, PT ;  /* 0x0000000000ff782f */ /* 0x000fda0003800000 */
[----:B------:R-:W-:Y:S05]  /*0100*/  @!P0 BRA `(.L_x_2) ;  /* 0x0000000000848947 */ /* 0x000fea0003800000 */
[----:B------:R-:W-:Y:S01]  /*0110*/  UMOV UR5, 0x2 ;  /* 0x0000000200057882 */ /* 0x000fe20000000000 */
[----:B------:R-:W-:Y:S02]  /*0120*/  IMAD.MOV.U32 R4, RZ, RZ, 0x1 ;  /* 0x00000001ff047424 */ /* 0x000fe400078e00ff */
[----:B------:R-:W-:Y:S02]  /*0130*/  IMAD.MOV.U32 R5, RZ, RZ, 0x3 ;  /* 0x00000003ff057424 */ /* 0x000fe400078e00ff */
[----:B------:R-:W-:Y:S04]  /*0140*/  DEPBAR.LE SB0, 0x36 ;  /* 0x00008d800000791a */ /* 0x000fe80000000000 */
[----:B------:R-:W0:Y:S02]  /*0150*/  UTCATOMSWS.FIND_AND_SET.ALIGN UP1, UR5, UR5 ;  /* 0x00000005000575e3 */ /* 0x000e240008020800 */
[----:B0-----:R-:W-:-:S04]  /*0160*/  PLOP3.LUT P0, PT, PT, PT, UP1, 0x80, 0x8 ;  /* 0x000000000008781c */ /* 0x001fc80003f0f018 */
[----:B------:R-:W-:-:S04]  /*0170*/  SEL R0, RZ, 0xffffffff, !P0 ;  /* 0xffffffffff007807 */ /* 0x000fc80004000000 */
[----:B------:R-:W-:Y:S01]  /*0180*/  ISETP.NE.AND P0, PT, R0, RZ, PT ;  /* 0x000000ff0000720c */ /* 0x000fe20003f05270 */
[----:B------:R-:W-:-:S12]  /*0190*/  IMAD.U32 R0, RZ, RZ, UR5 ;  /* 0x00000005ff007e24 */ /* 0x000fd8000f8e00ff */
[----:B------:R-:W-:Y:S05]  /*01a0*/  @P0 BRA `(.L_x_3) ;  /* 0x0000000000240947 */ /* 0x000fea0003800000 */
.L_x_4:
[----:B------:R-:W-:Y:S05]  /*01b0*/  NANOSLEEP 0x64 ;  /* 0x000000640000795d */ /* 0x000fea0003800000 */
[----:B------:R-:W-:-:S05]  /*01c0*/  UMOV UR5, 0x2 ;  /* 0x0000000200057882 */ /* 0x000fca0000000000 */
[----:B------:R-:W-:Y:S04]  /*01d0*/  DEPBAR.LE SB0, 0x36 ;  /* 0x00008d800000791a */ /* 0x000fe80000000000 */
[----:B------:R-:W0:Y:S02]  /*01e0*/  UTCATOMSWS.FIND_AND_SET.ALIGN UP1, UR5, UR5 ;  /* 0x00000005000575e3 */ /* 0x000e240008020800 */
[----:B0-----:R-:W-:-:S04]  /*01f0*/  PLOP3.LUT P0, PT, PT, PT, UP1, 0x80, 0x8 ;  /* 0x000000000008781c */ /* 0x001fc80003f0f018 */
[----:B------:R-:W-:-:S04]  /*0200*/  SEL R0, RZ, 0xffffffff, !P0 ;  /* 0xffffffffff007807 */ /* 0x000fc80004000000 */
[----:B------:R-:W-:Y:S01]  /*0210*/  ISETP.NE.AND P0, PT, R0, RZ, PT ;  /* 0x000000ff0000720c */ /* 0x000fe20003f05270 */
[----:B------:R-:W-:-:S12]  /*0220*/  IMAD.U32 R0, RZ, RZ, UR5 ;  /* 0x00000005ff007e24 */ /* 0x000fd8000f8e00ff */
[----:B------:R-:W-:Y:S05]  /*0230*/  @!P0 BRA `(.L_x_4) ;  /* 0xfffffffc00dc8947 */ /* 0x000fea000383ffff */
.L_x_3:
[C---:B------:R-:W-:Y:S01]  /*0240*/  VIADD R3, R0.reuse, 0x10 ;  /* 0x0000001000037836 */ /* 0x040fe20000000000 */
[----:B------:R-:W-:Y:S01]  /*0250*/  UMOV UR5, 0x50 ;  /* 0x0000005000057882 */ /* 0x000fe20000000000 */
[----:B------:R-:W-:Y:S01]  /*0260*/  SHF.L.U32 R2, R5, R0, RZ ;  /* 0x0000000005027219 */ /* 0x000fe200000006ff */
[----:B------:R-:W-:Y:S01]  /*0270*/  ULEA UR5, UR6, UR5, 0x18 ;  /* 0x0000000506057291 */ /* 0x000fe2000f8ec0ff */
[----:B------:R-:W-:Y:S01]  /*0280*/  IMAD.SHL.U32 R0, R0, 0x20, RZ ;  /* 0x0000002000007824 */ /* 0x000fe200078e00ff */
[----:B------:R-:W-:-:S04]  /*0290*/  SHF.L.U32 R3, R4, R3, RZ ;  /* 0x0000000304037219 */ /* 0x000fc800000006ff */
[----:B------:R-:W-:-:S05]  /*02a0*/  LOP3.LUT R2, R3, R2, RZ, 0xfc, !PT ;  /* 0x0000000203027212 */ /* 0x000fca00078efcff */
[----:B------:R0:W-:Y:S04]  /*02b0*/  ATOMS.OR RZ, [UR5], R2 ;  /* 0x00000002ffff798c */ /* 0x0001e8000b000005 */
[----:B------:R0:W-:Y:S01]  /*02c0*/  STS [UR4], R0 ;  /* 0x00000000ff007988 */ /* 0x0001e20008000804 */
[----:B------:R-:W-:Y:S05]  /*02d0*/  BRA `(.L_x_2) ;  /* 0x0000000000107947 */ /* 0x000fea0003800000 */
.L_x_1:
[----:B------:R-:W-:Y:S01]  /*02e0*/  IMAD.MOV.U32 R0, RZ, RZ, -0x1 ;  /* 0xffffffffff007424 */ /* 0x000fe200078e00ff */
[----:B------:R-:W-:-:S04]  /*02f0*/  MOV R2, 0x320 ;  /* 0x0000032000027802 */ /* 0x000fc80000000f00 */
[----:B------:R0:W-:Y:S03]  /*0300*/  STS [UR4], R0 ;  /* 0x00000000ff007988 */ /* 0x0001e60008000804 */
[----:B0-----:R-:W-:Y:S05]  /*0310*/  CALL.REL.NOINC `($__internal_1_$__cuda_sm10x_tcgen05_guardrail_trap_phase_invalid_during_alloc) ;  /* 0x0000023800687944 */ /* 0x001fea0003c00000 */
.L_x_2:
[----:B------:R-:W-:Y:S05]  /*0320*/  WARPSYNC.ALL ;  /* 0x0000000000007948 */ /* 0x000fea0003800000 */
[----:B------:R-:W-:Y:S01]  /*0330*/  NOP ;  /* 0x0000000000007918 */ /* 0x000fe20000000000 */
.L_x_0:
[----:B------:R-:W1:Y:S01]  /*0340*/  LDC.64 R22, c[0x0][0x398] ;  /* 0x0000e600ff167b82 */ /* 0x000e620000000a00 */
[----:B------:R-:W2:Y:S01]  /*0350*/  S2R R5, SR_CTAID.X ;  /* 0x0000000000057919 */ /* 0x000ea20000002500 */
[----:B------:R-:W-:Y:S01]  /*0360*/  UMOV UR4, 0x400 ;  /* 0x0000040000047882 */ /* 0x000fe20000000000 */
[----:B------:R-:W3:Y:S01]  /*0370*/  LDCU UR12, c[0x0][0x3a4] ;  /* 0x00007480ff0c77ac */ /* 0x000ee20008000800 */
[----:B------:R-:W4:Y:S01]  /*0380*/  S2R R13, SR_TID.X ;  /* 0x00000000000d7919 */ /* 0x000f220000002100 */
[----:B------:R-:W0:Y:S03]  /*0390*/  LDCU.128 UR16, c[0x0][0x380] ;  /* 0x00007000ff1077ac */ /* 0x000e260008000c00 */
[----:B------:R-:W5:Y:S01]  /*03a0*/  S2UR UR9, SR_CgaCtaId ;  /* 0x00000000000979c3 */ /* 0x000f620000008800 */
[----:B------:R-:W-:-:S07]  /*03b0*/  UMOV UR10, 0x1 ;  /* 0x00000001000a7882 */ /* 0x000fce0000000000 */
[----:B------:R-:W0:Y:S02]  /*03c0*/  LDC R18, c[0x0][0x3a0] ;  /* 0x0000e800ff127b82 */ /* 0x000e240000000800 */
[----:B01----:R-:W-:-:S06]  /*03d0*/  VIADD R0, R23, 0xf ;  /* 0x0000000f17007836 */ /* 0x003fcc0000000000 */
[----:B------:R-:W0:Y:S01]  /*03e0*/  LDC.64 R14, c[0x0][0x3a8] ;  /* 0x0000ea00ff0e7b82 */ /* 0x000e220000000a00 */
[----:B------:R-:W-:Y:S01]  /*03f0*/  SHF.R.S32.HI R3, RZ, 0x1f, R0 ;  /* 0x0000001fff037819 */ /* 0x000fe20000011400 */
[----:B-----5:R-:W-:-:S03]  /*0400*/  ULEA UR4, UR9, UR4, 0x18 ;  /* 0x0000000409047291 */ /* 0x020fc6000f8ec0ff */
[----:B------:R-:W-:Y:S02]  /*0410*/  LEA.HI R3, R3, R0, RZ, 0x4 ;  /* 0x0000000003037211 */ /* 0x000fe400078f20ff */
[----:B--2---:R-:W-:Y:S01]  /*0420*/  IABS R8, R5 ;  /* 0x0000000500087213 */ /* 0x004fe20000000000 */
[----:B------:R-:W-:Y:S01]  /*0430*/  UIADD3 UR6, UPT, UPT, UR4, 0x21000, URZ ;  /* 0x0002100004067890 */ /* 0x000fe2000fffe0ff */
[----:B------:R-:W-:-:S05]  /*0440*/  SHF.R.S32.HI R3, RZ, 0x4, R3 ;  /* 0x00000004ff037819 */ /* 0x000fca0000011403 */
[----:B------:R-:W-:-:S05]  /*0450*/  IMAD.SHL.U32 R4, R3, 0x8, RZ ;  /* 0x0000000803047824 */ /* 0x000fca00078e00ff */
[-C--:B------:R-:W-:Y:S02]  /*0460*/  IABS R7, R4.reuse ;  /* 0x0000000400077213 */ /* 0x080fe40000000000 */
[----:B------:R-:W-:Y:S02]  /*0470*/  IABS R10, R4 ;  /* 0x00000004000a7213 */ /* 0x000fe40000000000 */
[----:B------:R-:W1:Y:S08]  /*0480*/  I2F.RP R0, R7 ;  /* 0x0000000700007306 */ /* 0x000e700000209400 */
[----:B-1----:R-:W1:Y:S02]  /*0490*/  MUFU.RCP R0, R0 ;  /* 0x0000000000007308 */ /* 0x002e640000001000 */
[----:B-1----:R-:W-:-:S02]  /*04a0*/  VIADD R2, R0, 0xffffffe ;  /* 0x0ffffffe00027836 */ /* 0x002fc40000000000 */
[----:B------:R-:W-:-:S04]  /*04b0*/  IMAD.MOV R0, RZ, RZ, -R10 ;  /* 0x000000ffff007224 */ /* 0x000fc800078e0a0a */
[----:B------:R1:W2:Y:S02]  /*04c0*/  F2I.FTZ.U32.TRUNC.NTZ R3, R2 ;  /* 0x0000000200037305 */ /* 0x0002a4000021f000 */
[----:B-1----:R-:W-:Y:S02]  /*04d0*/  IMAD.MOV.U32 R2, RZ, RZ, RZ ;  /* 0x000000ffff027224 */ /* 0x002fe400078e00ff */
[----:B--2---:R-:W-:-:S04]  /*04e0*/  IMAD.MOV R6, RZ, RZ, -R3 ;  /* 0x000000ffff067224 */ /* 0x004fc800078e0a03 */
[----:B------:R-:W-:Y:S02]  /*04f0*/  IMAD R9, R6, R7, RZ ;  /* 0x0000000706097224 */ /* 0x000fe400078e02ff */
[----:B------:R-:W-:Y:S02]  /*0500*/  IMAD.MOV.U32 R6, RZ, RZ, R8 ;  /* 0x000000ffff067224 */ /* 0x000fe400078e0008 */
[----:B------:R-:W-:-:S06]  /*0510*/  IMAD.HI.U32 R3, R3, R9, R2 ;  /* 0x0000000903037227 */ /* 0x000fcc00078e0002 */
[----:B------:R-:W-:-:S04]  /*0520*/  IMAD.HI.U32 R3, R3, R6, RZ ;  /* 0x0000000603037227 */ /* 0x000fc800078e00ff */
[----:B------:R-:W-:Y:S01]  /*0530*/  IMAD R0, R3, R0, R6 ;  /* 0x0000000003007224 */ /* 0x000fe200078e0206 */
[----:B------:R-:W-:Y:S04]  /*0540*/  BAR.SYNC.DEFER_BLOCKING 0x0 ;  /* 0x0000000000007b1d */ /* 0x000fe80000010000 */
[----:B------:R-:W-:-:S13]  /*0550*/  ISETP.GT.U32.AND P1, PT, R7, R0, PT ;  /* 0x000000000700720c */ /* 0x000fda0003f24070 */
[----:B------:R-:W-:Y:S02]  /*0560*/  @!P1 IMAD.IADD R0, R0, 0x1, -R7 ;  /* 0x0000000100009824 */ /* 0x000fe400078e0a07 */
[----:B------:R-:W-:Y:S01]  /*0570*/  @!P1 VIADD R3, R3, 0x1 ;  /* 0x0000000103039836 */ /* 0x000fe20000000000 */
[----:B------:R-:W-:Y:S02]  /*0580*/  ISETP.NE.AND P1, PT, R4, RZ, PT ;  /* 0x000000ff0400720c */ /* 0x000fe40003f25270 */
[----:B------:R-:W-:Y:S02]  /*0590*/  ISETP.GE.U32.AND P0, PT, R0, R7, PT ;  /* 0x000000070000720c */ /* 0x000fe40003f06070 */
[----:B------:R-:W-:-:S04]  /*05a0*/  LOP3.LUT R0, R5, R4, RZ, 0x3c, !PT ;  /* 0x0000000405007212 */ /* 0x000fc800078e3cff */
[----:B------:R-:W-:Y:S01]  /*05b0*/  ISETP.GE.AND P2, PT, R0, RZ, PT ;  /* 0x000000ff0000720c */ /* 0x000fe20003f46270 */
[----:B------:R-:W-:-:S06]  /*05c0*/  VIADD R0, R22, 0x1ff ;  /* 0x000001ff16007836 */ /* 0x000fcc0000000000 */
[----:B------:R-:W-:-:S04]  /*05d0*/  @P0 VIADD R3, R3, 0x1 ;  /* 0x0000000103030836 */ /* 0x000fc80000000000 */
[----:B------:R-:W-:Y:S01]  /*05e0*/  IMAD.MOV.U32 R2, RZ, RZ, R3 ;  /* 0x000000ffff027224 */ /* 0x000fe200078e0003 */
[----:B------:R-:W-:-:S03]  /*05f0*/  SHF.R.S32.HI R3, RZ, 0x1f, R0 ;  /* 0x0000001fff037819 */ /* 0x000fc60000011400 */
[----:B------:R-:W-:Y:S01]  /*0600*/  @!P2 IMAD.MOV R2, RZ, RZ, -R2 ;  /* 0x000000ffff02a224 */ /* 0x000fe200078e0a02 */
[----:B------:R-:W-:Y:S02]  /*0610*/  @!P1 LOP3.LUT R2, RZ, R4, RZ, 0x33, !PT ;  /* 0x00000004ff029212 */ /* 0x000fe400078e33ff */
[----:B------:R-:W-:-:S03]  /*0620*/  LEA.HI R3, R3, R0, RZ, 0x9 ;  /* 0x0000000003037211 */ /* 0x000fc600078f48ff */
[----:B------:R-:W-:Y:S02]  /*0630*/  IMAD.SHL.U32 R6, R2, 0x8, RZ ;  /* 0x0000000802067824 */ /* 0x000fe400078e00ff */
[----:B------:R-:W-:-:S03]  /*0640*/  IMAD.MOV R2, RZ, RZ, -R2 ;  /* 0x000000ffff027224 */ /* 0x000fc600078e0a02 */
[----:B------:R-:W-:Y:S01]  /*0650*/  LEA.HI.SX32 R3, R3, -R6, 0x17 ;  /* 0x8000000603037211 */ /* 0x000fe200078fbaff */
[----:B------:R-:W-:-:S03]  /*0660*/  IMAD R8, R4, R2, R5 ;  /* 0x0000000204087224 */ /* 0x000fc600078e0205 */
[----:B------:R-:W-:-:S04]  /*0670*/  VIMNMX R11, PT, PT, R3, 0x8, PT ;  /* 0x00000008030b7848 */ /* 0x000fc80003fe0100 */
[-C--:B------:R-:W-:Y:S02]  /*0680*/  IABS R7, R11.reuse ;  /* 0x0000000b00077213 */ /* 0x080fe40000000000 */
[----:B------:R-:W-:Y:S02]  /*0690*/  IABS R4, R11 ;  /* 0x0000000b00047213 */ /* 0x000fe40000000000 */
[----:B------:R-:W1:Y:S08]  /*06a0*/  I2F.RP R0, R7 ;  /* 0x0000000700007306 */ /* 0x000e700000209400 */
[----:B-1----:R-:W1:Y:S02]  /*06b0*/  MUFU.RCP R0, R0 ;  /* 0x0000000000007308 */ /* 0x002e640000001000 */
[----:B-1----:R-:W-:-:S02]  /*06c0*/  VIADD R3, R0, 0xffffffe ;  /* 0x0ffffffe00037836 */ /* 0x002fc40000000000 */
[----:B------:R-:W-:-:S04]  /*06d0*/  IMAD.MOV R0, RZ, RZ, -R4 ;  /* 0x000000ffff007224 */ /* 0x000fc800078e0a04 */
[----:B------:R-:W1:Y:S02]  /*06e0*/  F2I.FTZ.U32.TRUNC.NTZ R3, R3 ;  /* 0x0000000300037305 */ /* 0x000e64000021f000 */
[----:B-1----:R-:W-:-:S04]  /*06f0*/  IMAD.MOV R9, RZ, RZ, -R3 ;  /* 0x000000ffff097224 */ /* 0x002fc800078e0a03 */
[----:B------:R-:W-:Y:S01]  /*0700*/  IMAD.MOV.U32 R2, RZ, RZ, R9 ;  /* 0x000000ffff027224 */ /* 0x000fe200078e0009 */
[----:B------:R-:W-:-:S03]  /*0710*/  IABS R9, R8 ;  /* 0x0000000800097213 */ /* 0x000fc60000000000 */
[----:B------:R-:W-:Y:S02]  /*0720*/  IMAD R5, R2, R7, RZ ;  /* 0x0000000702057224 */ /* 0x000fe400078e02ff */
[----:B------:R-:W-:-:S04]  /*0730*/  IMAD.MOV.U32 R2, RZ, RZ, RZ ;  /* 0x000000ffff027224 */ /* 0x000fc800078e00ff */
[----:B------:R-:W-:Y:S01]  /*0740*/  IMAD.HI.U32 R2, R3, R5, R2 ;  /* 0x0000000503027227 */ /* 0x000fe200078e0002 */
[----:B------:R-:W-:-:S04]  /*0750*/  IABS R5, R22 ;  /* 0x0000001600057213 */ /* 0x000fc80000000000 */
[----:B------:R-:W1:Y:S01]  /*0760*/  I2F.RP R4, R5 ;  /* 0x0000000500047306 */ /* 0x000e620000209400 */
[----:B------:R-:W-:-:S04]  /*0770*/  IMAD.HI.U32 R2, R2, R9, RZ ;  /* 0x0000000902027227 */ /* 0x000fc800078e00ff */
[----:B------:R-:W-:Y:S01]  /*0780*/  IMAD R0, R2, R0, R9 ;  /* 0x0000000002007224 */ /* 0x000fe200078e0209 */
[----:B----4-:R-:W-:-:S04]  /*0790*/  LOP3.LUT R9, R13, 0xff, RZ, 0xc0, !PT ;  /* 0x000000ff0d097812 */ /* 0x010fc800078ec0ff */
[----:B------:R-:W-:Y:S01]  /*07a0*/  ISETP.GT.U32.AND P1, PT, R7, R0, PT ;  /* 0x000000000700720c */ /* 0x000fe20003f24070 */
[----:B-1----:R-:W1:-:S12]  /*07b0*/  MUFU.RCP R4, R4 ;  /* 0x0000000400047308 */ /* 0x002e580000001000 */
[----:B------:R-:W-:Y:S02]  /*07c0*/  @!P1 IMAD.IADD R0, R0, 0x1, -R7 ;  /* 0x0000000100009824 */ /* 0x000fe400078e0a07 */
[----:B------:R-:W-:Y:S01]  /*07d0*/  @!P1 VIADD R2, R2, 0x1 ;  /* 0x0000000102029836 */ /* 0x000fe20000000000 */
[----:B------:R-:W-:Y:S02]  /*07e0*/  ISETP.NE.AND P1, PT, R11, RZ, PT ;  /* 0x000000ff0b00720c */ /* 0x000fe40003f25270 */
[----:B------:R-:W-:Y:S02]  /*07f0*/  ISETP.GE.U32.AND P0, PT, R0, R7, PT ;  /* 0x000000070000720c */ /* 0x000fe40003f06070 */
[----:B------:R-:W-:-:S04]  /*0800*/  LOP3.LUT R0, R8, R11, RZ, 0x3c, !PT ;  /* 0x0000000b08007212 */ /* 0x000fc800078e3cff */
[----:B------:R-:W-:-:S07]  /*0810*/  ISETP.GE.AND P2, PT, R0, RZ, PT ;  /* 0x000000ff0000720c */ /* 0x000fce0003f46270 */
[----:B------:R-:W-:-:S04]  /*0820*/  @P0 VIADD R2, R2, 0x1 ;  /* 0x0000000102020836 */ /* 0x000fc80000000000 */
[----:B------:R-:W-:Y:S02]  /*0830*/  IMAD.MOV.U32 R12, RZ, RZ, R2 ;  /* 0x000000ffff0c7224 */ /* 0x000fe400078e0002 */
[----:B-1----:R-:W-:Y:S02]  /*0840*/  VIADD R2, R4, 0xffffffe ;  /* 0x0ffffffe04027836 */ /* 0x002fe40000000000 */
[----:B------:R-:W-:Y:S01]  /*0850*/  @!P2 IMAD.MOV R12, RZ, RZ, -R12 ;  /* 0x000000ffff0ca224 */ /* 0x000fe200078e0a0c */
[----:B------:R-:W-:Y:S01]  /*0860*/  @!P1 LOP3.LUT R12, RZ, R11, RZ, 0x33, !PT ;  /* 0x0000000bff0c9212 */ /* 0x000fe200078e33ff */
[----:B------:R1:W2:Y:S04]  /*0870*/  F2I.FTZ.U32.TRUNC.NTZ R3, R2 ;  /* 0x0000000200037305 */ /* 0x0002a8000021f000 */
[----:B------:R-:W-:Y:S01]  /*0880*/  IMAD.MOV R0, RZ, RZ, -R12 ;  /* 0x000000ffff007224 */ /* 0x000fe200078e0a0c */
[----:B------:R4:W-:Y:S03]  /*0890*/  STL [R1+0x8], R12 ;  /* 0x0000080c01007387 */ /* 0x0009e60000100800 */
[----:B------:R-:W-:-:S02]  /*08a0*/  IMAD R0, R11, R0, R8 ;  /* 0x000000000b007224 */ /* 0x000fc400078e0208 */
[----:B-1----:R-:W-:Y:S02]  /*08b0*/  IMAD.MOV.U32 R2, RZ, RZ, RZ ;  /* 0x000000ffff027224 */ /* 0x002fe400078e00ff */
[----:B------:R-:W-:Y:S02]  /*08c0*/  IMAD.IADD R0, R6, 0x1, R0 ;  /* 0x0000000106007824 */ /* 0x000fe400078e0200 */
[----:B------:R-:W1:Y:S01]  /*08d0*/  LDS R6, [UR4] ;  /* 0x00000004ff067984 */ /* 0x000e620008000800 */
[----:B--2---:R-:W-:Y:S02]  /*08e0*/  IMAD.MOV R4, RZ, RZ, -R3 ;  /* 0x000000ffff047224 */ /* 0x004fe400078e0a03 */
[----:B----4-:R-:W-:Y:S02]  /*08f0*/  IMAD R12, R0, 0x200, R9 ;  /* 0x00000200000c7824 */ /* 0x010fe400078e0209 */
[----:B------:R-:W-:Y:S02]  /*0900*/  IMAD.MOV.U32 R0, RZ, RZ, R4 ;  /* 0x000000ffff007224 */ /* 0x000fe400078e0004 */
[----:B------:R-:W-:Y:S01]  /*0910*/  VIADD R10, R12, 0x100 ;  /* 0x000001000c0a7836 */ /* 0x000fe20000000000 */
[----:B------:R2:W-:Y:S01]  /*0920*/  STL [R1+0xb44], R12 ;  /* 0x000b440c01007387 */ /* 0x0005e20000100800 */
[----:B------:R-:W-:Y:S01]  /*0930*/  IMAD R7, R0, R5, RZ ;  /* 0x0000000500077224 */ /* 0x000fe200078e02ff */
[----:B------:R-:W-:-:S02]  /*0940*/  IABS R0, R12 ;  /* 0x0000000c00007213 */ /* 0x000fc40000000000 */
[----:B------:R-:W-:Y:S01]  /*0950*/  IABS R4, R10 ;  /* 0x0000000a00047213 */ /* 0x000fe20000000000 */
[----:B------:R-:W-:Y:S01]  /*0960*/  IMAD.HI.U32 R2, R3, R7, R2 ;  /* 0x0000000703027227 */ /* 0x000fe200078e0002 */
[----:B------:R2:W-:Y:S01]  /*0970*/  STL [R1+0xb60], R10 ;  /* 0x000b600a01007387 */ /* 0x0005e20000100800 */
[----:B------:R-:W-:Y:S02]  /*0980*/  BAR.SYNC.DEFER_BLOCKING 0x0 ;  /* 0x0000000000007b1d */ /* 0x000fe40000010000 */
[----:B------:R-:W-:Y:S01]  /*0990*/  IMAD.MOV.U32 R3, RZ, RZ, R0 ;  /* 0x000000ffff037224 */ /* 0x000fe200078e0000 */
[----:B------:R-:W-:-:S03]  /*09a0*/  ISETP.GE.AND P2, PT, R10, RZ, PT ;  /* 0x000000ff0a00720c */ /* 0x000fc60003f46270 */
[----:B------:R-:W-:-:S04]  /*09b0*/  IMAD.HI.U32 R0, R2, R3, RZ ;  /* 0x0000000302007227 */ /* 0x000fc800078e00ff */
[----:B------:R-:W-:-:S04]  /*09c0*/  IMAD.HI.U32 R2, R2, R4, RZ ;  /* 0x0000000402027227 */ /* 0x000fc800078e00ff */
[----:B------:R-:W-:Y:S02]  /*09d0*/  IMAD.MOV R2, RZ, RZ, -R2 ;  /* 0x000000ffff027224 */ /* 0x000fe400078e0a02 */
[----:B------:R-:W-:Y:S02]  /*09e0*/  IMAD.MOV R0, RZ, RZ, -R0 ;  /* 0x000000ffff007224 */ /* 0x000fe400078e0a00 */
[C---:B------:R-:W-:Y:S02]  /*09f0*/  IMAD R2, R5.reuse, R2, R4 ;  /* 0x0000000205027224 */ /* 0x040fe400078e0204 */
[C---:B------:R-:W-:Y:S01]  /*0a00*/  IMAD R0, R5.reuse, R0, R3 ;  /* 0x0000000005007224 */ /* 0x040fe200078e0203 */
[----:B------:R-:W-:Y:S02]  /*0a10*/  SHF.R.U32.HI R3, RZ, 0x5, R13 ;  /* 0x00000005ff037819 */ /* 0x000fe4000001160d */
[C---:B------:R-:W-:Y:S02]  /*0a20*/  ISETP.GT.U32.AND P1, PT, R5.reuse, R2, PT ;  /* 0x000000020500720c */ /* 0x040fe40003f24070 */
[----:B------:R-:W-:-:S02]  /*0a30*/  ISETP.GT.U32.AND P0, PT, R5, R0, PT ;  /* 0x000000000500720c */ /* 0x000fc40003f04070 */
[----:B------:R-:W-:Y:S01]  /*0a40*/  R2UR UR11, R3 ;  /* 0x00000000030b72ca */ /* 0x000fe200000e0000 */
[----:B------:R-:W-:Y:S01]  /*0a50*/  VIADD R3, R18, 0xffffffff ;  /* 0xffffffff12037836 */ /* 0x000fe20000000000 */
[----:B-1----:R-:W-:-:S04]  /*0a60*/  R2UR UR5, R6 ;  /* 0x00000000060572ca */ /* 0x002fc800000e0000 */
[----:B------:R-:W-:Y:S01]  /*0a70*/  ISETP.GE.U32.AND P5, PT, R3, 0x7fffff80, PT ;  /* 0x7fffff800300780c */ /* 0x000fe20003fa6070 */
[----:B------:R-:W-:Y:S02]  /*0a80*/  VIADD R3, R18, 0xfffffff7 ;  /* 0xfffffff712037836 */ /* 0x000fe40000000000 */
[--C-:B------:R-:W-:Y:S02]  /*0a90*/  @!P1 IMAD.IADD R2, R2, 0x1, -R5.reuse ;  /* 0x0000000102029824 */ /* 0x100fe400078e0a05 */
[----:B------:R-:W-:Y:S01]  /*0aa0*/  @!P0 IMAD.IADD R0, R0, 0x1, -R5 ;  /* 0x0000000100008824 */ /* 0x000fe200078e0a05 */
[----:B------:R-:W-:Y:S01]  /*0ab0*/  ISETP.GE.U32.AND P4, PT, R3, 0x7fffff78, PT ;  /* 0x7fffff780300780c */ /* 0x000fe20003f86070 */
[----:B------:R-:W-:Y:S01]  /*0ac0*/  USHF.L.U32 UR7, UR11, 0x15, URZ ;  /* 0x000000150b077899 */ /* 0x000fe200080006ff */
[C---:B------:R-:W-:Y:S01]  /*0ad0*/  ISETP.GT.U32.AND P1, PT, R5.reuse, R2, PT ;  /* 0x000000020500720c */ /* 0x040fe20003f24070 */
[----:B------:R-:W-:Y:S01]  /*0ae0*/  USHF.L.U32 UR8, UR11, 0x3, URZ ;  /* 0x000000030b087899 */ /* 0x000fe200080006ff */
[----:B------:R-:W-:Y:S01]  /*0af0*/  ISETP.GT.U32.AND P0, PT, R5, R0, PT ;  /* 0x000000000500720c */ /* 0x000fe20003f04070 */
[----:B------:R-:W-:Y:S01]  /*0b00*/  ULOP3.LUT UR7, UR7, 0x600000, URZ, 0xc0, !UPT ;  /* 0x0060000007077892 */ /* 0x000fe2000f8ec0ff */
[----:B------:R-:W-:Y:S01]  /*0b10*/  LOP3.LUT R3, RZ, R22, RZ, 0x33, !PT ;  /* 0x00000016ff037212 */ /* 0x000fe200078e33ff */
[----:B------:R-:W-:-:S04]  /*0b20*/  ULOP3.LUT UR8, UR8, 0x20, URZ, 0xc0, !UPT ;  /* 0x0000002008087892 */ /* 0x000fc8000f8ec0ff */
[----:B------:R-:W-:-:S04]  /*0b30*/  UIADD3 UR7, UPT, UPT, UR8, UR7, UR5 ;  /* 0x0000000708077290 */ /* 0x000fc8000fffe005 */
[--C-:B------:R-:W-:Y:S01]  /*0b40*/  @!P1 IMAD.IADD R2, R2, 0x1, -R5.reuse ;  /* 0x0000000102029824 */ /* 0x100fe200078e0a05 */
[----:B------:R-:W-:Y:S01]  /*0b50*/  ISETP.GE.AND P1, PT, R12, RZ, PT ;  /* 0x000000ff0c00720c */ /* 0x000fe20003f26270 */
[----:B------:R-:W-:Y:S01]  /*0b60*/  @!P0 IMAD.IADD R0, R0, 0x1, -R5 ;  /* 0x0000000100008824 */ /* 0x000fe200078e0a05 */
[----:B------:R-:W-:Y:S01]  /*0b70*/  ISETP.NE.AND P0, PT, R22, RZ, PT ;  /* 0x000000ff1600720c */ /* 0x000fe20003f05270 */
[----:B------:R-:W-:Y:S02]  /*0b80*/  @!P2 IMAD.MOV R2, RZ, RZ, -R2 ;  /* 0x000000ffff02a224 */ /* 0x000fe400078e0a02 */
[----:B------:R-:W-:-:S08]  /*0b90*/  VIADD R5, R18, 0xffffffe7 ;  /* 0xffffffe712057836 */ /* 0x000fd00000000000 */
[----:B------:R-:W-:Y:S01]  /*0ba0*/  @!P1 IMAD.MOV R0, RZ, RZ, -R0 ;  /* 0x000000ffff009224 */ /* 0x000fe200078e0a00 */
[----:B------:R-:W-:-:S04]  /*0bb0*/  ISETP.NE.U32.AND P1, PT, R9, RZ, PT ;  /* 0x000000ff0900720c */ /* 0x000fc80003f25070 */
[C---:B------:R-:W-:Y:S02]  /*0bc0*/  SEL R4, R3.reuse, R0, !P0 ;  /* 0x0000000003047207 */ /* 0x040fe40004000000 */
[----:B------:R-:W-:Y:S01]  /*0bd0*/  SEL R3, R3, R2, !P0 ;  /* 0x0000000203037207 */ /* 0x000fe20004000000 */
[----:B------:R-:W-:Y:S01]  /*0be0*/  VIADD R2, R18, 0xffffffef ;  /* 0xffffffef12027836 */ /* 0x000fe20000000000 */
[----:B0-23--:R-:W-:Y:S06]  /*0bf0*/  BRA.U UP0, `(.L_x_5) ;  /* 0x0000000100187547 */ /* 0x00dfec000b800000 */
[----:B------:R-:W-:Y:S01]  /*0c00*/  ELECT P0, URZ, PT ;  /* 0x0000000000ff782f */ /* 0x000fe20003800000 */
[----:B------:R-:W-:Y:S01]  /*0c10*/  IMAD.MOV.U32 R0, RZ, RZ, 0x1 ;  /* 0x00000001ff007424 */ /* 0x000fe200078e00ff */
[----:B------:R-:W-:Y:S01]  /*0c20*/  UMOV UR8, 0x40 ;  /* 0x0000004000087882 */ /* 0x000fe20000000000 */
[----:B------:R-:W-:Y:S01]  /*0c30*/  UVIRTCOUNT.DEALLOC.SMPOOL 0x80 ;  /* 0x000000800000784c */ /* 0x000fe20000000000 */
[----:B------:R-:W-:-:S09]  /*0c40*/  ULEA UR8, UR9, UR8, 0x18 ;  /* 0x0000000809087291 */ /* 0x000fd2000f8ec0ff */
[----:B------:R0:W-:Y:S03]  /*0c50*/  @P0 STS.U8 [UR8], R0 ;  /* 0x00000000ff000988 */ /* 0x0001e60008000008 */
.L_x_5:
[----:B------:R-:W-:Y:S01]  /*0c60*/  STL [R1+0xde4], R10 ;  /* 0x000de40a01007387 */ /* 0x000fe20000100800 */
[----:B------:R-:W-:Y:S01]  /*0c70*/  VOTEU.ALL UP1, P1 ;  /* 0x0000000000ff7886 */ /* 0x000fe20000820000 */
[----:B------:R-:W-:Y:S01]  /*0c80*/  VOTEU.ALL UP2, P1 ;  /* 0x0000000000ff7886 */ /* 0x000fe20000840000 */
[----:B0-----:R-:W-:Y:S01]  /*0c90*/  VIADD R0, R18, 0xffffffdf ;  /* 0xffffffdf12007836 */ /* 0x001fe20000000000 */
[----:B------:R-:W-:Y:S01]  /*0ca0*/  STL [R1+0xde0], R12 ;  /* 0x000de00c01007387 */ /* 0x000fe20000100800 */
[----:B------:R-:W-:Y:S01]  /*0cb0*/  ISETP.GE.U32.AND P0, PT, R2, 0x7fffff70, PT ;  /* 0x7fffff700200780c */ /* 0x000fe20003f06070 */
[----:B------:R-:W-:Y:S01]  /*0cc0*/  IMAD R2, R4, UR12, RZ ;  /* 0x0000000c04027c24 */ /* 0x000fe2000f8e02ff */
[----:B------:R-:W-:-:S04]  /*0cd0*/  @!UP1 UIADD3 UR8, UPT, UPT, -UR10, 0x100000, URZ ;  /* 0x001000000a089890 */ /* 0x000fc8000fffe1ff */
[----:B------:R-:W-:Y:S02]  /*0ce0*/  @!UP1 USHF.L.U32 UR9, UR8, 0xb, URZ ;  /* 0x0000000b08099899 */ /* 0x000fe400080006ff */
[----:B------:R-:W-:Y:S01]  /*0cf0*/  @!UP1 USHF.L.U32 UR8, UR8, 0x1, URZ ;  /* 0x0000000108089899 */ /* 0x000fe200080006ff */
[----:B------:R0:W-:Y:S01]  /*0d00*/  STL [R1+0xddc], R13 ;  /* 0x000ddc0d01007387 */ /* 0x0001e20000100800 */
[----:B------:R-:W1:Y:S01]  /*0d10*/  LDCU.64 UR14, c[0x0][0x358] ;  /* 0x00006b00ff0e77ac */ /* 0x000e620008000a00 */
[----:B------:R-:W-:Y:S01]  /*0d20*/  ISETP.GE.U32.AND P3, PT, R0, 0x7fffff60, PT ;  /* 0x7fffff600000780c */ /* 0x000fe20003f66070 */
[----:B------:R-:W-:Y:S01]  /*0d30*/  IMAD R4, R3, UR12, RZ ;  /* 0x0000000c03047c24 */ /* 0x000fe2000f8e02ff */
[----:B------:R-:W-:Y:S01]  /*0d40*/  STL [R1+0xdd8], R11 ;  /* 0x000dd80b01007387 */ /* 0x000fe20000100800 */
[C---:B------:R-:W-:Y:S02]  /*0d50*/  IADD3 R0, P6, PT, R2.reuse, UR16, RZ ;  /* 0x0000001002007c10 */ /* 0x040fe4000ffde0ff */
[----:B------:R-:W-:Y:S01]  /*0d60*/  PRMT R46, RZ, 0x7610, R46 ;  /* 0x00007610ff2e7816 */ /* 0x000fe2000000002e */
[----:B------:R-:W-:Y:S01]  /*0d70*/  STL [R1+0xd68], R16 ;  /* 0x000d681001007387 */ /* 0x000fe20000100800 */
[----:B------:R-:W-:Y:S01]  /*0d80*/  LEA.HI.X.SX32 R2, R2, UR17, 0x1, P6 ;  /* 0x0000001102027c11 */ /* 0x000fe2000b0f0eff */
[----:B------:R-:W-:Y:S01]  /*0d90*/  @!P5 IMAD.MOV.U32 R6, RZ, RZ, R0 ;  /* 0x000000ffff06d224 */ /* 0x000fe200078e0000 */
[----:B------:R-:W-:Y:S01]  /*0da0*/  IADD3 R3, P6, PT, R4, UR16, RZ ;  /* 0x0000001004037c10 */ /* 0x000fe2000ffde0ff */
[----:B------:R-:W-:Y:S01]  /*0db0*/  STL [R1+0xd6c], R16 ;  /* 0x000d6c1001007387 */ /* 0x000fe20000100800 */
[----:B------:R-:W-:Y:S01]  /*0dc0*/  ISETP.GE.U32.AND P2, PT, R5, 0x7fffff68, PT ;  /* 0x7fffff680500780c */ /* 0x000fe20003f46070 */
[----:B------:R-:W-:-:S02]  /*0dd0*/  @!P5 IMAD.MOV.U32 R7, RZ, RZ, R2 ;  /* 0x000000ffff07d224 */ /* 0x000fc400078e0002 */
[----:B------:R-:W-:Y:S01]  /*0de0*/  STL [R1+0xd74], R16 ;  /* 0x000d741001007387 */ /* 0x000fe20000100800 */
[----:B------:R-:W-:Y:S03]  /*0df0*/  STTM.x32 tmem[UR7], RZ ;  /* 0x000000ff000079ed */ /* 0x000fe600082c0007 */
[----:B------:R-:W-:Y:S01]  /*0e00*/  STL [R1+0xd7c], R16 ;  /* 0x000d7c1001007387 */ /* 0x000fe20000100800 */
[----:B------:R-:W-:Y:S01]  /*0e10*/  LEA.HI.X.SX32 R4, R4, UR17, 0x1, P6 ;  /* 0x0000001104047c11 */ /* 0x000fe2000b0f0eff */
[----:B------:R-:W-:Y:S02]  /*0e20*/  IMAD.SHL.U32 R5, R14, 0x8, RZ ;  /* 0x000000080e057824 */ /* 0x000fe400078e00ff */
[----:B------:R-:W-:Y:S04]  /*0e30*/  STL [R1+0xd84], R16 ;  /* 0x000d841001007387 */ /* 0x000fe80000100800 */
        /* <DEDUP_REMOVED lines=34> */
[----:B------:R-:W-:Y:S01]  /*1060*/  STL [R1+0xd04], R42 ;  /* 0x000d042a01007387 */ /* 0x000fe20000100800 */
[----:B------:R-:W2:Y:S03]  /*1070*/  FENCE.VIEW.ASYNC.T ;  /* 0x00000000000073c6 */ /* 0x000ea60000000200 */
[----:B------:R-:W-:Y:S01]  /*1080*/  STL [R1+0xd0c], R42 ;  /* 0x000d0c2a01007387 */ /* 0x000fe20000100800 */
[----:B--2---:R-:W-:Y:S06]  /*1090*/  BAR.SYNC.DEFER_BLOCKING 0x0 ;  /* 0x0000000000007b1d */ /* 0x004fec0000010000 */
[----:B------:R-:W-:Y:S04]  /*10a0*/  STL [R1+0xd10], R42 ;  /* 0x000d102a01007387 */ /* 0x000fe80000100800 */
[----:B------:R-:W-:Y:S04]  /*10b0*/  STL [R1+0xd18], R42 ;  /* 0x000d182a01007387 */ /* 0x000fe80000100800 */
[----:B------:R-:W-:Y:S04]  /*10c0*/  STL [R1+0xd1c], R42 ;  /* 0x000d1c2a01007387 */ /* 0x000fe80000100800 */
[----:B------:R-:W-:Y:S04]  /*10d0*/  STL [R1+0xd24], R42 ;  /* 0x000d242a01007387 */ /* 0x000fe80000100800 */
[----:B------:R-:W-:Y:S04]  /*10e0*/  STL [R1+0xd28], R42 ;  /* 0x000d282a01007387 */ /* 0x000fe80000100800 */
[----:B------:R-:W2:Y:S02]  /*10f0*/  FENCE.VIEW.ASYNC.S ;  /* 0x00000000000073c6 */ /* 0x000ea40000000000 */
[----:B--2---:R2:W3:Y:S02]  /*1100*/  @!UP2 SYNCS.EXCH.64 URZ, [UR6], UR8 ;  /* 0x0000000806ffa5b2 */ /* 0x0044e40008000100 */
        /* <DEDUP_REMOVED lines=20> */
[----:B---3--:R-:W-:Y:S06]  /*1250*/  BAR.SYNC.DEFER_BLOCKING 0x0 ;  /* 0x0000000000007b1d */ /* 0x008fec0000010000 */
        /* <DEDUP_REMOVED lines=20> */
[----:B------:R-:W-:-:S03]  /*13a0*/  PRMT R59, RZ, 0x7610, R59 ;  /* 0x00007610ff3b7816 */ /* 0x000fc6000000003b */
[----:B------:R-:W-:Y:S04]  /*13b0*/  STL [R1+0xc7c], R55 ;  /* 0x000c7c3701007387 */ /* 0x000fe80000100800 */
[----:B------:R-:W-:Y:S01]  /*13c0*/  STL [R1+0xc78], R54 ;  /* 0x000c783601007387 */ /* 0x000fe20000100800 */
[----:B------:R-:W-:-:S03]  /*13d0*/  SHF.R.S32.HI R9, RZ, 0x1f, R5 ;  /* 0x0000001fff097819 */ /* 0x000fc60000011405 */
[----:B------:R-:W-:Y:S01]  /*13e0*/  STL [R1+0xc74], R53 ;  /* 0x000c743501007387 */ /* 0x000fe20000100800 */
[----:B0-----:R-:W-:-:S03]  /*13f0*/  IADD3 R13, P6, PT, R5, R0, RZ ;  /* 0x00000000050d7210 */ /* 0x001fc60007fde0ff */
[----:B------:R-:W-:Y:S04]  /*1400*/  STL [R1+0xc70], R43 ;  /* 0x000c702b01007387 */ /* 0x000fe80000100800 */
[----:B-1----:R0:W3:Y:S04]  /*1410*/  @!P5 LDG.E.U8 R46, desc[UR14][R6.64] ;  /* 0x0000000e062ed981 */ /* 0x0020e8000c1e1100 */
[----:B------:R-:W-:Y:S04]  /*1420*/  STL [R1+0xc6c], R32 ;  /* 0x000c6c2001007387 */ /* 0x000fe80000100800 */
[----:B------:R-:W-:Y:S01]  /*1430*/  STL [R1+0xc68], R30 ;  /* 0x000c681e01007387 */ /* 0x000fe20000100800 */
[----:B0-----:R-:W-:-:S02]  /*1440*/  @!P5 IMAD.MOV.U32 R6, RZ, RZ, R3 ;  /* 0x000000ffff06d224 */ /* 0x001fc400078e0003 */
[----:B------:R-:W-:Y:S01]  /*1450*/  @!P5 IMAD.MOV.U32 R7, RZ, RZ, R4 ;  /* 0x000000ffff07d224 */ /* 0x000fe200078e0004 */
[----:B------:R-:W-:Y:S04]  /*1460*/  STL [R1+0xc64], R28 ;  /* 0x000c641c01007387 */ /* 0x000fe80000100800 */
[----:B------:R-:W-:Y:S04]  /*1470*/  STL [R1+0xc60], R26 ;  /* 0x000c601a01007387 */ /* 0x000fe80000100800 */
[----:B------:R-:W-:Y:S04]  /*1480*/  STL [R1+0xc5c], R31 ;  /* 0x000c5c1f01007387 */ /* 0x000fe80000100800 */
[----:B------:R-:W-:Y:S04]  /*1490*/  STL [R1+0xc58], R24 ;  /* 0x000c581801007387 */ /* 0x000fe80000100800 */
[----:B------:R0:W4:Y:S04]  /*14a0*/  @!P5 LDG.E.U8 R59, desc[UR14][R6.64] ;  /* 0x0000000e063bd981 */ /* 0x000128000c1e1100 */
[----:B------:R-:W-:Y:S04]  /*14b0*/  STL [R1+0xc54], R20 ;  /* 0x000c541401007387 */ /* 0x000fe80000100800 */
[----:B------:R-:W-:Y:S01]  /*14c0*/  STL [R1+0xc50], R29 ;  /* 0x000c501d01007387 */ /* 0x000fe20000100800 */
[----:B0-----:R-:W-:-:S02]  /*14d0*/  IMAD.MOV.U32 R7, RZ, RZ, R13 ;  /* 0x000000ffff077224 */ /* 0x001fc400078e000d */
[----:B------:R-:W-:Y:S01]  /*14e0*/  IMAD.X R6, R9, 0x1, R2, P6 ;  /* 0x0000000109067824 */ /* 0x000fe200030e0602 */
[----:B------:R-:W-:Y:S04]  /*14f0*/  STL [R1+0xc4c], R27 ;  /* 0x000c4c1b01007387 */ /* 0x000fe80000100800 */
[----:B------:R-:W-:Y:S01]  /*1500*/  STL [R1+0xc48], R36 ;  /* 0x000c482401007387 */ /* 0x000fe20000100800 */
[----:B------:R-:W-:-:S03]  /*1510*/  @!P4 LOP3.LUT R7, R7, R6, RZ, 0x3c, !PT ;  /* 0x000000060707c212 */ /* 0x000fc600078e3cff */
[----:B------:R-:W-:Y:S04]  /*1520*/  STL [R1+0xc44], R34 ;  /* 0x000c442201007387 */ /* 0x000fe80000100800 */
[----:B------:R-:W-:Y:S04]  /*1530*/  STL [R1+0xbac], R23 ;  /* 0x000bac1701007387 */ /* 0x000fe80000100800 */
[----:B------:R-:W-:Y:S04]  /*1540*/  STL [R1+0xba8], R15 ;  /* 0x000ba80f01007387 */ /* 0x000fe80000100800 */
[----:B------:R-:W-:Y:S04]  /*1550*/  STL [R1+0x368], R13 ;  /* 0x0003680d01007387 */ /* 0x000fe80000100800 */
[----:B------:R0:W-:Y:S01]  /*1560*/  STL [R1+0x364], R6 ;  /* 0x0003640601007387 */ /* 0x0001e20000100800 */
[----:B------:R-:W-:-:S02]  /*1570*/  PRMT R56, RZ, 0x7610, R56 ;  /* 0x00007610ff387816 */ /* 0x000fc40000000038 */
[----:B0-----:R-:W-:Y:S02]  /*1580*/  @!P4 LOP3.LUT R6, R7, R6, RZ, 0x3c, !PT ;  /* 0x000000060706c212 */ /* 0x001fe400078e3cff */
[----:B------:R-:W-:Y:S02]  /*1590*/  IADD3 R13, P6, PT, R5, R3, RZ ;  /* 0x00000003050d7210 */ /* 0x000fe40007fde0ff */
[----:B------:R-:W-:-:S05]  /*15a0*/  @!P4 LOP3.LUT R7, R7, R6, RZ, 0x3c, !PT ;  /* 0x000000060707c212 */ /* 0x000fca00078e3cff */
[----:B------:R0:W2:Y:S01]  /*15b0*/  @!P4 LDG.E.U8 R56, desc[UR14][R6.64] ;  /* 0x0000000e0638c981 */ /* 0x0000a2000c1e1100 */
[----:B------:R-:W-:Y:S02]  /*15c0*/  IMAD.SHL.U32 R5, R14, 0x10, RZ ;  /* 0x000000100e057824 */ /* 0x000fe400078e00ff */
[----:B0-----:R-:W-:Y:S02]  /*15d0*/  IMAD.MOV.U32 R7, RZ, RZ, R13 ;  /* 0x000000ffff077224 */ /* 0x001fe400078e000d */
[----:B------:R-:W-:Y:S01]  /*15e0*/  IMAD.X R6, R9, 0x1, R4, P6 ;  /* 0x0000000109067824 */ /* 0x000fe200030e0604 */
[----:B------:R0:W-:Y:S04]  /*15f0*/  STL [R1+0x370], R13 ;  /* 0x0003700d01007387 */ /* 0x0001e80000100800 */
[----:B------:R-:W-:Y:S01]  /*1600*/  @!P4 LOP3.LUT R7, R7, R6, RZ, 0x3c, !PT ;  /* 0x000000060707c212 */ /* 0x000fe200078e3cff */
[----:B------:R1:W-:Y:S01]  /*1610*/  STL [R1+0x36c], R6 ;  /* 0x00036c0601007387 */ /* 0x0003e20000100800 */
[----:B------:R-:W-:-:S02]  /*1620*/  PRMT R48, RZ, 0x7610, R48 ;  /* 0x00007610ff307816 */ /* 0x000fc40000000030 */
[----:B------:R-:W-:Y:S02]  /*1630*/  SHF.R.S32.HI R9, RZ, 0x1f, R5 ;  /* 0x0000001fff097819 */ /* 0x000fe40000011405 */
[----:B0-----:R-:W-:Y:S02]  /*1640*/  IADD3 R13, P6, PT, R5, R0, RZ ;  /* 0x00000000050d7210 */ /* 0x001fe40007fde0ff */
[----:B-1----:R-:W-:-:S04]  /*1650*/  @!P4 LOP3.LUT R6, R7, R6, RZ, 0x3c, !PT ;  /* 0x000000060706c212 */ /* 0x002fc800078e3cff */
[----:B------:R-:W-:-:S05]  /*1660*/  @!P4 LOP3.LUT R7, R7, R6, RZ, 0x3c, !PT ;  /* 0x000000060707c212 */ /* 0x000fca00078e3cff */
[----:B------:R0:W2:Y:S02]  /*1670*/  @!P4 LDG.E.U8 R48, desc[UR14][R6.64] ;  /* 0x0000000e0630c981 */ /* 0x0000a4000c1e1100 */
[----:B0-----:R-:W-:Y:S02]  /*1680*/  IMAD.MOV.U32 R7, RZ, RZ, R13 ;  /* 0x000000ffff077224 */ /* 0x001fe400078e000d */
[----:B------:R-:W-:Y:S01]  /*1690*/  IMAD.X R6, R9, 0x1, R2, P6 ;  /* 0x0000000109067824 */ /* 0x000fe200030e0602 */
[----:B------:R0:W-:Y:S04]  /*16a0*/  STL [R1+0x3ec], R13 ;  /* 0x0003ec0d01007387 */ /* 0x0001e80000100800 */
[----:B------:R-:W-:Y:S01]  /*16b0*/  @!P0 LOP3.LUT R7, R7, R6, RZ, 0x3c, !PT ;  /* 0x0000000607078212 */ /* 0x000fe200078e3cff */
[----:B------:R1:W-:Y:S01]  /*16c0*/  STL [R1+0x3e8], R6 ;  /* 0x0003e80601007387 */ /* 0x0003e20000100800 */
[----:B------:R-:W-:-:S02]  /*16d0*/  PRMT R47, RZ, 0x7610, R47 ;  /* 0x00007610ff2f7816 */ /* 0x000fc4000000002f */
[----:B0-----:R-:W-:Y:S02]  /*16e0*/  IADD3 R13, P6, PT, R5, R3, RZ ;  /* 0x00000003050d7210 */ /* 0x001fe40007fde0ff */
[----:B-1----:R-:W-:-:S04]  /*16f0*/  @!P0 LOP3.LUT R6, R7, R6, RZ, 0x3c, !PT ;  /* 0x0000000607068212 */ /* 0x002fc800078e3cff */
[----:B------:R-:W-:-:S05]  /*1700*/  @!P0 LOP3.LUT R7, R7, R6, RZ, 0x3c, !PT ;  /* 0x0000000607078212 */ /* 0x000fca00078e3cff */
[----:B------:R0:W2:Y:S02]  /*1710*/  @!P0 LDG.E.U8 R47, desc[UR14][R6.64] ;  /* 0x0000000e062f8981 */ /* 0x0000a4000c1e1100 */
[----:B0-----:R-:W-:Y:S02]  /*1720*/  IMAD.MOV.U32 R7, RZ, RZ, R13 ;  /* 0x000000ffff077224 */ /* 0x001fe400078e000d */
[----:B------:R-:W-:Y:S01]  /*1730*/  IMAD.X R6, R9, 0x1, R4, P6 ;  /* 0x0000000109067824 */ /* 0x000fe200030e0604 */
[----:B------:R-:W-:Y:S04]  /*1740*/  STL [R1+0x3f4], R13 ;  /* 0x0003f40d01007387 */ /* 0x000fe80000100800 */
[----:B------:R-:W-:Y:S01]  /*1750*/  @!P0 LOP3.LUT R7, R7, R6, RZ, 0x3c, !PT ;  /* 0x0000000607078212 */ /* 0x000fe200078e3cff */
[----:B------:R0:W-:Y:S01]  /*1760*/  STL [R1+0x3f0], R6 ;  /* 0x0003f00601007387 */ /* 0x0001e20000100800 */
[----:B------:R-:W-:-:S02]  /*1770*/  PRMT R10, RZ, 0x7610, R10 ;  /* 0x00007610ff0a7816 */ /* 0x000fc4000000000a */
[----:B0-----:R-:W-:-:S04]  /*1780*/  @!P0 LOP3.LUT R6, R7, R6, RZ, 0x3c, !PT ;  /* 0x0000000607068212 */ /* 0x001fc800078e3cff */
[----:B------:R-:W-:-:S05]  /*1790*/  @!P0 LOP3.LUT R7, R7, R6, RZ, 0x3c, !PT ;  /* 0x0000000607078212 */ /* 0x000fca00078e3cff */
[----:B------:R0:W2:Y:S01]  /*17a0*/  @!P0 LDG.E.U8 R10, desc[UR14][R6.64] ;  /* 0x0000000e060a8981 */ /* 0x0000a2000c1e1100 */
[----:B------:R-:W-:-:S05]  /*17b0*/  IMAD R5, R14, 0x18, RZ ;  /* 0x000000180e057824 */ /* 0x000fca00078e02ff */
[----:B------:R-:W-:Y:S02]  /*17c0*/  SHF.R.S32.HI R9, RZ, 0x1f, R5 ;  /* 0x0000001fff097819 */ /* 0x000fe40000011405 */
[----:B------:R-:W-:-:S05]  /*17d0*/  IADD3 R13, P6, PT, R5, R0, RZ ;  /* 0x00000000050d7210 */ /* 0x000fca0007fde0ff */
[----:B0-----:R-:W-:Y:S02]  /*17e0*/  IMAD.MOV.U32 R7, RZ, RZ, R13 ;  /* 0x000000ffff077224 */ /* 0x001fe400078e000d */
[----:B------:R-:W-:-:S05]  /*17f0*/  IMAD.X R6, R9, 0x1, R2, P6 ;  /* 0x0000000109067824 */ /* 0x000fca00030e0602 */
[----:B------:R-:W-:Y:S02]  /*1800*/  @!P2 LOP3.LUT R7, R7, R6, RZ, 0x3c, !PT ;  /* 0x000000060707a212 */ /* 0x000fe400078e3cff */
[----:B------:R-:W-:Y:S02]  /*1810*/  PRMT R27, RZ, 0x7610, R27 ;  /* 0x00007610ff1b7816 */ /* 0x000fe4000000001b */
[----:B------:R-:W-:Y:S02]  /*1820*/  PRMT R36, RZ, 0x7610, R36 ;  /* 0x00007610ff247816 */ /* 0x000fe40000000024 */
[----:B------:R-:W-:Y:S01]  /*1830*/  PRMT R29, RZ, 0x7610, R29 ;  /* 0x00007610ff1d7816 */ /* 0x000fe2000000001d */
[----:B------:R-:W-:Y:S01]  /*1840*/  VIADD R8, R18, 0xffffffd7 ;  /* 0xffffffd712087836 */ /* 0x000fe20000000000 */
[----:B------:R-:W-:-:S04]  /*1850*/  PRMT R25, RZ, 0x7610, R25 ;  /* 0x00007610ff197816 */ /* 0x000fc80000000019 */
[----:B------:R-:W-:Y:S02]  /*1860*/  ISETP.GE.U32.AND P5, PT, R8, 0x7fffff58, PT ;  /* 0x7fffff580800780c */ /* 0x000fe40003fa6070 */
[----:B------:R-:W-:Y:S01]  /*1870*/  PRMT R31, RZ, 0x7610, R31 ;  /* 0x00007610ff1f7816 */ /* 0x000fe2000000001f */
[----:B------:R-:W-:Y:S01]  /*1880*/  VIADD R8, R18, 0xffffffcf ;  /* 0xffffffcf12087836 */ /* 0x000fe20000000000 */
[----:B------:R-:W-:-:S04]  /*1890*/  PRMT R19, RZ, 0x7610, R19 ;  /* 0x00007610ff137816 */ /* 0x000fc80000000013 */
[----:B------:R-:W-:Y:S02]  /*18a0*/  ISETP.GE.U32.AND P4, PT, R8, 0x7fffff50, PT ;  /* 0x7fffff500800780c */ /* 0x000fe40003f86070 */
[----:B------:R-:W-:Y:S01]  /*18b0*/  PRMT R21, RZ, 0x7610, R21 ;  /* 0x00007610ff157816 */ /* 0x000fe20000000015 */
[----:B------:R-:W-:Y:S01]  /*18c0*/  VIADD R8, R18, 0xffffffc7 ;  /* 0xffffffc712087836 */ /* 0x000fe20000000000 */
[----:B------:R-:W-:-:S04]  /*18d0*/  PRMT R24, RZ, 0x7610, R24 ;  /* 0x00007610ff187816 */ /* 0x000fc80000000018 */
[----:B------:R-:W-:Y:S01]  /*18e0*/  ISETP.GE.U32.AND P0, PT, R8, 0x7fffff48, PT ;  /* 0x7fffff480800780c */ /* 0x000fe20003f06070 */
[----:B------:R-:W-:Y:S01]  /*18f0*/  VIADD R8, R18, 0xffffffbf ;  /* 0xffffffbf12087836 */ /* 0x000fe20000000000 */
[----:B------:R-:W-:Y:S02]  /*1900*/  PRMT R35, RZ, 0x7610, R35 ;  /* 0x00007610ff237816 */ /* 0x000fe40000000023 */
[----:B------:R-:W-:Y:S02]  /*1910*/  PRMT R22, RZ, 0x7610, R22 ;  /* 0x00007610ff167816 */ /* 0x000fe40000000016 */
[----:B------:R-:W-:Y:S02]  /*1920*/  PRMT R28, RZ, 0x7610, R28 ;  /* 0x00007610ff1c7816 */ /* 0x000fe4000000001c */
[----:B------:R-:W-:Y:S01]  /*1930*/  PRMT R12, RZ, 0x7610, R12 ;  /* 0x00007610ff0c7816 */ /* 0x000fe2000000000c */
[----:B--2---:R0:W-:Y:S04]  /*1940*/  STL [R1+0x234], R10 ;  /* 0x0002340a01007387 */ /* 0x0041e80000100800 */
[----:B0-----:R-:W2:Y:S04]  /*1950*/  LDL.LU R10, [R1+0xde4] ;  /* 0x000de400010a7983 */ /* 0x001ea80000300800 */
[----:B------:R-:W-:Y:S04]  /*1960*/  STL [R1+0x46c], R13 ;  /* 0x00046c0d01007387 */ /* 0x000fe80000100800 */
[----:B------:R0:W-:Y:S02]  /*1970*/  STL [R1+0x468], R6 ;  /* 0x0004680601007387 */ /* 0x0001e40000100800 */
[----:B0-----:R-:W-:-:S02]  /*1980*/  @!P2 LOP3.LUT R6, R7, R6, RZ, 0x3c, !PT ;  /* 0x000000060706a212 */ /* 0x001fc400078e3cff */
        /* <DEDUP_REMOVED lines=9> */
[----:B------:R-:W-:-:S02]  /*1a20*/  SHF.R.S32.HI R9, RZ, 0x1f, R5 ;  /* 0x0000001fff097819 */ /* 0x000fc40000011405 */
        /* <DEDUP_REMOVED lines=9> */
[----:B0-----:R-:W-:-:S02]  /*1ac0*/  IADD3 R13, P6, PT, R5, R3, RZ ;  /* 0x00000003050d7210 */ /* 0x001fc40007fde0ff */
[----:B-1----:R-:W-:-:S04]  /*1ad0*/  @!P3 LOP3.LUT R6, R7, R6, RZ, 0x3c, !PT ;  /* 0x000000060706b212 */ /* 0x002fc800078e3cff */
[----:B------:R-:W-:-:S05]  /*1ae0*/  @!P3 LOP3.LUT R7, R7, R6, RZ, 0x3c, !PT ;  /* 0x000000060707b212 */ /* 0x000fca00078e3cff */
[----:B------:R0:W2:Y:S01]  /*1af0*/  @!P3 LDG.E.U8 R29, desc[UR14][R6.64] ;  /* 0x0000000e061db981 */ /* 0x0000a2000c1e1100 */
[----:B------:R-:W-:Y:S02]  /*1b00*/  IMAD R5, R14, 0x28, RZ ;  /* 0x000000280e057824 */ /* 0x000fe400078e02ff */
        /* <DEDUP_REMOVED lines=55> */
[----:B------:R-:W-:Y:S01]  /*1e80*/  ISETP.GE.U32.AND P2, PT, R8, 0x7fffff40, PT ;  /* 0x7fffff400800780c */ /* 0x000fe20003f46070 */
[----:B------:R-:W-:Y:S01]  /*1e90*/  VIADD R8, R18, 0xffffffb7 ;  /* 0xffffffb712087836 */ /* 0x000fe20000000000 */
[----:B0-----:R-:W-:-:S02]  /*1ea0*/  IADD3 R13, P6, PT, R5, R3, RZ ;  /* 0x00000003050d7210 */ /* 0x001fc40007fde0ff */
[----:B-1----:R-:W-:-:S04]  /*1eb0*/  @!P0 LOP3.LUT R6, R7, R6, RZ, 0x3c, !PT ;  /* 0x0000000607068212 */ /* 0x002fc800078e3cff */
[----:B------:R-:W-:Y:S02]  /*1ec0*/  @!P0 LOP3.LUT R7, R7, R6, RZ, 0x3c, !PT ;  /* 0x0000000607078212 */ /* 0x000fe400078e3cff */
[----:B------:R-:W-:-:S03]  /*1ed0*/  ISETP.GE.U32.AND P3, PT, R8, 0x7fffff38, PT ;  /* 0x7fffff380800780c */ /* 0x000fc60003f66070 */
[----:B------:R0:W2:Y:S01]  /*1ee0*/  @!P0 LDG.E.U8 R35, desc[UR14][R6.64] ;  /* 0x0000000e06238981 */ /* 0x0000a2000c1e1100 */
[----:B------:R-:W-:Y:S02]  /*1ef0*/  VIADD R8, R18, 0xffffffaf ;  /* 0xffffffaf12087836 */ /* 0x000fe40000000000 */
[----:B0-----:R-:W-:Y:S02]  /*1f00*/  IMAD.MOV.U32 R7, RZ, RZ, R13 ;  /* 0x000000ffff077224 */ /* 0x001fe400078e000d */
[----:B------:R-:W-:Y:S01]  /*1f10*/  IMAD.X R6, R9, 0x1, R4, P6 ;  /* 0x0000000109067824 */ /* 0x000fe200030e0604 */
[----:B------:R-:W-:Y:S01]  /*1f20*/  ISETP.GE.U32.AND P5, PT, R8, 0x7fffff30, PT ;  /* 0x7fffff300800780c */ /* 0x000fe20003fa6070 */
[----:B------:R-:W-:Y:S03]  /*1f30*/  STL [R1+0xaf4], R13 ;  /* 0x000af40d01007387 */ /* 0x000fe60000100800 */
[----:B------:R-:W-:Y:S01]  /*1f40*/  @!P0 LOP3.LUT R7, R7, R6, RZ, 0x3c, !PT ;  /* 0x0000000607078212 */ /* 0x000fe200078e3cff */
[----:B------:R-:W-:Y:S01]  /*1f50*/  VIADD R8, R18, 0xffffffa7 ;  /* 0xffffffa712087836 */ /* 0x000fe20000000000 */
[----:B------:R0:W-:Y:S01]  /*1f60*/  STL [R1+0xae8], R6 ;  /* 0x000ae80601007387 */ /* 0x0001e20000100800 */
[----:B------:R-:W-:-:S03]  /*1f70*/  IMAD.SHL.U32 R5, R14, 0x40, RZ ;  /* 0x000000400e057824 */ /* 0x000fc600078e00ff */
[----:B------:R-:W-:Y:S02]  /*1f80*/  ISETP.GE.U32.AND P4, PT, R8, 0x7fffff28, PT ;  /* 0x7fffff280800780c */ /* 0x000fe40003f86070 */
[C---:B0-----:R-:W-:Y:S02]  /*1f90*/  @!P0 LOP3.LUT R6, R7.reuse, R6, RZ, 0x3c, !PT ;  /* 0x0000000607068212 */ /* 0x041fe400078e3cff */
[----:B------:R-:W-:Y:S02]  /*1fa0*/  SHF.R.S32.HI R8, RZ, 0x1f, R5 ;  /* 0x0000001fff087819 */ /* 0x000fe40000011405 */
[----:B------:R-:W-:Y:S02]  /*1fb0*/  @!P0 LOP3.LUT R7, R7, R6, RZ, 0x3c, !PT ;  /* 0x0000000607078212 */ /* 0x000fe400078e3cff */
[----:B------:R-:W-:-:S03]  /*1fc0*/  IADD3 R13, P6, PT, R5, R0, RZ ;  /* 0x00000000050d7210 */ /* 0x000fc60007fde0ff */
        /* <DEDUP_REMOVED lines=9> */
[----:B------:R0:W2:Y:S02]  /*2060*/  @!P2 LDG.E.U8 R28, desc[UR14][R6.64] ;  /* 0x0000000e061ca981 */ /* 0x0000a4000c1e1100 */
[----:B0-----:R-:W-:Y:S02]  /*2070*/  IMAD.MOV.U32 R7, RZ, RZ, R13 ;  /* 0x000000ffff077224 */ /* 0x001fe400078e000d */
[----:B------:R-:W-:Y:S01]  /*2080*/  IMAD.X R6, R8, 0x1, R4, P6 ;  /* 0x0000000108067824 */ /* 0x000fe200030e0604 */
[----:B------:R-:W-:Y:S04]  /*2090*/  STL [R1+0xae4], R13 ;  /* 0x000ae40d01007387 */ /* 0x000fe80000100800 */
[-C--:B------:R-:W-:Y:S01]  /*20a0*/  @!P2 LOP3.LUT R7, R7, R6.reuse, RZ, 0x3c, !PT ;  /* 0x000000060707a212 */ /* 0x080fe200078e3cff */
[----:B------:R0:W-:Y:S03]  /*20b0*/  STL [R1+0xad4], R6 ;  /* 0x000ad40601007387 */ /* 0x0001e60000100800 */
        /* <DEDUP_REMOVED lines=39> */
[----:B------:R0:W3:Y:S02]  /*2330*/  @!P3 LDG.E.U8 R20, desc[UR14][R6.64] ;  /* 0x0000000e0614b981 */ /* 0x0000e4000c1e1100 */
        /* <DEDUP_REMOVED lines=8> */
[----:B------:R0:W3:Y:S01]  /*23c0*/  @!P5 LDG.E.U8 R33, desc[UR14][R6.64] ;  /* 0x0000000e0621d981 */ /* 0x0000e2000c1e1100 */
        /* <DEDUP_REMOVED lines=57> */
[----:B------:R-:W-:Y:S02]  /*2760*/  PRMT R5, RZ, 0x7610, R5 ;  /* 0x00007610ff057816 */ /* 0x000fe40000000005 */
[----:B-1----:R-:W-:-:S04]  /*2770*/  @!P2 LOP3.LUT R6, R7, R6, RZ, 0x3c, !PT ;  /* 0x000000060706a212 */ /* 0x002fc800078e3cff */
[----:B------:R-:W-:-:S05]  /*2780*/  @!P2 LOP3.LUT R7, R7, R6, RZ, 0x3c, !PT ;  /* 0x000000060707a212 */ /* 0x000fca00078e3cff */
[----:B------:R0:W4:Y:S01]  /*2790*/  @!P2 LDG.E.U8 R5, desc[UR14][R6.64] ;  /* 0x0000000e0605a981 */ /* 0x000122000c1e1100 */
[----:B------:R-:W-:-:S05]  /*27a0*/  VIADD R9, R18, 0xffffff8f ;  /* 0xffffff8f12097836 */ /* 0x000fca0000000000 */
[----:B------:R-:W-:Y:S01]  /*27b0*/  ISETP.GE.U32.AND P3, PT, R9, 0x7fffff10, PT ;  /* 0x7fffff100900780c */ /* 0x000fe20003f66070 */
[----:B------:R-:W-:Y:S01]  /*27c0*/  VIADD R9, R18, 0xffffff87 ;  /* 0xffffff8712097836 */ /* 0x000fe20000000000 */
[----:B------:R-:W-:Y:S01]  /*27d0*/  STL [R1+0x920], R13 ;  /* 0x0009200d01007387 */ /* 0x000fe20000100800 */
[----:B------:R-:W-:-:S03]  /*27e0*/  PRMT R10, RZ, 0x7610, R10 ;  /* 0x00007610ff0a7816 */ /* 0x000fc6000000000a */
[----:B------:R-:W-:Y:S01]  /*27f0*/  ISETP.GE.U32.AND P5, PT, R9, 0x7fffff08, PT ;  /* 0x7fffff080900780c */ /* 0x000fe20003fa6070 */
[----:B------:R-:W-:-:S05]  /*2800*/  VIADD R9, R18, 0xfffffffe ;  /* 0xfffffffe12097836 */ /* 0x000fca0000000000 */
[----:B------:R-:W-:Y:S01]  /*2810*/  ISETP.GE.U32.AND P4, PT, R9, 0x7fffff7f, PT ;  /* 0x7fffff7f0900780c */ /* 0x000fe20003f86070 */
[----:B------:R-:W-:-:S05]  /*2820*/  VIADD R9, R18, 0xfffffff6 ;  /* 0xfffffff612097836 */ /* 0x000fca0000000000 */
[----:B------:R-:W-:Y:S01]  /*2830*/  ISETP.GE.U32.AND P0, PT, R9, 0x7fffff77, PT ;  /* 0x7fffff770900780c */ /* 0x000fe20003f06070 */
[----:B------:R-:W-:Y:S01]  /*2840*/  IMAD R9, R14, 0x70, RZ ;  /* 0x000000700e097824 */ /* 0x000fe200078e02ff */
[----:B--2---:R-:W-:Y:S01]  /*2850*/  PRMT R12, RZ, 0x7610, R12 ;  /* 0x00007610ff0c7816 */ /* 0x004fe2000000000c */
[----:B---3--:R1:W-:Y:S02]  /*2860*/  STL [R1+0x220], R42 ;  /* 0x0002202a01007387 */ /* 0x0083e40000100800 */
[----:B-1----:R-:W-:Y:S02]  /*2870*/  IMAD.X R42, R8, 0x1, R4, P6 ;  /* 0x00000001082a7824 */ /* 0x002fe400030e0604 */
[----:B------:R-:W-:Y:S02]  /*2880*/  IMAD.MOV.U32 R8, RZ, RZ, R13 ;  /* 0x000000ffff087224 */ /* 0x000fe400078e000d */
[----:B0-----:R-:W-:Y:S01]  /*2890*/  IMAD.MOV.U32 R7, RZ, RZ, R42 ;  /* 0x000000ffff077224 */ /* 0x001fe200078e002a */
[----:B------:R-:W2:Y:S01]  /*28a0*/  LDL.LU R13, [R1+0xddc] ;  /* 0x000ddc00010d7983 */ /* 0x000ea20000300800 */
[----:B------:R-:W-:-:S05]  /*28b0*/  @!P2 IMAD.MOV.U32 R6, RZ, RZ, R8 ;  /* 0x000000ffff06a224 */ /* 0x000fca00078e0008 */
[----:B------:R0:W3:Y:S04]  /*28c0*/  @!P2 LDG.E.U8 R10, desc[UR14][R6.64] ;  /* 0x0000000e060aa981 */ /* 0x0000e8000c1e1100 */
[----:B------:R1:W-:Y:S01]  /*28d0*/  STL [R1+0x91c], R42 ;  /* 0x00091c2a01007387 */ /* 0x0003e20000100800 */
[----:B0-----:R-:W-:Y:S01]  /*28e0*/  VIADD R6, R18, 0xffffffee ;  /* 0xffffffee12067836 */ /* 0x001fe20000000000 */
[----:B-1----:R-:W-:Y:S02]  /*28f0*/  IADD3 R42, P6, PT, R9, R0, RZ ;  /* 0x00000000092a7210 */ /* 0x002fe40007fde0ff */
[----:B----4-:R0:W-:Y:S02]  /*2900*/  STL [R1+0x21c], R5 ;  /* 0x00021c0501007387 */ /* 0x0101e40000100800 */
[----:B------:R-:W-:Y:S01]  /*2910*/  ISETP.GE.U32.AND P2, PT, R6, 0x7fffff6f, PT ;  /* 0x7fffff6f0600780c */ /* 0x000fe20003f46070 */
[----:B------:R-:W-:Y:S01]  /*2920*/  @!P3 IMAD.MOV.U32 R6, RZ, RZ, R42 ;  /* 0x000000ffff06b224 */ /* 0x000fe200078e002a */
[----:B0-----:R-:W-:-:S05]  /*2930*/  SHF.R.S32.HI R5, RZ, 0x1f, R9 ;  /* 0x0000001fff057819 */ /* 0x001fca0000011409 */
[----:B------:R-:W-:-:S05]  /*2940*/  IMAD.X R7, R5, 0x1, R2, P6 ;  /* 0x0000000105077824 */ /* 0x000fca00030e0602 */
[----:B------:R0:W4:Y:S01]  /*2950*/  @!P3 LDG.E.U8 R12, desc[UR14][R6.64] ;  /* 0x0000000e060cb981 */ /* 0x000122000c1e1100 */
[----:B------:R-:W-:-:S03]  /*2960*/  IADD3 R8, P6, PT, R9, R3, RZ ;  /* 0x0000000309087210 */ /* 0x000fc60007fde0ff */
[----:B------:R-:W-:Y:S02]  /*2970*/  STL [R1+0x998], R42 ;  /* 0x0009982a01007387 */ /* 0x000fe40000100800 */
[----:B0-----:R-:W-:Y:S01]  /*2980*/  IMAD.X R6, R5, 0x1, R4, P6 ;  /* 0x0000000105067824 */ /* 0x001fe200030e0604 */
[----:B------:R-:W-:Y:S01]  /*2990*/  PRMT R11, RZ, 0x7610, R11 ;  /* 0x00007610ff0b7816 */ /* 0x000fe2000000000b */
[----:B---3--:R-:W-:Y:S04]  /*29a0*/  STL [R1+0x218], R10 ;  /* 0x0002180a01007387 */ /* 0x008fe80000100800 */
[----:B------:R0:W-:Y:S02]  /*29b0*/  STL [R1+0x994], R7 ;  /* 0x0009940701007387 */ /* 0x0001e40000100800 */
[----:B0-----:R-:W-:-:S02]  /*29c0*/  IMAD.MOV.U32 R7, RZ, RZ, R8 ;  /* 0x000000ffff077224 */ /* 0x001fc400078e0008 */
[----:B------:R0:W-:Y:S01]  /*29d0*/  STL [R1+0x9a0], R8 ;  /* 0x0009a00801007387 */ /* 0x0001e20000100800 */
[----:B------:R-:W-:Y:S02]  /*29e0*/  IMAD R10, R14, 0x78, RZ ;  /* 0x000000780e0a7824 */ /* 0x000fe400078e02ff */
[----:B------:R-:W-:Y:S01]  /*29f0*/  @!P3 LOP3.LUT R7, R7, R6, RZ, 0x3c, !PT ;  /* 0x000000060707b212 */ /* 0x000fe200078e3cff */
[----:B------:R1:W-:Y:S02]  /*2a00*/  STL [R1+0x99c], R6 ;  /* 0x00099c0601007387 */ /* 0x0003e40000100800 */
[----:B------:R-:W-:Y:S02]  /*2a10*/  IADD3 R42, P6, PT, R10, R0, RZ ;  /* 0x000000000a2a7210 */ /* 0x000fe40007fde0ff */
[----:B0-----:R-:W-:Y:S02]  /*2a20*/  SHF.R.S32.HI R8, RZ, 0x1f, R10 ;  /* 0x0000001fff087819 */ /* 0x001fe4000001140a */
[C---:B-1----:R-:W-:Y:S01]  /*2a30*/  @!P3 LOP3.LUT R6, R7.reuse, R6, RZ, 0x3c, !PT ;  /* 0x000000060706b212 */ /* 0x042fe200078e3cff */
[----:B------:R-:W-:Y:S03]  /*2a40*/  STL [R1+0xa18], R42 ;  /* 0x000a182a01007387 */ /* 0x000fe60000100800 */
[----:B------:R-:W-:Y:S01]  /*2a50*/  @!P3 LOP3.LUT R7, R7, R6, RZ, 0x3c, !PT ;  /* 0x000000060707b212 */ /* 0x000fe200078e3cff */
[----:B----4-:R0:W-:Y:S01]  /*2a60*/  STL [R1+0x214], R12 ;  /* 0x0002140c01007387 */ /* 0x0101e20000100800 */
[----:B--2---:R-:W-:-:S03]  /*2a70*/  PRMT R13, RZ, 0x7610, R13 ;  /* 0x00007610ff0d7816 */ /* 0x004fc6000000000d */
[----:B------:R1:W2:Y:S01]  /*2a80*/  @!P3 LDG.E.U8 R11, desc[UR14][R6.64] ;  /* 0x0000000e060bb981 */ /* 0x0002a2000c1e1100 */
[----:B0-----:R-:W-:-:S04]  /*2a90*/  IMAD.X R12, R8, 0x1, R2, P6 ;  /* 0x00000001080c7824 */ /* 0x001fc800030e0602 */
[----:B-1----:R-:W-:Y:S02]  /*2aa0*/  IMAD.MOV.U32 R7, RZ, RZ, R12 ;  /* 0x000000ffff077224 */ /* 0x002fe400078e000c */
[----:B------:R-:W-:-:S05]  /*2ab0*/  @!P5 IMAD.MOV.U32 R6, RZ, RZ, R42 ;  /* 0x000000ffff06d224 */ /* 0x000fca00078e002a */
[----:B------:R-:W3:Y:S01]  /*2ac0*/  @!P5 LDG.E.U8 R13, desc[UR14][R6.64] ;  /* 0x0000000e060dd981 */ /* 0x000ee2000c1e1100 */
[----:B------:R-:W-:-:S03]  /*2ad0*/  PRMT R9, RZ, 0x7610, R9 ;  /* 0x00007610ff097816 */ /* 0x000fc60000000009 */
[----:B--2---:R0:W-:Y:S04]  /*2ae0*/  STL [R1+0x210], R11 ;  /* 0x0002100b01007387 */ /* 0x0041e80000100800 */
[----:B0-----:R-:W2:Y:S04]  /*2af0*/  LDL.LU R11, [R1+0xdd8] ;  /* 0x000dd800010b7983 */ /* 0x001ea80000300800 */
[----:B------:R0:W-:Y:S02]  /*2b00*/  STL [R1+0xa14], R12 ;  /* 0x000a140c01007387 */ /* 0x0001e40000100800 */
[----:B0-----:R-:W-:-:S05]  /*2b10*/  IADD3 R12, P6, PT, R10, R3, RZ ;  /* 0x000000030a0c7210 */ /* 0x001fca0007fde0ff */
[----:B------:R-:W-:Y:S04]  /*2b20*/  STL [R1+0xa20], R12 ;  /* 0x000a200c01007387 */ /* 0x000fe80000100800 */
[----:B---3--:R0:W-:Y:S01]  /*2b30*/  STL [R1+0x20c], R13 ;  /* 0x00020c0d01007387 */ /* 0x0081e20000100800 */
[----:B------:R-:W-:Y:S02]  /*2b40*/  @!P5 IMAD.MOV.U32 R6, RZ, RZ, R12 ;  /* 0x000000ffff06d224 */ /* 0x000fe400078e000c */
[----:B0-----:R-:W-:-:S04]  /*2b50*/  IMAD.X R13, R8, 0x1, R4, P6 ;  /* 0x00000001080d7824 */ /* 0x001fc800030e0604 */
[----:B------:R-:W-:-:S05]  /*2b60*/  @!P5 IMAD.MOV.U32 R7, RZ, RZ, R13 ;  /* 0x000000ffff07d224 */ /* 0x000fca00078e000d */
[----:B------:R0:W3:Y:S01]  /*2b70*/  @!P5 LDG.E.U8 R9, desc[UR14][R6.64] ;  /* 0x0000000e0609d981 */ /* 0x0000e2000c1e1100 */
[----:B------:R-:W-:Y:S01]  /*2b80*/  VIADD R5, R18, 0xffffffe6 ;  /* 0xffffffe612057836 */ /* 0x000fe20000000000 */
[----:B------:R-:W-:-:S04]  /*2b90*/  SHF.R.S32.HI R10, RZ, 0x1f, R14 ;  /* 0x0000001fff0a7819 */ /* 0x000fc8000001140e */
[----:B------:R-:W-:Y:S02]  /*2ba0*/  ISETP.GE.U32.AND P3, PT, R5, 0x7fffff67, PT ;  /* 0x7fffff670500780c */ /* 0x000fe40003f66070 */
[----:B------:R-:W-:Y:S01]  /*2bb0*/  IADD3 R5, P6, PT, R0, R14, RZ ;  /* 0x0000000e00057210 */ /* 0x000fe20007fde0ff */
[----:B------:R-:W-:Y:S01]  /*2bc0*/  VIADD R8, R18, 0xffffffde ;  /* 0xffffffde12087836 */ /* 0x000fe20000000000 */
[----:B------:R-:W-:Y:S03]  /*2bd0*/  STL [R1+0xa1c], R13 ;  /* 0x000a1c0d01007387 */ /* 0x000fe60000100800 */
[----:B0-----:R-:W-:Y:S01]  /*2be0*/  IMAD.X R6, R10, 0x1, R2, P6 ;  /* 0x000000010a067824 */ /* 0x001fe200030e0602 */
[----:B------:R-:W-:Y:S01]  /*2bf0*/  ISETP.GE.U32.AND P5, PT, R8, 0x7fffff5f, PT ;  /* 0x7fffff5f0800780c */ /* 0x000fe20003fa6070 */
[----:B------:R-:W-:Y:S01]  /*2c00*/  @!P4 IMAD.MOV.U32 R8, RZ, RZ, R5 ;  /* 0x000000ffff08c224 */ /* 0x000fe200078e0005 */
[----:B--2---:R-:W-:Y:S01]  /*2c10*/  PRMT R11, RZ, 0x7610, R11 ;  /* 0x00007610ff0b7816 */ /* 0x004fe2000000000b */
[----:B---3--:R0:W-:Y:S02]  /*2c20*/  STL [R1+0x208], R9 ;  /* 0x0002080901007387 */ /* 0x0081e40000100800 */
[----:B0-----:R-:W-:-:S05]  /*2c30*/  @!P4 IMAD.MOV.U32 R9, RZ, RZ, R6 ;  /* 0x000000ffff09c224 */ /* 0x001fca00078e0006 */
[----:B------:R0:W2:Y:S01]  /*2c40*/  @!P4 LDG.E.U8 R11, desc[UR14][R8.64] ;  /* 0x0000000e080bc981 */ /* 0x0000a2000c1e1100 */
[----:B------:R-:W-:-:S03]  /*2c50*/  IADD3 R7, P6, PT, R3, R14, RZ ;  /* 0x0000000e03077210 */ /* 0x000fc60007fde0ff */
[----:B------:R-:W-:Y:S01]  /*2c60*/  STL [R1+0xb68], R5 ;  /* 0x000b680501007387 */ /* 0x000fe20000100800 */
[----:B------:R-:W-:-:S03]  /*2c70*/  PRMT R39, RZ, 0x7610, R39 ;  /* 0x00007610ff277816 */ /* 0x000fc60000000027 */
[----:B------:R-:W-:Y:S01]  /*2c80*/  STL [R1+0xbb0], R5 ;  /* 0x000bb00501007387 */ /* 0x000fe20000100800 */
[----:B0-----:R-:W-:-:S03]  /*2c90*/  IMAD.X R8, R10, 0x1, R4, P6 ;  /* 0x000000010a087824 */ /* 0x001fc600030e0604 */
[----:B------:R-:W-:Y:S01]  /*2ca0*/  STL [R1+0xb64], R6 ;  /* 0x000b640601007387 */ /* 0x000fe20000100800 */
[----:B------:R-:W-:-:S03]  /*2cb0*/  @!P4 IMAD.MOV.U32 R10, RZ, RZ, R7 ;  /* 0x000000ffff0ac224 */ /* 0x000fc600078e0007 */
[----:B------:R-:W-:Y:S01]  /*2cc0*/  STL [R1+0xbb4], R6 ;  /* 0x000bb40601007387 */ /* 0x000fe20000100800 */
[----:B------:R-:W-:Y:S01]  /*2cd0*/  IMAD R12, R14, 0x9, RZ ;  /* 0x000000090e0c7824 */ /* 0x000fe200078e02ff */
[----:B------:R-:W-:-:S04]  /*2ce0*/  PRMT R17, RZ, 0x7610, R17 ;  /* 0x00007610ff117816 */ /* 0x000fc80000000011 */
[----:B------:R-:W-:Y:S02]  /*2cf0*/  SHF.R.S32.HI R9, RZ, 0x1f, R12 ;  /* 0x0000001fff097819 */ /* 0x000fe4000001140c */
[----:B------:R-:W-:Y:S01]  /*2d00*/  IADD3 R42, P6, PT, R12, R0, RZ ;  /* 0x000000000c2a7210 */ /* 0x000fe20007fde0ff */
[----:B--2---:R0:W-:Y:S02]  /*2d10*/  STL [R1+0x204], R11 ;  /* 0x0002040b01007387 */ /* 0x0041e40000100800 */
[----:B0-----:R-:W-:-:S05]  /*2d20*/  @!P4 IMAD.MOV.U32 R11, RZ, RZ, R8 ;  /* 0x000000ffff0bc224 */ /* 0x001fca00078e0008 */
[----:B------:R0:W2:Y:S02]  /*2d30*/  @!P4 LDG.E.U8 R39, desc[UR14][R10.64] ;  /* 0x0000000e0a27c981 */ /* 0x0000a4000c1e1100 */
[----:B0-----:R-:W-:Y:S02]  /*2d40*/  IMAD.X R11, R9, 0x1, R2, P6 ;  /* 0x00000001090b7824 */ /* 0x001fe400030e0602 */
[----:B------:R-:W-:-:S05]  /*2d50*/  @!P0 IMAD.MOV.U32 R10, RZ, RZ, R42 ;  /* 0x000000ffff0a8224 */ /* 0x000fca00078e002a */
[----:B------:R0:W3:Y:S04]  /*2d60*/  @!P0 LDG.E.U8 R17, desc[UR14][R10.64] ;  /* 0x0000000e0a118981 */ /* 0x0000e8000c1e1100 */
[----:B------:R-:W-:Y:S04]  /*2d70*/  STL [R1+0xb70], R7 ;  /* 0x000b700701007387 */ /* 0x000fe80000100800 */
[----:B------:R1:W-:Y:S04]  /*2d80*/  STL [R1+0x378], R42 ;  /* 0x0003782a01007387 */ /* 0x0003e80000100800 */
[----:B------:R-:W-:Y:S04]  /*2d90*/  STL [R1+0xbb8], R7 ;  /* 0x000bb80701007387 */ /* 0x000fe80000100800 */
[----:B------:R-:W-:Y:S04]  /*2da0*/  STL [R1+0xb6c], R8 ;  /* 0x000b6c0801007387 */ /* 0x000fe80000100800 */
[----:B------:R-:W-:Y:S01]  /*2db0*/  STL [R1+0xbbc], R8 ;  /* 0x000bbc0801007387 */ /* 0x000fe20000100800 */
[----:B------:R-:W-:-:S03]  /*2dc0*/  PRMT R16, RZ, 0x7610, R16 ;  /* 0x00007610ff107816 */ /* 0x000fc60000000010 */
[----:B--2---:R2:W-:Y:S04]  /*2dd0*/  STL [R1+0x200], R39 ;  /* 0x0002002701007387 */ /* 0x0045e80000100800 */
[----:B------:R0:W-:Y:S04]  /*2de0*/  STL [R1+0x374], R11 ;  /* 0x0003740b01007387 */ /* 0x0001e80000100800 */
[----:B-1----:R-:W4:Y:S01]  /*2df0*/  LDL.LU R42, [R1+0xdd4] ;  /* 0x000dd400012a7983 */ /* 0x002f220000300800 */
[----:B--2---:R-:W-:-:S05]  /*2e00*/  IADD3 R39, P6, PT, R12, R3, RZ ;  /* 0x000000030c277210 */ /* 0x004fca0007fde0ff */
[----:B0-----:R-:W-:Y:S02]  /*2e10*/  IMAD.MOV.U32 R11, RZ, RZ, R39 ;  /* 0x000000ffff0b7224 */ /* 0x001fe400078e0027 */
[----:B------:R-:W-:Y:S01]  /*2e20*/  IMAD.X R10, R9, 0x1, R4, P6 ;  /* 0x00000001090a7824 */ /* 0x000fe200030e0604 */
[----:B---3--:R0:W-:Y:S04]  /*2e30*/  STL [R1+0x1fc], R17 ;  /* 0x0001fc1101007387 */ /* 0x0081e80000100800 */
[-C--:B------:R-:W-:Y:S01]  /*2e40*/  @!P0 LOP3.LUT R11, R11, R10.reuse, RZ, 0x3c, !PT ;  /* 0x0000000a0b0b8212 */ /* 0x080fe200078e3cff */
[----:B0-----:R-:W2:Y:S04]  /*2e50*/  LDL.LU R17, [R1+0xdd0] ;  /* 0x000dd00001117983 */ /* 0x001ea80000300800 */
[----:B------:R-:W-:Y:S04]  /*2e60*/  STL [R1+0x380], R39 ;  /* 0x0003802701007387 */ /* 0x000fe80000100800 */
[----:B------:R0:W-:Y:S02]  /*2e70*/  STL [R1+0x37c], R10 ;  /* 0x00037c0a01007387 */ /* 0x0001e40000100800 */
[----:B0-----:R-:W-:-:S04]  /*2e80*/  @!P0 LOP3.LUT R10, R11, R10, RZ, 0x3c, !PT ;  /* 0x0000000a0b0a8212 */ /* 0x001fc800078e3cff */
[----:B------:R-:W-:-:S05]  /*2e90*/  @!P0 LOP3.LUT R11, R11, R10, RZ, 0x3c, !PT ;  /* 0x0000000a0b0b8212 */ /* 0x000fca00078e3cff */
[----:B------:R0:W3:Y:S01]  /*2ea0*/  @!P0 LDG.E.U8 R16, desc[UR14][R10.64] ;  /* 0x0000000e0a108981 */ /* 0x0000e2000c1e1100 */
[----:B------:R-:W-:-:S05]  /*2eb0*/  IMAD R12, R14, 0x11, RZ ;  /* 0x000000110e0c7824 */ /* 0x000fca00078e02ff */
[----:B------:R-:W-:Y:S02]  /*2ec0*/  SHF.R.S32.HI R9, RZ, 0x1f, R12 ;  /* 0x0000001fff097819 */ /* 0x000fe4000001140c */
[----:B------:R-:W-:-:S05]  /*2ed0*/  IADD3 R39, P6, PT, R12, R0, RZ ;  /* 0x000000000c277210 */ /* 0x000fca0007fde0ff */
[----:B0-----:R-:W-:Y:S02]  /*2ee0*/  IMAD.MOV.U32 R11, RZ, RZ, R39 ;  /* 0x000000ffff0b7224 */ /* 0x001fe400078e0027 */
[----:B------:R-:W-:-:S05]  /*2ef0*/  IMAD.X R10, R9, 0x1, R2, P6 ;  /* 0x00000001090a7824 */ /* 0x000fca00030e0602 */
[-C--:B------:R-:W-:Y:S02]  /*2f00*/  @!P2 LOP3.LUT R11, R11, R10.reuse, RZ, 0x3c, !PT ;  /* 0x0000000a0b0ba212 */ /* 0x080fe400078e3cff */
[----:B--2---:R-:W-:Y:S01]  /*2f10*/  PRMT R17, RZ, 0x7610, R17 ;  /* 0x00007610ff117816 */ /* 0x004fe20000000011 */
[----:B---3--:R0:W-:Y:S04]  /*2f20*/  STL [R1+0x1f8], R16 ;  /* 0x0001f81001007387 */ /* 0x0081e80000100800 */
[----:B0-----:R-:W2:Y:S04]  /*2f30*/  LDL.LU R16, [R1+0xdcc] ;  /* 0x000dcc0001107983 */ /* 0x001ea80000300800 */
[----:B------:R-:W-:Y:S04]  /*2f40*/  STL [R1+0x3fc], R39 ;  /* 0x0003fc2701007387 */ /* 0x000fe80000100800 */
[----:B------:R0:W-:Y:S02]  /*2f50*/  STL [R1+0x3f8], R10 ;  /* 0x0003f80a01007387 */ /* 0x0001e40000100800 */
[----:B0-----:R-:W-:-:S04]  /*2f60*/  @!P2 LOP3.LUT R10, R11, R10, RZ, 0x3c, !PT ;  /* 0x0000000a0b0aa212 */ /* 0x001fc800078e3cff */
[----:B------:R-:W-:-:S05]  /*2f70*/  @!P2 LOP3.LUT R11, R11, R10, RZ, 0x3c, !PT ;  /* 0x0000000a0b0ba212 */ /* 0x000fca00078e3cff */
[----:B------:R0:W3:Y:S01]  /*2f80*/  @!P2 LDG.E.U8 R17, desc[UR14][R10.64] ;  /* 0x0000000e0a11a981 */ /* 0x0000e2000c1e1100 */
        /* <DEDUP_REMOVED lines=64> */
[----:B------:R-:W-:Y:S02]  /*3390*/  VIADD R13, R18, 0xffffffd6 ;  /* 0xffffffd6120d7836 */ /* 0x000fe40000000000 */
[----:B------:R-:W-:-:S03]  /*33a0*/  IMAD R12, R14, 0x29, RZ ;  /* 0x000000290e0c7824 */ /* 0x000fc600078e02ff */
[----:B------:R-:W-:Y:S02]  /*33b0*/  ISETP.GE.U32.AND P4, PT, R13, 0x7fffff57, PT ;  /* 0x7fffff570d00780c */ /* 0x000fe40003f86070 */
        /* <DEDUP_REMOVED lines=248> */
[----:B------:R-:W3:Y:S01]  /*4340*/  @!P3 LDG.E.U8 R16, desc[UR14][R10.64] ;  /* 0x0000000e0a10b981 */ /* 0x000ee2000c1e1100 */
[----:B------:R-:W-:Y:S02]  /*4350*/  VIADD R13, R18, 0xffffff8e ;  /* 0xffffff8e120d7836 */ /* 0x000fe40000000000 */
[----:B------:R-:W-:-:S03]  /*4360*/  IMAD R12, R14, 0x71, RZ ;  /* 0x000000710e0c7824 */ /* 0x000fc600078e02ff */
[----:B------:R-:W-:Y:S02]  /*4370*/  ISETP.GE.U32.AND P5, PT, R13, 0x7fffff0f, PT ;  /* 0x7fffff0f0d00780c */ /* 0x000fe40003fa6070 */
[----:B------:R-:W-:Y:S02]  /*4380*/  SHF.R.S32.HI R9, RZ, 0x1f, R12 ;  /* 0x0000001fff097819 */ /* 0x000fe4000001140c */
[----:B------:R-:W-:Y:S01]  /*4390*/  IADD3 R39, P6, PT, R12, R0, RZ ;  /* 0x000000000c277210 */ /* 0x000fe20007fde0ff */
[----:B---3--:R0:W-:Y:S04]  /*43a0*/  STL [R1+0x194], R16 ;  /* 0x0001941001007387 */ /* 0x0081e80000100800 */
[----:B0-----:R-:W3:Y:S01]  /*43b0*/  LDL.LU R16, [R1+0xd6c] ;  /* 0x000d6c0001107983 */ /* 0x001ee20000300800 */
[----:B------:R-:W-:-:S02]  /*43c0*/  IMAD.MOV.U32 R11, RZ, RZ, R39 ;  /* 0x000000ffff0b7224 */ /* 0x000fc400078e0027 */
[----:B------:R-:W-:Y:S01]  /*43d0*/  IMAD.X R10, R9, 0x1, R2, P6 ;  /* 0x00000001090a7824 */ /* 0x000fe200030e0602 */
[----:B------:R-:W-:Y:S04]  /*43e0*/  STL [R1+0x9a8], R39 ;  /* 0x0009a82701007387 */ /* 0x000fe80000100800 */
[-C--:B------:R-:W-:Y:S01]  /*43f0*/  @!P5 LOP3.LUT R11, R11, R10.reuse, RZ, 0x3c, !PT ;  /* 0x0000000a0b0bd212 */ /* 0x080fe200078e3cff */
[----:B------:R0:W-:Y:S03]  /*4400*/  STL [R1+0x9a4], R10 ;  /* 0x0009a40a01007387 */ /* 0x0001e60000100800 */
[----:B0-----:R-:W-:-:S04]  /*4410*/  @!P5 LOP3.LUT R10, R11, R10, RZ, 0x3c, !PT ;  /* 0x0000000a0b0ad212 */ /* 0x001fc800078e3cff */
[----:B------:R-:W-:Y:S02]  /*4420*/  @!P5 LOP3.LUT R11, R11, R10, RZ, 0x3c, !PT ;  /* 0x0000000a0b0bd212 */ /* 0x000fe400078e3cff */
[----:B---3--:R-:W-:-:S06]  /*4430*/  PRMT R16, RZ, 0x7610, R16 ;  /* 0x00007610ff107816 */ /* 0x008fcc0000000010 */
        /* <DEDUP_REMOVED lines=29> */
[----:B------:R-:W-:-:S05]  /*4610*/  VIADD R13, R18, 0xfffffffd ;  /* 0xfffffffd120d7836 */ /* 0x000fca0000000000 */
[----:B------:R-:W-:Y:S01]  /*4620*/  ISETP.GE.U32.AND P0, PT, R13, 0x7fffff7e, PT ;  /* 0x7fffff7e0d00780c */ /* 0x000fe20003f06070 */
[----:B------:R-:W-:Y:S01]  /*4630*/  VIADD R13, R18, 0xfffffff5 ;  /* 0xfffffff5120d7836 */ /* 0x000fe20000000000 */
[----:B------:R-:W-:-:S04]  /*4640*/  IADD3 R39, P6, PT, R12, R3, RZ ;  /* 0x000000030c277210 */ /* 0x000fc80007fde0ff */
[----:B------:R-:W-:Y:S01]  /*4650*/  ISETP.GE.U32.AND P2, PT, R13, 0x7fffff76, PT ;  /* 0x7fffff760d00780c */ /* 0x000fe20003f46070 */
[----:B------:R-:W-:Y:S02]  /*4660*/  VIADD R13, R18, 0xffffffed ;  /* 0xffffffed120d7836 */ /* 0x000fe40000000000 */
[----:B------:R-:W-:Y:S01]  /*4670*/  IMAD.SHL.U32 R12, R14, 0x2, RZ ;  /* 0x000000020e0c7824 */ /* 0x000fe200078e00ff */
[----:B------:R-:W-:Y:S02]  /*4680*/  STL [R1+0xa30], R39 ;  /* 0x000a302701007387 */ /* 0x000fe40000100800 */
[----:B------:R-:W-:Y:S01]  /*4690*/  ISETP.GE.U32.AND P3, PT, R13, 0x7fffff6e, PT ;  /* 0x7fffff6e0d00780c */ /* 0x000fe20003f66070 */
[----:B------:R-:W-:Y:S02]  /*46a0*/  VIADD R13, R18, 0xffffffe5 ;  /* 0xffffffe5120d7836 */ /* 0x000fe40000000000 */
[----:B0-----:R-:W-:Y:S01]  /*46b0*/  IMAD.X R11, R9, 0x1, R4, P6 ;  /* 0x00000001090b7824 */ /* 0x001fe200030e0604 */
[----:B------:R-:W-:Y:S01]  /*46c0*/  IADD3 R9, P6, PT, R12, R0, RZ ;  /* 0x000000000c097210 */ /* 0x000fe20007fde0ff */
[----:B------:R-:W-:Y:S01]  /*46d0*/  @!P4 IMAD.MOV.U32 R10, RZ, RZ, R39 ;  /* 0x000000ffff0ac224 */ /* 0x000fe200078e0027 */
[----:B------:R-:W-:Y:S01]  /*46e0*/  ISETP.GE.U32.AND P5, PT, R13, 0x7fffff66, PT ;  /* 0x7fffff660d00780c */ /* 0x000fe20003fa6070 */
[----:B------:R-:W-:Y:S01]  /*46f0*/  VIADD R13, R18, 0xffffffdd ;  /* 0xffffffdd120d7836 */ /* 0x000fe20000000000 */
[----:B------:R-:W-:-:S02]  /*4700*/  PRMT R40, RZ, 0x7610, R40 ;  /* 0x00007610ff287816 */ /* 0x000fc40000000028 */
[----:B--2---:R-:W-:-:S06]  /*4710*/  PRMT R17, RZ, 0x7610, R17 ;  /* 0x00007610ff117816 */ /* 0x004fcc0000000011 */
[----:B------:R0:W2:Y:S01]  /*4720*/  @!P4 LDG.E.U8 R17, desc[UR14][R10.64] ;  /* 0x0000000e0a11c981 */ /* 0x0000a2000c1e1100 */
[----:B------:R-:W-:-:S03]  /*4730*/  ISETP.GE.U32.AND P4, PT, R13, 0x7fffff5e, PT ;  /* 0x7fffff5e0d00780c */ /* 0x000fc60003f86070 */
[----:B---3--:R1:W-:Y:S02]  /*4740*/  STL [R1+0x188], R16 ;  /* 0x0001881001007387 */ /* 0x0083e40000100800 */
[----:B-1----:R-:W-:-:S05]  /*4750*/  SHF.R.S32.HI R16, RZ, 0x1f, R12 ;  /* 0x0000001fff107819 */ /* 0x002fca000001140c */
[----:B0-----:R-:W-:Y:S01]  /*4760*/  IMAD.X R10, R16, 0x1, R2, P6 ;  /* 0x00000001100a7824 */ /* 0x001fe200030e0602 */
[----:B------:R-:W-:Y:S01]  /*4770*/  IADD3 R39, P6, PT, R12, R3, RZ ;  /* 0x000000030c277210 */ /* 0x000fe20007fde0ff */
[----:B------:R-:W-:Y:S02]  /*4780*/  @!P0 IMAD.MOV.U32 R12, RZ, RZ, R9 ;  /* 0x000000ffff0c8224 */ /* 0x000fe400078e0009 */
[----:B------:R-:W-:-:S05]  /*4790*/  @!P0 IMAD.MOV.U32 R13, RZ, RZ, R10 ;  /* 0x000000ffff0d8224 */ /* 0x000fca00078e000a */
[----:B------:R0:W3:Y:S04]  /*47a0*/  @!P0 LDG.E.U8 R40, desc[UR14][R12.64] ;  /* 0x0000000e0c288981 */ /* 0x0000e8000c1e1100 */
[----:B------:R1:W-:Y:S01]  /*47b0*/  STL [R1+0xa2c], R11 ;  /* 0x000a2c0b01007387 */ /* 0x0003e20000100800 */
[----:B------:R-:W-:Y:S01]  /*47c0*/  PRMT R41, RZ, 0x7610, R41 ;  /* 0x00007610ff297816 */ /* 0x000fe20000000029 */
[----:B0-----:R-:W-:Y:S02]  /*47d0*/  @!P0 IMAD.MOV.U32 R12, RZ, RZ, R39 ;  /* 0x000000ffff0c8224 */ /* 0x001fe400078e0027 */
[----:B-1----:R-:W-:-:S04]  /*47e0*/  IMAD.X R11, R16, 0x1, R4, P6 ;  /* 0x00000001100b7824 */ /* 0x002fc800030e0604 */
[----:B------:R-:W-:-:S05]  /*47f0*/  @!P0 IMAD.MOV.U32 R13, RZ, RZ, R11 ;  /* 0x000000ffff0d8224 */ /* 0x000fca00078e000b */
[----:B------:R0:W3:Y:S01]  /*4800*/  @!P0 LDG.E.U8 R41, desc[UR14][R12.64] ;  /* 0x0000000e0c298981 */ /* 0x0000e2000c1e1100 */
[----:B----4-:R-:W-:-:S03]  /*4810*/  PRMT R42, RZ, 0x7610, R42 ;  /* 0x00007610ff2a7816 */ /* 0x010fc6000000002a */
[----:B--2---:R1:W-:Y:S04]  /*4820*/  STL [R1+0x184], R17 ;  /* 0x0001841101007387 */ /* 0x0043e80000100800 */
[----:B------:R-:W-:Y:S04]  /*4830*/  STL [R1+0xb78], R9 ;  /* 0x000b780901007387 */ /* 0x000fe80000100800 */
[----:B------:R2:W-:Y:S01]  /*4840*/  STL [R1+0x54], R39 ;  /* 0x0000542701007387 */ /* 0x0005e20000100800 */
[----:B-1----:R-:W-:-:S03]  /*4850*/  IMAD R17, R14, 0xa, RZ ;  /* 0x0000000a0e117824 */ /* 0x002fc600078e02ff */
[----:B------:R-:W-:Y:S04]  /*4860*/  STL [R1+0xbc0], R9 ;  /* 0x000bc00901007387 */ /* 0x000fe80000100800 */
[----:B------:R-:W-:Y:S01]  /*4870*/  STL [R1+0xb74], R10 ;  /* 0x000b740a01007387 */ /* 0x000fe20000100800 */
[----:B------:R-:W-:-:S03]  /*4880*/  SHF.R.S32.HI R16, RZ, 0x1f, R17 ;  /* 0x0000001fff107819 */ /* 0x000fc60000011411 */
[----:B------:R-:W-:Y:S04]  /*4890*/  STL [R1+0xbc4], R10 ;  /* 0x000bc40a01007387 */ /* 0x000fe80000100800 */
[----:B---3--:R1:W-:Y:S04]  /*48a0*/  STL [R1+0x180], R40 ;  /* 0x0001802801007387 */ /* 0x0083e80000100800 */
[----:B--2---:R-:W2:Y:S01]  /*48b0*/  LDL.LU R39, [R1+0xd60] ;  /* 0x000d600001277983 */ /* 0x004ea20000300800 */
[----:B-1----:R-:W-:-:S05]  /*48c0*/  IADD3 R40, P6, PT, R17, R0, RZ ;  /* 0x0000000011287210 */ /* 0x002fca0007fde0ff */
[----:B0-----:R-:W-:Y:S02]  /*48d0*/  IMAD.X R13, R16, 0x1, R2, P6 ;  /* 0x00000001100d7824 */ /* 0x001fe400030e0602 */
[----:B------:R-:W-:-:S05]  /*48e0*/  @!P2 IMAD.MOV.U32 R12, RZ, RZ, R40 ;  /* 0x000000ffff0ca224 */ /* 0x000fca00078e0028 */
[----:B------:R0:W3:Y:S04]  /*48f0*/  @!P2 LDG.E.U8 R42, desc[UR14][R12.64] ;  /* 0x0000000e0c2aa981 */ /* 0x0000e8000c1e1100 */
[----:B------:R-:W-:Y:S04]  /*4900*/  STL [R1+0xb7c], R11 ;  /* 0x000b7c0b01007387 */ /* 0x000fe80000100800 */
[----:B------:R1:W-:Y:S04]  /*4910*/  STL [R1+0x388], R40 ;  /* 0x0003882801007387 */ /* 0x0003e80000100800 */
[----:B------:R-:W-:Y:S04]  /*4920*/  STL [R1+0xbc8], R11 ;  /* 0x000bc80b01007387 */ /* 0x000fe80000100800 */
[----:B------:R4:W-:Y:S04]  /*4930*/  STL [R1+0x17c], R41 ;  /* 0x00017c2901007387 */ /* 0x0009e80000100800 */
[----:B------:R0:W-:Y:S01]  /*4940*/  STL [R1+0x384], R13 ;  /* 0x0003840d01007387 */ /* 0x0001e20000100800 */
[----:B------:R-:W-:-:S03]  /*4950*/  VIADD R18, R18, 0xffffffd5 ;  /* 0xffffffd512127836 */ /* 0x000fc60000000000 */
[----:B-1----:R-:W2:Y:S01]  /*4960*/  LDL.LU R40, [R1+0xd5c] ;  /* 0x000d5c0001287983 */ /* 0x002ea20000300800 */
[----:B----4-:R-:W-:-:S05]  /*4970*/  IADD3 R41, P6, PT, R17, R3, RZ ;  /* 0x0000000311297210 */ /* 0x010fca0007fde0ff */
[----:B0-----:R-:W-:Y:S02]  /*4980*/  IMAD.MOV.U32 R13, RZ, RZ, R41 ;  /* 0x000000ffff0d7224 */ /* 0x001fe400078e0029 */
[----:B------:R-:W-:-:S05]  /*4990*/  IMAD.X R12, R16, 0x1, R4, P6 ;  /* 0x00000001100c7824 */ /* 0x000fca00030e0604 */
[-C--:B------:R-:W-:Y:S02]  /*49a0*/  @!P2 LOP3.LUT R13, R13, R12.reuse, RZ, 0x3c, !PT ;  /* 0x0000000c0d0da212 */ /* 0x080fe400078e3cff */
[----:B------:R-:W-:Y:S02]  /*49b0*/  ISETP.GE.U32.AND P0, PT, R18, 0x7fffff56, PT ;  /* 0x7fffff561200780c */ /* 0x000fe40003f06070 */
[----:B------:R-:W-:Y:S01]  /*49c0*/  PRMT R18, RZ, 0x7610, R18 ;  /* 0x00007610ff127816 */ /* 0x000fe20000000012 */
[----:B---3--:R0:W-:Y:S04]  /*49d0*/  STL [R1+0x178], R42 ;  /* 0x0001782a01007387 */ /* 0x0081e80000100800 */
[----:B0-----:R-:W3:Y:S04]  /*49e0*/  LDL.LU R42, [R1+0xd58] ;  /* 0x000d5800012a7983 */ /* 0x001ee80000300800 */
[----:B------:R-:W-:Y:S04]  /*49f0*/  STL [R1+0x390], R41 ;  /* 0x0003902901007387 */ /* 0x000fe80000100800 */
[----:B------:R0:W-:Y:S02]  /*4a00*/  STL [R1+0x38c], R12 ;  /* 0x00038c0c01007387 */ /* 0x0001e40000100800 */
[----:B0-----:R-:W-:-:S04]  /*4a10*/  @!P2 LOP3.LUT R12, R13, R12, RZ, 0x3c, !PT ;  /* 0x0000000c0d0ca212 */ /* 0x001fc800078e3cff */
[----:B------:R-:W-:-:S05]  /*4a20*/  @!P2 LOP3.LUT R13, R13, R12, RZ, 0x3c, !PT ;  /* 0x0000000c0d0da212 */ /* 0x000fca00078e3cff */
[----:B------:R0:W4:Y:S01]  /*4a30*/  @!P2 LDG.E.U8 R18, desc[UR14][R12.64] ;  /* 0x0000000e0c12a981 */ /* 0x000122000c1e1100 */
[----:B------:R-:W-:-:S05]  /*4a40*/  IMAD R17, R14, 0x12, RZ ;  /* 0x000000120e117824 */ /* 0x000fca00078e02ff */
[----:B------:R-:W-:Y:S02]  /*4a50*/  SHF.R.S32.HI R16, RZ, 0x1f, R17 ;  /* 0x0000001fff107819 */ /* 0x000fe40000011411 */
[----:B------:R-:W-:-:S05]  /*4a60*/  IADD3 R41, P6, PT, R17, R0, RZ ;  /* 0x0000000011297210 */ /* 0x000fca0007fde0ff */
[----:B0-----:R-:W-:Y:S02]  /*4a70*/  IMAD.MOV.U32 R13, RZ, RZ, R41 ;  /* 0x000000ffff0d7224 */ /* 0x001fe400078e0029 */
[----:B------:R-:W-:-:S05]  /*4a80*/  IMAD.X R12, R16, 0x1, R2, P6 ;  /* 0x00000001100c7824 */ /* 0x000fca00030e0602 */
[-C--:B------:R-:W-:Y:S02]  /*4a90*/  @!P3 LOP3.LUT R13, R13, R12.reuse, RZ, 0x3c, !PT ;  /* 0x0000000c0d0db212 */ /* 0x080fe400078e3cff */
[----:B---3--:R-:W-:Y:S01]  /*4aa0*/  PRMT R42, RZ, 0x7610, R42 ;  /* 0x00007610ff2a7816 */ /* 0x008fe2000000002a */
[----:B----4-:R0:W-:Y:S04]  /*4ab0*/  STL [R1+0x174], R18 ;  /* 0x0001741201007387 */ /* 0x0101e80000100800 */
[----:B------:R-:W-:Y:S04]  /*4ac0*/  STL [R1+0x40c], R41 ;  /* 0x00040c2901007387 */ /* 0x000fe80000100800 */
[----:B------:R1:W-:Y:S01]  /*4ad0*/  STL [R1+0x408], R12 ;  /* 0x0004080c01007387 */ /* 0x0003e20000100800 */
[----:B--2---:R-:W-:Y:S01]  /*4ae0*/  PRMT R40, RZ, 0x7610, R40 ;  /* 0x00007610ff287816 */ /* 0x004fe20000000028 */
[----:B0-----:R-:W0:Y:S01]  /*4af0*/  LDC R18, c[0x0][0x3a0] ;  /* 0x0000e800ff127b82 */ /* 0x001e220000000800 */
[----:B-1----:R-:W-:-:S04]  /*4b00*/  @!P3 LOP3.LUT R12, R13, R12, RZ, 0x3c, !PT ;  /* 0x0000000c0d0cb212 */ /* 0x002fc800078e3cff */
[----:B------:R-:W-:-:S05]  /*4b10*/  @!P3 LOP3.LUT R13, R13, R12, RZ, 0x3c, !PT ;  /* 0x0000000c0d0db212 */ /* 0x000fca00078e3cff */
[----:B------:R1:W2:Y:S01]  /*4b20*/  @!P3 LDG.E.U8 R42, desc[UR14][R12.64] ;  /* 0x0000000e0c2ab981 */ /* 0x0002a2000c1e1100 */
[----:B------:R-:W-:-:S05]  /*4b30*/  IADD3 R41, P6, PT, R17, R3, RZ ;  /* 0x0000000311297210 */ /* 0x000fca0007fde0ff */
[----:B-1----:R-:W-:Y:S02]  /*4b40*/  IMAD.MOV.U32 R13, RZ, RZ, R41 ;  /* 0x000000ffff0d7224 */ /* 0x002fe400078e0029 */
[----:B------:R-:W-:-:S05]  /*4b50*/  IMAD.X R12, R16, 0x1, R4, P6 ;  /* 0x00000001100c7824 */ /* 0x000fca00030e0604 */
[-C--:B------:R-:W-:Y:S01]  /*4b60*/  @!P3 LOP3.LUT R13, R13, R12.reuse, RZ, 0x3c, !PT ;  /* 0x0000000c0d0db212 */ /* 0x080fe200078e3cff */
[----:B--2---:R1:W-:Y:S04]  /*4b70*/  STL [R1+0x170], R42 ;  /* 0x0001702a01007387 */ /* 0x0043e80000100800 */
[----:B-1----:R-:W2:Y:S04]  /*4b80*/  LDL.LU R42, [R1+0xd54] ;  /* 0x000d5400012a7983 */ /* 0x002ea80000300800 */
[----:B------:R-:W-:Y:S04]  /*4b90*/  STL [R1+0x414], R41 ;  /* 0x0004142901007387 */ /* 0x000fe80000100800 */
[----:B------:R1:W-:Y:S01]  /*4ba0*/  STL [R1+0x410], R12 ;  /* 0x0004100c01007387 */ /* 0x0003e20000100800 */
[----:B------:R-:W-:Y:S01]  /*4bb0*/  IMAD R17, R14, 0x1a, RZ ;  /* 0x0000001a0e117824 */ /* 0x000fe200078e02ff */
[----:B-1----:R-:W-:-:S04]  /*4bc0*/  @!P3 LOP3.LUT R12, R13, R12, RZ, 0x3c, !PT ;  /* 0x0000000c0d0cb212 */ /* 0x002fc800078e3cff */
[----:B------:R-:W-:Y:S02]  /*4bd0*/  @!P3 LOP3.LUT R13, R13, R12, RZ, 0x3c, !PT ;  /* 0x0000000c0d0db212 */ /* 0x000fe400078e3cff */
[----:B------:R-:W-:Y:S02]  /*4be0*/  SHF.R.S32.HI R16, RZ, 0x1f, R17 ;  /* 0x0000001fff107819 */ /* 0x000fe40000011411 */
[----:B------:R-:W-:Y:S01]  /*4bf0*/  IADD3 R41, P6, PT, R17, R0, RZ ;  /* 0x0000000011297210 */ /* 0x000fe20007fde0ff */
[----:B------:R1:W3:Y:S04]  /*4c00*/  @!P3 LDG.E.U8 R40, desc[UR14][R12.64] ;  /* 0x0000000e0c28b981 */ /* 0x0002e8000c1e1100 */
[----:B-1----:R-:W-:Y:S02]  /*4c10*/  IMAD.X R13, R16, 0x1, R2, P6 ;  /* 0x00000001100d7824 */ /* 0x002fe400030e0602 */
[----:B------:R-:W-:Y:S01]  /*4c20*/  @!P5 IMAD.MOV.U32 R12, RZ, RZ, R41 ;  /* 0x000000ffff0cd224 */ /* 0x000fe200078e0029 */
[----:B--2---:R-:W-:-:S06]  /*4c30*/  PRMT R42, RZ, 0x7610, R42 ;  /* 0x00007610ff2a7816 */ /* 0x004fcc000000002a */
[----:B------:R1:W2:Y:S01]  /*4c40*/  @!P5 LDG.E.U8 R42, desc[UR14][R12.64] ;  /* 0x0000000e0c2ad981 */ /* 0x0002a2000c1e1100 */
[----:B0-----:R-:W-:-:S05]  /*4c50*/  VIADD R18, R18, 0xffffffcd ;  /* 0xffffffcd12127836 */ /* 0x001fca0000000000 */
[----:B------:R-:W-:Y:S02]  /*4c60*/  ISETP.GE.U32.AND P2, PT, R18, 0x7fffff4e, PT ;  /* 0x7fffff4e1200780c */ /* 0x000fe40003f46070 */
[----:B------:R-:W0:Y:S01]  /*4c70*/  LDC R18, c[0x0][0x3a0] ;  /* 0x0000e800ff127b82 */ /* 0x000e220000000800 */
[----:B------:R4:W-:Y:S04]  /*4c80*/  STL [R1+0x48c], R41 ;  /* 0x00048c2901007387 */ /* 0x0009e80000100800 */
[----:B---3--:R3:W-:Y:S04]  /*4c90*/  STL [R1+0x16c], R40 ;  /* 0x00016c2801007387 */ /* 0x0087e80000100800 */
[----:B------:R1:W-:Y:S04]  /*4ca0*/  STL [R1+0x488], R13 ;  /* 0x0004880d01007387 */ /* 0x0003e80000100800 */
[----:B----4-:R-:W4:Y:S01]  /*4cb0*/  LDL.LU R41, [R1+0xd50] ;  /* 0x000d500001297983 */ /* 0x010f220000300800 */
[----:B---3--:R-:W-:-:S05]  /*4cc0*/  IADD3 R40, P6, PT, R17, R3, RZ ;  /* 0x0000000311287210 */ /* 0x008fca0007fde0ff */
[----:B-1----:R-:W-:Y:S02]  /*4cd0*/  IMAD.MOV.U32 R13, RZ, RZ, R40 ;  /* 0x000000ffff0d7224 */ /* 0x002fe400078e0028 */
[----:B------:R-:W-:Y:S02]  /*4ce0*/  IMAD.X R12, R16, 0x1, R4, P6 ;  /* 0x00000001100c7824 */ /* 0x000fe400030e0604 */
[----:B0-----:R-:W-:-:S03]  /*4cf0*/  VIADD R18, R18, 0xffffffc5 ;  /* 0xffffffc512127836 */ /* 0x001fc60000000000 */
[-C--:B------:R-:W-:Y:S02]  /*4d00*/  @!P5 LOP3.LUT R13, R13, R12.reuse, RZ, 0x3c, !PT ;  /* 0x0000000c0d0dd212 */ /* 0x080fe400078e3cff */
[----:B------:R-:W-:Y:S02]  /*4d10*/  ISETP.GE.U32.AND P3, PT, R18, 0x7fffff46, PT ;  /* 0x7fffff461200780c */ /* 0x000fe40003f66070 */
[----:B------:R-:W-:Y:S01]  /*4d20*/  PRMT R18, RZ, 0x7610, R18 ;  /* 0x00007610ff127816 */ /* 0x000fe20000000012 */
[----:B--2---:R0:W-:Y:S04]  /*4d30*/  STL [R1+0x168], R42 ;  /* 0x0001682a01007387 */ /* 0x0041e80000100800 */
        /* <DEDUP_REMOVED lines=14> */
[----:B------:R-:W-:Y:S04]  /*4e20*/  STL [R1+0x50c], R40 ;  /* 0x00050c2801007387 */ /* 0x000fe80000100800 */
[----:B------:R1:W-:Y:S01]  /*4e30*/  STL [R1+0x508], R12 ;  /* 0x0005080c01007387 */ /* 0x0003e20000100800 */
[----:B----4-:R-:W-:Y:S01]  /*4e40*/  PRMT R41, RZ, 0x7610, R41 ;  /* 0x00007610ff297816 */ /* 0x010fe20000000029 */
        /* <DEDUP_REMOVED lines=583> */
[----:B------:R-:W-:Y:S01]  /*72c0*/  IMAD R17, R14, 0x53, RZ ;  /* 0x000000530e117824 */ /* 0x000fe200078e02ff */
[----:B----4-:R-:W-:-:S04]  /*72d0*/  PRMT R40, RZ, 0x7610, R40 ;  /* 0x00007610ff287816 */ /* 0x010fc80000000028 */
[----:B------:R-:W-:Y:S02]  /*72e0*/  SHF.R.S32.HI R16, RZ, 0x1f, R17 ;  /* 0x0000001fff107819 */ /* 0x000fe40000011411 */
[----:B------:R-:W-:-:S05]  /*72f0*/  IADD3 R41, P6, PT, R17, R0, RZ ;  /* 0x0000000011297210 */ /* 0x000fca0007fde0ff */
[----:B0-----:R-:W-:Y:S02]  /*7300*/  IMAD.X R13, R16, 0x1, R2, P6 ;  /* 0x00000001100d7824 */ /* 0x001fe400030e0602 */
[----:B------:R-:W-:-:S05]  /*7310*/  @!P2 IMAD.MOV.U32 R12, RZ, RZ, R41 ;  /* 0x000000ffff0ca224 */ /* 0x000fca00078e0029 */
[----:B------:R0:W4:Y:S01]  /*7320*/  @!P2 LDG.E.U8 R40, desc[UR14][R12.64] ;  /* 0x0000000e0c28a981 */ /* 0x000122000c1e1100 */
[----:B------:R-:W-:-:S03]  /*7330*/  IADD3 R17, P6, PT, R17, R3, RZ ;  /* 0x0000000311117210 */ /* 0x000fc60007fde0ff */
[----:B---3--:R1:W-:Y:S04]  /*7340*/  STL [R1+0xa4], R18 ;  /* 0x0000a41201007387 */ /* 0x0083e80000100800 */
[----:B------:R3:W-:Y:S04]  /*7350*/  STL [R1+0x7dc], R41 ;  /* 0x0007dc2901007387 */ /* 0x0007e80000100800 */
[----:B------:R0:W-:Y:S01]  /*7360*/  STL [R1+0x7d8], R13 ;  /* 0x0007d80d01007387 */ /* 0x0001e20000100800 */
[----:B-1----:R-:W1:Y:S03]  /*7370*/  LDC R18, c[0x0][0x3a0] ;  /* 0x0000e800ff127b82 */ /* 0x002e660000000800 */
[----:B---3--:R-:W3:Y:S01]  /*7380*/  LDL.LU R41, [R1+0xcc4] ;  /* 0x000cc40001297983 */ /* 0x008ee20000300800 */
[----:B------:R-:W-:-:S03]  /*7390*/  IMAD.X R16, R16, 0x1, R4, P6 ;  /* 0x0000000110107824 */ /* 0x000fc600030e0604 */
[----:B------:R4:W-:Y:S01]  /*73a0*/  STL [R1+0x7e4], R17 ;  /* 0x0007e41101007387 */ /* 0x0009e20000100800 */
[----:B--2---:R-:W-:Y:S01]  /*73b0*/  PRMT R42, RZ, 0x7610, R42 ;  /* 0x00007610ff2a7816 */ /* 0x004fe2000000002a */
[----:B0-----:R-:W0:Y:S02]  /*73c0*/  LDC R13, c[0x0][0x3a0] ;  /* 0x0000e800ff0d7b82 */ /* 0x001e240000000800 */
[----:B----4-:R-:W-:Y:S01]  /*73d0*/  STL [R1+0xa0], R40 ;  /* 0x0000a02801007387 */ /* 0x010fe20000100800 */
[----:B------:R-:W-:-:S03]  /*73e0*/  @!P2 LOP3.LUT R17, R17, R16, RZ, 0x3c, !PT ;  /* 0x000000101111a212 */ /* 0x000fc600078e3cff */
[----:B------:R2:W-:Y:S01]  /*73f0*/  STL [R1+0x7e0], R16 ;  /* 0x0007e01001007387 */ /* 0x0005e20000100800 */
[----:B-1----:R-:W-:Y:S01]  /*7400*/  VIADD R18, R18, 0xffffff8c ;  /* 0xffffff8c12127836 */ /* 0x002fe20000000000 */
[----:B--2---:R-:W-:-:S04]  /*7410*/  @!P2 LOP3.LUT R16, R17, R16, RZ, 0x3c, !PT ;  /* 0x000000101110a212 */ /* 0x004fc800078e3cff */
[----:B------:R-:W-:Y:S01]  /*7420*/  ISETP.GE.U32.AND P0, PT, R18, 0x7fffff0d, PT ;  /* 0x7fffff0d1200780c */ /* 0x000fe20003f06070 */
[----:B------:R-:W-:Y:S01]  /*7430*/  IMAD R18, R14, 0x5b, RZ ;  /* 0x0000005b0e127824 */ /* 0x000fe200078e02ff */
[----:B------:R-:W-:-:S04]  /*7440*/  @!P2 LOP3.LUT R17, R17, R16, RZ, 0x3c, !PT ;  /* 0x000000101111a212 */ /* 0x000fc800078e3cff */
[----:B------:R-:W-:Y:S01]  /*7450*/  SHF.R.S32.HI R12, RZ, 0x1f, R18 ;  /* 0x0000001fff0c7819 */ /* 0x000fe20000011412 */
[----:B------:R1:W2:Y:S01]  /*7460*/  @!P2 LDG.E.U8 R42, desc[UR14][R16.64] ;  /* 0x0000000e102aa981 */ /* 0x0002a2000c1e1100 */
[----:B------:R-:W-:-:S05]  /*7470*/  IADD3 R40, P6, PT, R18, R0, RZ ;  /* 0x0000000012287210 */ /* 0x000fca0007fde0ff */
[----:B-1----:R-:W-:Y:S02]  /*7480*/  IMAD.X R17, R12, 0x1, R2, P6 ;  /* 0x000000010c117824 */ /* 0x002fe400030e0602 */
[----:B------:R-:W-:Y:S01]  /*7490*/  @!P3 IMAD.MOV.U32 R16, RZ, RZ, R40 ;  /* 0x000000ffff10b224 */ /* 0x000fe200078e0028 */
[----:B---3--:R-:W-:-:S06]  /*74a0*/  PRMT R41, RZ, 0x7610, R41 ;  /* 0x00007610ff297816 */ /* 0x008fcc0000000029 */
[----:B------:R1:W3:Y:S04]  /*74b0*/  @!P3 LDG.E.U8 R41, desc[UR14][R16.64] ;  /* 0x0000000e1029b981 */ /* 0x0002e8000c1e1100 */
[----:B------:R4:W-:Y:S04]  /*74c0*/  STL [R1+0x84c], R40 ;  /* 0x00084c2801007387 */ /* 0x0009e80000100800 */
[----:B--2---:R2:W-:Y:S04]  /*74d0*/  STL [R1+0x9c], R42 ;  /* 0x00009c2a01007387 */ /* 0x0045e80000100800 */
[----:B------:R1:W-:Y:S04]  /*74e0*/  STL [R1+0x848], R17 ;  /* 0x0008481101007387 */ /* 0x0003e80000100800 */
[----:B----4-:R-:W4:Y:S01]  /*74f0*/  LDL.LU R40, [R1+0xcc0] ;  /* 0x000cc00001287983 */ /* 0x010f220000300800 */
[----:B--2---:R-:W-:-:S05]  /*7500*/  IADD3 R42, P6, PT, R18, R3, RZ ;  /* 0x00000003122a7210 */ /* 0x004fca0007fde0ff */
[----:B-1----:R-:W-:Y:S02]  /*7510*/  IMAD.MOV.U32 R17, RZ, RZ, R42 ;  /* 0x000000ffff117224 */ /* 0x002fe400078e002a */
[----:B------:R-:W-:-:S05]  /*7520*/  IMAD.X R16, R12, 0x1, R4, P6 ;  /* 0x000000010c107824 */ /* 0x000fca00030e0604 */
[-C--:B------:R-:W-:Y:S02]  /*7530*/  @!P3 LOP3.LUT R17, R17, R16.reuse, RZ, 0x3c, !PT ;  /* 0x000000101111b212 */ /* 0x080fe400078e3cff */
[----:B------:R-:W-:Y:S01]  /*7540*/  PRMT R18, RZ, 0x7610, R18 ;  /* 0x00007610ff127816 */ /* 0x000fe20000000012 */
[----:B---3--:R1:W-:Y:S04]  /*7550*/  STL [R1+0x98], R41 ;  /* 0x0000982901007387 */ /* 0x0083e80000100800 */
[----:B-1----:R-:W2:Y:S04]  /*7560*/  LDL.LU R41, [R1+0xcbc] ;  /* 0x000cbc0001297983 */ /* 0x002ea80000300800 */
[----:B------:R-:W-:Y:S04]  /*7570*/  STL [R1+0x854], R42 ;  /* 0x0008542a01007387 */ /* 0x000fe80000100800 */
[----:B------:R1:W-:Y:S02]  /*7580*/  STL [R1+0x850], R16 ;  /* 0x0008501001007387 */ /* 0x0003e40000100800 */
[----:B-1----:R-:W-:-:S04]  /*7590*/  @!P3 LOP3.LUT R16, R17, R16, RZ, 0x3c, !PT ;  /* 0x000000101110b212 */ /* 0x002fc800078e3cff */
[----:B------:R-:W-:-:S05]  /*75a0*/  @!P3 LOP3.LUT R17, R17, R16, RZ, 0x3c, !PT ;  /* 0x000000101111b212 */ /* 0x000fca00078e3cff */
[----:B------:R1:W3:Y:S01]  /*75b0*/  @!P3 LDG.E.U8 R18, desc[UR14][R16.64] ;  /* 0x0000000e1012b981 */ /* 0x0002e2000c1e1100 */
[----:B0-----:R-:W-:-:S05]  /*75c0*/  VIADD R13, R13, 0xffffff84 ;  /* 0xffffff840d0d7836 */ /* 0x001fca0000000000 */
[----:B------:R-:W-:Y:S01]  /*75d0*/  ISETP.GE.U32.AND P2, PT, R13, 0x7fffff05, PT ;  /* 0x7fffff050d00780c */ /* 0x000fe20003f46070 */
[----:B------:R-:W-:-:S05]  /*75e0*/  IMAD R13, R14, 0x63, RZ ;  /* 0x000000630e0d7824 */ /* 0x000fca00078e02ff */
[----:B------:R-:W-:Y:S02]  /*75f0*/  SHF.R.S32.HI R12, RZ, 0x1f, R13 ;  /* 0x0000001fff0c7819 */ /* 0x000fe4000001140d */
[----:B------:R-:W-:-:S05]  /*7600*/  IADD3 R42, P6, PT, R13, R0, RZ ;  /* 0x000000000d2a7210 */ /* 0x000fca0007fde0ff */
[----:B-1----:R-:W-:Y:S02]  /*7610*/  IMAD.MOV.U32 R17, RZ, RZ, R42 ;  /* 0x000000ffff117224 */ /* 0x002fe400078e002a */
[----:B------:R-:W-:-:S05]  /*7620*/  IMAD.X R16, R12, 0x1, R2, P6 ;  /* 0x000000010c107824 */ /* 0x000fca00030e0602 */
[-C--:B------:R-:W-:Y:S02]  /*7630*/  @!P5 LOP3.LUT R17, R17, R16.reuse, RZ, 0x3c, !PT ;  /* 0x000000101111d212 */ /* 0x080fe400078e3cff */
[----:B--2---:R-:W-:Y:S01]  /*7640*/  PRMT R41, RZ, 0x7610, R41 ;  /* 0x00007610ff297816 */ /* 0x004fe20000000029 */
[----:B---3--:R0:W-:Y:S04]  /*7650*/  STL [R1+0x94], R18 ;  /* 0x0000941201007387 */ /* 0x0081e80000100800 */
[----:B------:R-:W-:Y:S04]  /*7660*/  STL [R1+0x8c8], R42 ;  /* 0x0008c82a01007387 */ /* 0x000fe80000100800 */
[----:B------:R1:W-:Y:S01]  /*7670*/  STL [R1+0x8c4], R16 ;  /* 0x0008c41001007387 */ /* 0x0003e20000100800 */
[----:B------:R-:W-:Y:S01]  /*7680*/  PRMT R39, RZ, 0x7610, R39 ;  /* 0x00007610ff277816 */ /* 0x000fe20000000027 */
        /* <DEDUP_REMOVED lines=28> */
[----:B-1----:R-:W2:Y:S01]  /*7850*/  LDL.LU R42, [R1+0xcb4] ;  /* 0x000cb400012a7983 */ /* 0x002ea20000300800 */
[----:B---3--:R-:W-:-:S05]  /*7860*/  IADD3 R39, P6, PT, R13, R3, RZ ;  /* 0x000000030d277210 */ /* 0x008fca0007fde0ff */
[----:B----4-:R-:W-:Y:S02]  /*7870*/  IMAD.MOV.U32 R17, RZ, RZ, R39 ;  /* 0x000000ffff117224 */ /* 0x010fe400078e0027 */
        /* <DEDUP_REMOVED lines=18> */
[----:B------:R-:W-:Y:S01]  /*79a0*/  PRMT R40, RZ, 0x7610, R40 ;  /* 0x00007610ff287816 */ /* 0x000fe20000000028 */
[----:B---3--:R0:W-:Y:S04]  /*79b0*/  STL [R1+0x84], R18 ;  /* 0x0000841201007387 */ /* 0x0081e80000100800 */
[----:B------:R-:W-:Y:S04]  /*79c0*/  STL [R1+0x9c8], R39 ;  /* 0x0009c82701007387 */ /* 0x000fe80000100800 */
[----:B------:R1:W-:Y:S01]  /*79d0*/  STL [R1+0x9c4], R16 ;  /* 0x0009c41001007387 */ /* 0x0003e20000100800 */
[----:B------:R-:W-:Y:S01]  /*79e0*/  PRMT R52, RZ, 0x7610, R52 ;  /* 0x00007610ff347816 */ /* 0x000fe20000000034 */
[----:B0-----:R-:W0:Y:S01]  /*79f0*/  LDC R18, c[0x0][0x3a0] ;  /* 0x0000e800ff127b82 */ /* 0x001e220000000800 */
[----:B-1----:R-:W-:-:S04]  /*7a00*/  @!P0 LOP3.LUT R16, R17, R16, RZ, 0x3c, !PT ;  /* 0x0000001011108212 */ /* 0x002fc800078e3cff */
[----:B------:R-:W-:-:S05]  /*7a10*/  @!P0 LOP3.LUT R17, R17, R16, RZ, 0x3c, !PT ;  /* 0x0000001011118212 */ /* 0x000fca00078e3cff */
[----:B------:R1:W3:Y:S01]  /*7a20*/  @!P0 LDG.E.U8 R40, desc[UR14][R16.64] ;  /* 0x0000000e10288981 */ /* 0x0002e2000c1e1100 */
[----:B------:R-:W-:-:S05]  /*7a30*/  IADD3 R39, P6, PT, R13, R3, RZ ;  /* 0x000000030d277210 */ /* 0x000fca0007fde0ff */
[----:B-1----:R-:W-:Y:S02]  /*7a40*/  IMAD.MOV.U32 R17, RZ, RZ, R39 ;  /* 0x000000ffff117224 */ /* 0x002fe400078e0027 */
[----:B------:R-:W-:-:S05]  /*7a50*/  IMAD.X R16, R12, 0x1, R4, P6 ;  /* 0x000000010c107824 */ /* 0x000fca00030e0604 */
[----:B------:R-:W-:Y:S01]  /*7a60*/  @!P0 LOP3.LUT R17, R17, R16, RZ, 0x3c, !PT ;  /* 0x0000001011118212 */ /* 0x000fe200078e3cff */
[----:B------:R-:W-:Y:S01]  /*7a70*/  IMAD R13, R14, 0x7b, RZ ;  /* 0x0000007b0e0d7824 */ /* 0x000fe200078e02ff */
[----:B------:R-:W-:-:S04]  /*7a80*/  PRMT R38, RZ, 0x7610, R38 ;  /* 0x00007610ff267816 */ /* 0x000fc80000000026 */
[----:B------:R-:W-:Y:S01]  /*7a90*/  SHF.R.S32.HI R12, RZ, 0x1f, R13 ;  /* 0x0000001fff0c7819 */ /* 0x000fe2000001140d */
[----:B---3--:R1:W-:Y:S04]  /*7aa0*/  STL [R1+0x80], R40 ;  /* 0x0000802801007387 */ /* 0x0083e80000100800 */
[----:B-1----:R-:W3:Y:S04]  /*7ab0*/  LDL.LU R40, [R1+0xcac] ;  /* 0x000cac0001287983 */ /* 0x002ee80000300800 */
[----:B------:R-:W-:Y:S04]  /*7ac0*/  STL [R1+0x9d0], R39 ;  /* 0x0009d02701007387 */ /* 0x000fe80000100800 */
[----:B------:R1:W-:Y:S02]  /*7ad0*/  STL [R1+0x9cc], R16 ;  /* 0x0009cc1001007387 */ /* 0x0003e40000100800 */
[----:B-1----:R-:W-:-:S04]  /*7ae0*/  @!P0 LOP3.LUT R16, R17, R16, RZ, 0x3c, !PT ;  /* 0x0000001011108212 */ /* 0x002fc800078e3cff */
[----:B------:R-:W-:Y:S02]  /*7af0*/  @!P0 LOP3.LUT R17, R17, R16, RZ, 0x3c, !PT ;  /* 0x0000001011118212 */ /* 0x000fe400078e3cff */
[----:B------:R-:W-:-:S03]  /*7b00*/  IADD3 R39, P6, PT, R13, R0, RZ ;  /* 0x000000000d277210 */ /* 0x000fc60007fde0ff */
[----:B------:R1:W4:Y:S02]  /*7b10*/  @!P0 LDG.E.U8 R52, desc[UR14][R16.64] ;  /* 0x0000000e10348981 */ /* 0x000324000c1e1100 */
[----:B-1----:R-:W-:Y:S02]  /*7b20*/  IMAD.X R17, R12, 0x1, R2, P6 ;  /* 0x000000010c117824 */ /* 0x002fe400030e0602 */
[----:B------:R-:W-:-:S05]  /*7b30*/  @!P2 IMAD.MOV.U32 R16, RZ, RZ, R39 ;  /* 0x000000ffff10a224 */ /* 0x000fca00078e0027 */
[----:B------:R1:W2:Y:S01]  /*7b40*/  @!P2 LDG.E.U8 R38, desc[UR14][R16.64] ;  /* 0x0000000e1026a981 */ /* 0x0002a2000c1e1100 */
[----:B0-----:R-:W-:-:S05]  /*7b50*/  VIADD R18, R18, 0xffffffeb ;  /* 0xffffffeb12127836 */ /* 0x001fca0000000000 */
[----:B------:R-:W-:Y:S02]  /*7b60*/  ISETP.GE.U32.AND P4, PT, R18, 0x7fffff6c, PT ;  /* 0x7fffff6c1200780c */ /* 0x000fe40003f86070 */
[----:B------:R-:W0:Y:S01]  /*7b70*/  LDC R18, c[0x0][0x3a0] ;  /* 0x0000e800ff127b82 */ /* 0x000e220000000800 */
[----:B------:R0:W-:Y:S02]  /*7b80*/  STL [R1+0xa48], R39 ;  /* 0x000a482701007387 */ /* 0x0001e40000100800 */
[----:B0-----:R-:W-:-:S05]  /*7b90*/  VIADD R18, R18, 0xffffffe3 ;  /* 0xffffffe312127836 */ /* 0x001fca0000000000 */
[----:B------:R-:W-:Y:S02]  /*7ba0*/  ISETP.GE.U32.AND P0, PT, R18, 0x7fffff64, PT ;  /* 0x7fffff641200780c */ /* 0x000fe40003f06070 */
[----:B------:R-:W-:Y:S01]  /*7bb0*/  PRMT R18, RZ, 0x7610, R18 ;  /* 0x00007610ff127816 */ /* 0x000fe20000000012 */
[----:B----4-:R0:W-:Y:S04]  /*7bc0*/  STL [R1+0x7c], R52 ;  /* 0x00007c3401007387 */ /* 0x0101e80000100800 */
[----:B------:R1:W-:Y:S04]  /*7bd0*/  STL [R1+0xa44], R17 ;  /* 0x000a441101007387 */ /* 0x0003e80000100800 */
[----:B------:R-:W4:Y:S01]  /*7be0*/  LDL.LU R39, [R1+0xca8] ;  /* 0x000ca80001277983 */ /* 0x000f220000300800 */
[----:B0-----:R-:W-:-:S05]  /*7bf0*/  IADD3 R52, P6, PT, R13, R3, RZ ;  /* 0x000000030d347210 */ /* 0x001fca0007fde0ff */
[----:B-1----:R-:W-:Y:S02]  /*7c00*/  IMAD.MOV.U32 R17, RZ, RZ, R52 ;  /* 0x000000ffff117224 */ /* 0x002fe400078e0034 */
[----:B------:R-:W-:Y:S01]  /*7c10*/  IMAD.X R16, R12, 0x1, R4, P6 ;  /* 0x000000010c107824 */ /* 0x000fe200030e0604 */
[----:B--2---:R0:W-:Y:S04]  /*7c20*/  STL [R1+0x78], R38 ;  /* 0x0000782601007387 */ /* 0x0041e80000100800 */
[-C--:B------:R-:W-:Y:S01]  /*7c30*/  @!P2 LOP3.LUT R17, R17, R16.reuse, RZ, 0x3c, !PT ;  /* 0x000000101111a212 */ /* 0x080fe200078e3cff */
[----:B0-----:R-:W2:Y:S04]  /*7c40*/  LDL.LU R38, [R1+0xca4] ;  /* 0x000ca40001267983 */ /* 0x001ea80000300800 */
[----:B------:R-:W-:Y:S04]  /*7c50*/  STL [R1+0xa50], R52 ;  /* 0x000a503401007387 */ /* 0x000fe80000100800 */
[----:B------:R0:W-:Y:S02]  /*7c60*/  STL [R1+0xa4c], R16 ;  /* 0x000a4c1001007387 */ /* 0x0001e40000100800 */
[----:B0-----:R-:W-:-:S04]  /*7c70*/  @!P2 LOP3.LUT R16, R17, R16, RZ, 0x3c, !PT ;  /* 0x000000101110a212 */ /* 0x001fc800078e3cff */
[----:B------:R-:W-:-:S05]  /*7c80*/  @!P2 LOP3.LUT R17, R17, R16, RZ, 0x3c, !PT ;  /* 0x000000101111a212 */ /* 0x000fca00078e3cff */
[----:B------:R0:W2:Y:S01]  /*7c90*/  @!P2 LDG.E.U8 R18, desc[UR14][R16.64] ;  /* 0x0000000e1012a981 */ /* 0x0000a2000c1e1100 */
[----:B------:R-:W-:-:S05]  /*7ca0*/  IMAD.SHL.U32 R13, R14, 0x4, RZ ;  /* 0x000000040e0d7824 */ /* 0x000fca00078e00ff */
[----:B------:R-:W-:Y:S02]  /*7cb0*/  SHF.R.S32.HI R12, RZ, 0x1f, R13 ;  /* 0x0000001fff0c7819 */ /* 0x000fe4000001140d */
[----:B------:R-:W-:-:S05]  /*7cc0*/  IADD3 R52, P6, PT, R13, R0, RZ ;  /* 0x000000000d347210 */ /* 0x000fca0007fde0ff */
[----:B0-----:R-:W-:Y:S02]  /*7cd0*/  IMAD.MOV.U32 R17, RZ, RZ, R52 ;  /* 0x000000ffff117224 */ /* 0x001fe400078e0034 */
[----:B------:R-:W-:-:S05]  /*7ce0*/  IMAD.X R16, R12, 0x1, R2, P6 ;  /* 0x000000010c107824 */ /* 0x000fca00030e0602 */
[-C--:B------:R-:W-:Y:S02]  /*7cf0*/  @!P3 LOP3.LUT R17, R17, R16.reuse, RZ, 0x3c, !PT ;  /* 0x000000101111b212 */ /* 0x080fe400078e3cff */
[----:B------:R-:W-:Y:S01]  /*7d00*/  PRMT R37, RZ, 0x7610, R37 ;  /* 0x00007610ff257816 */ /* 0x000fe20000000025 */
[----:B--2---:R0:W-:Y:S04]  /*7d10*/  STL [R1+0x50], R18 ;  /* 0x0000501201007387 */ /* 0x0041e80000100800 */
        /* <DEDUP_REMOVED lines=10> */
[----:B------:R-:W-:Y:S01]  /*7dc0*/  @!P3 LOP3.LUT R17, R17, R16, RZ, 0x3c, !PT ;  /* 0x000000101111b212 */ /* 0x000fe200078e3cff */
[----:B------:R-:W-:Y:S01]  /*7dd0*/  IMAD R13, R14, 0xc, RZ ;  /* 0x0000000c0e0d7824 */ /* 0x000fe200078e02ff */
[----:B------:R-:W-:-:S04]  /*7de0*/  PRMT R51, RZ, 0x7610, R51 ;  /* 0x00007610ff337816 */ /* 0x000fc80000000033 */
[----:B------:R-:W-:Y:S01]  /*7df0*/  SHF.R.S32.HI R12, RZ, 0x1f, R13 ;  /* 0x0000001fff0c7819 */ /* 0x000fe2000001140d */
[----:B--2---:R1:W-:Y:S04]  /*7e00*/  STL [R1+0x4c], R37 ;  /* 0x00004c2501007387 */ /* 0x0043e80000100800 */
[----:B-1----:R-:W2:Y:S04]  /*7e10*/  LDL.LU R37, [R1+0xca0] ;  /* 0x000ca00001257983 */ /* 0x002ea80000300800 */
[----:B------:R-:W-:Y:S04]  /*7e20*/  STL [R1+0x74], R52 ;  /* 0x0000743401007387 */ /* 0x000fe80000100800 */
[----:B------:R1:W-:Y:S02]  /*7e30*/  STL [R1+0x70], R16 ;  /* 0x0000701001007387 */ /* 0x0003e40000100800 */
[----:B-1----:R-:W-:-:S04]  /*7e40*/  @!P3 LOP3.LUT R16, R17, R16, RZ, 0x3c, !PT ;  /* 0x000000101110b212 */ /* 0x002fc800078e3cff */
[----:B------:R-:W-:Y:S02]  /*7e50*/  @!P3 LOP3.LUT R17, R17, R16, RZ, 0x3c, !PT ;  /* 0x000000101111b212 */ /* 0x000fe400078e3cff */
[----:B------:R-:W-:-:S03]  /*7e60*/  IADD3 R52, P6, PT, R13, R0, RZ ;  /* 0x000000000d347210 */ /* 0x000fc60007fde0ff */
[----:B------:R1:W2:Y:S02]  /*7e70*/  @!P3 LDG.E.U8 R49, desc[UR14][R16.64] ;  /* 0x0000000e1031b981 */ /* 0x0002a4000c1e1100 */
[----:B-1----:R-:W-:Y:S02]  /*7e80*/  IMAD.X R17, R12, 0x1, R2, P6 ;  /* 0x000000010c117824 */ /* 0x002fe400030e0602 */
[----:B------:R-:W-:-:S05]  /*7e90*/  @!P5 IMAD.MOV.U32 R16, RZ, RZ, R52 ;  /* 0x000000ffff10d224 */ /* 0x000fca00078e0034 */
[----:B------:R1:W3:Y:S01]  /*7ea0*/  @!P5 LDG.E.U8 R51, desc[UR14][R16.64] ;  /* 0x0000000e1033d981 */ /* 0x0002e2000c1e1100 */
[----:B0-----:R-:W-:-:S05]  /*7eb0*/  VIADD R18, R18, 0xffffffdb ;  /* 0xffffffdb12127836 */ /* 0x001fca0000000000 */
[----:B------:R-:W-:Y:S02]  /*7ec0*/  ISETP.GE.U32.AND P2, PT, R18, 0x7fffff5c, PT ;  /* 0x7fffff5c1200780c */ /* 0x000fe40003f46070 */
[----:B------:R-:W0:Y:S01]  /*7ed0*/  LDC R18, c[0x0][0x3a0] ;  /* 0x0000e800ff127b82 */ /* 0x000e220000000800 */
[----:B------:R0:W-:Y:S02]  /*7ee0*/  STL [R1+0x3a8], R52 ;  /* 0x0003a83401007387 */ /* 0x0001e40000100800 */
[----:B0-----:R-:W-:-:S05]  /*7ef0*/  VIADD R18, R18, 0xffffffd3 ;  /* 0xffffffd312127836 */ /* 0x001fca0000000000 */
[----:B------:R-:W-:Y:S02]  /*7f00*/  ISETP.GE.U32.AND P3, PT, R18, 0x7fffff54, PT ;  /* 0x7fffff541200780c */ /* 0x000fe40003f66070 */
[----:B------:R-:W-:Y:S01]  /*7f10*/  PRMT R18, RZ, 0x7610, R18 ;  /* 0x00007610ff127816 */ /* 0x000fe20000000012 */
[----:B--2---:R0:W-:Y:S04]  /*7f20*/  STL [R1+0x48], R49 ;  /* 0x0000483101007387 */ /* 0x0041e80000100800 */
[----:B------:R1:W-:Y:S04]  /*7f30*/  STL [R1+0x3a4], R17 ;  /* 0x0003a41101007387 */ /* 0x0003e80000100800 */
[----:B------:R-:W2:Y:S01]  /*7f40*/  LDL.LU R52, [R1+0xc9c] ;  /* 0x000c9c0001347983 */ /* 0x000ea20000300800 */
[----:B0-----:R-:W-:-:S05]  /*7f50*/  IADD3 R49, P6, PT, R13, R3, RZ ;  /* 0x000000030d317210 */ /* 0x001fca0007fde0ff */
[----:B-1----:R-:W-:Y:S02]  /*7f60*/  IMAD.MOV.U32 R17, RZ, RZ, R49 ;  /* 0x000000ffff117224 */ /* 0x002fe400078e0031 */
[----:B------:R-:W-:Y:S01]  /*7f70*/  IMAD.X R16, R12, 0x1, R4, P6 ;  /* 0x000000010c107824 */ /* 0x000fe200030e0604 */
[----:B---3--:R0:W-:Y:S04]  /*7f80*/  STL [R1+0x44], R51 ;  /* 0x0000443301007387 */ /* 0x0081e80000100800 */
[-C--:B------:R-:W-:Y:S01]  /*7f90*/  @!P5 LOP3.LUT R17, R17, R16.reuse, RZ, 0x3c, !PT ;  /* 0x000000101111d212 */ /* 0x080fe200078e3cff */
[----:B0-----:R-:W3:Y:S04]  /*7fa0*/  LDL.LU R51, [R1+0xc98] ;  /* 0x000c980001337983 */ /* 0x001ee80000300800 */
[----:B------:R-:W-:Y:S04]  /*7fb0*/  STL [R1+0x3b0], R49 ;  /* 0x0003b03101007387 */ /* 0x000fe80000100800 */
[----:B------:R0:W-:Y:S02]  /*7fc0*/  STL [R1+0x3ac], R16 ;  /* 0x0003ac1001007387 */ /* 0x0001e40000100800 */
        /* <DEDUP_REMOVED lines=187> */
[----:B------:R1:W-:Y:S02]  /*8b80*/  STL [R1+0x710], R16 ;  /* 0x0007101001007387 */ /* 0x0003e40000100800 */
[----:B-1----:R-:W-:-:S04]  /*8b90*/  @!P0 LOP3.LUT R16, R17, R16, RZ, 0x3c, !PT ;  /* 0x0000001011108212 */ /* 0x002fc800078e3cff */
[----:B------:R-:W-:-:S05]  /*8ba0*/  @!P0 LOP3.LUT R17, R17, R16, RZ, 0x3c, !PT ;  /* 0x0000001011118212 */ /* 0x000fca00078e3cff */
[----:B------:R1:W2:Y:S01]  /*8bb0*/  @!P0 LDG.E.U8 R11, desc[UR14][R16.64] ;  /* 0x0000000e100b8981 */ /* 0x0002a2000c1e1100 */
[----:B------:R-:W-:-:S05]  /*8bc0*/  IMAD R13, R14, 0x4c, RZ ;  /* 0x0000004c0e0d7824 */ /* 0x000fca00078e02ff */
[----:B------:R-:W-:Y:S02]  /*8bd0*/  SHF.R.S32.HI R12, RZ, 0x1f, R13 ;  /* 0x0000001fff0c7819 */ /* 0x000fe4000001140d */
[----:B------:R-:W-:-:S05]  /*8be0*/  IADD3 R30, P6, PT, R13, R0, RZ ;  /* 0x000000000d1e7210 */ /* 0x000fca0007fde0ff */
[----:B-1----:R-:W-:Y:S01]  /*8bf0*/  IMAD.X R16, R12, 0x1, R2, P6 ;  /* 0x000000010c107824 */ /* 0x002fe200030e0602 */
[----:B------:R-:W-:Y:S01]  /*8c00*/  STL [R1+0x77c], R30 ;  /* 0x00077c1e01007387 */ /* 0x000fe20000100800 */
[----:B------:R-:W-:Y:S02]  /*8c10*/  PRMT R10, RZ, 0x7610, R10 ;  /* 0x00007610ff0a7816 */ /* 0x000fe4000000000a */
[----:B------:R-:W-:Y:S02]  /*8c20*/  @!P2 IMAD.MOV.U32 R17, RZ, RZ, R16 ;  /* 0x000000ffff11a224 */ /* 0x000fe400078e0010 */
[----:B0-----:R-:W-:-:S05]  /*8c30*/  VIADD R18, R18, 0xffffff9b ;  /* 0xffffff9b12127836 */ /* 0x001fca0000000000 */
[----:B------:R-:W-:Y:S02]  /*8c40*/  ISETP.GE.U32.AND P4, PT, R18, 0x7fffff1c, PT ;  /* 0x7fffff1c1200780c */ /* 0x000fe40003f86070 */
[----:B------:R-:W0:Y:S01]  /*8c50*/  LDC R18, c[0x0][0x3a0] ;  /* 0x0000e800ff127b82 */ /* 0x000e220000000800 */
[----:B--2---:R1:W-:Y:S02]  /*8c60*/  STL [R1+0xbcc], R11 ;  /* 0x000bcc0b01007387 */ /* 0x0043e40000100800 */
[----:B-1----:R-:W-:Y:S02]  /*8c70*/  IMAD.MOV.U32 R11, RZ, RZ, R32 ;  /* 0x000000ffff0b7224 */ /* 0x002fe400078e0020 */
[----:B------:R-:W2:Y:S04]  /*8c80*/  LDL.LU R32, [R1+0xc6c] ;  /* 0x000c6c0001207983 */ /* 0x000ea80000300800 */
[----:B------:R1:W-:Y:S02]  /*8c90*/  STL [R1+0x778], R16 ;  /* 0x0007781001007387 */ /* 0x0003e40000100800 */
[----:B-1----:R-:W-:-:S02]  /*8ca0*/  @!P2 IMAD.MOV.U32 R16, RZ, RZ, R30 ;  /* 0x000000ffff10a224 */ /* 0x002fc400078e001e */
[----:B0-----:R-:W-:Y:S01]  /*8cb0*/  VIADD R18, R18, 0xffffff93 ;  /* 0xffffff9312127836 */ /* 0x001fe20000000000 */
[----:B------:R-:W2:Y:S04]  /*8cc0*/  LDL.LU R30, [R1+0xc68] ;  /* 0x000c6800011e7983 */ /* 0x000ea80000300800 */
[----:B------:R0:W2:Y:S01]  /*8cd0*/  @!P2 LDG.E.U8 R10, desc[UR14][R16.64] ;  /* 0x0000000e100aa981 */ /* 0x0000a2000c1e1100 */
[----:B------:R-:W-:Y:S02]  /*8ce0*/  ISETP.GE.U32.AND P0, PT, R18, 0x7fffff14, PT ;  /* 0x7fffff141200780c */ /* 0x000fe40003f06070 */
[----:B------:R-:W-:-:S05]  /*8cf0*/  IADD3 R18, P6, PT, R13, R3, RZ ;  /* 0x000000030d127210 */ /* 0x000fca0007fde0ff */
[----:B0-----:R-:W-:Y:S02]  /*8d00*/  IMAD.MOV.U32 R17, RZ, RZ, R18 ;  /* 0x000000ffff117224 */ /* 0x001fe400078e0012 */
[----:B------:R-:W-:Y:S01]  /*8d10*/  IMAD.X R16, R12, 0x1, R4, P6 ;  /* 0x000000010c107824 */ /* 0x000fe200030e0604 */
[----:B------:R0:W-:Y:S04]  /*8d20*/  STL [R1+0x784], R18 ;  /* 0x0007841201007387 */ /* 0x0001e80000100800 */
[----:B------:R-:W-:Y:S02]  /*8d30*/  @!P2 LOP3.LUT R17, R17, R16, RZ, 0x3c, !PT ;  /* 0x000000101111a212 */ /* 0x000fe400078e3cff */
[----:B------:R-:W-:Y:S01]  /*8d40*/  PRMT R9, RZ, 0x7610, R9 ;  /* 0x00007610ff097816 */ /* 0x000fe20000000009 */
[----:B------:R-:W-:Y:S01]  /*8d50*/  IMAD R13, R14, 0x54, RZ ;  /* 0x000000540e0d7824 */ /* 0x000fe200078e02ff */
[----:B------:R-:W-:-:S02]  /*8d60*/  PRMT R8, RZ, 0x7610, R8 ;  /* 0x00007610ff087816 */ /* 0x000fc40000000008 */
[----:B------:R-:W-:Y:S01]  /*8d70*/  PRMT R7, RZ, 0x7610, R7 ;  /* 0x00007610ff077816 */ /* 0x000fe20000000007 */
[----:B0-----:R-:W0:Y:S01]  /*8d80*/  LDC R18, c[0x0][0x3a0] ;  /* 0x0000e800ff127b82 */ /* 0x001e220000000800 */
[----:B--2---:R-:W-:Y:S04]  /*8d90*/  STL [R1+0xbd0], R10 ;  /* 0x000bd00a01007387 */ /* 0x004fe80000100800 */
[----:B------:R1:W-:Y:S02]  /*8da0*/  STL [R1+0x780], R16 ;  /* 0x0007801001007387 */ /* 0x0003e40000100800 */
[----:B-1----:R-:W-:-:S04]  /*8db0*/  @!P2 LOP3.LUT R16, R17, R16, RZ, 0x3c, !PT ;  /* 0x000000101110a212 */ /* 0x002fc800078e3cff */
[----:B------:R-:W-:-:S05]  /*8dc0*/  @!P2 LOP3.LUT R17, R17, R16, RZ, 0x3c, !PT ;  /* 0x000000101111a212 */ /* 0x000fca00078e3cff */
[----:B------:R1:W2:Y:S01]  /*8dd0*/  @!P2 LDG.E.U8 R9, desc[UR14][R16.64] ;  /* 0x0000000e1009a981 */ /* 0x0002a2000c1e1100 */
[----:B------:R-:W-:Y:S01]  /*8de0*/  IMAD.MOV.U32 R10, RZ, RZ, R26 ;  /* 0x000000ffff0a7224 */ /* 0x000fe200078e001a */
[----:B------:R-:W-:Y:S02]  /*8df0*/  SHF.R.S32.HI R12, RZ, 0x1f, R13 ;  /* 0x0000001fff0c7819 */ /* 0x000fe4000001140d */
[----:B------:R-:W-:-:S05]  /*8e00*/  IADD3 R26, P6, PT, R13, R0, RZ ;  /* 0x000000000d1a7210 */ /* 0x000fca0007fde0ff */
[----:B------:R-:W-:Y:S01]  /*8e10*/  STL [R1+0x7ec], R26 ;  /* 0x0007ec1a01007387 */ /* 0x000fe20000100800 */
[----:B-1----:R-:W-:-:S04]  /*8e20*/  IMAD.X R16, R12, 0x1, R2, P6 ;  /* 0x000000010c107824 */ /* 0x002fc800030e0602 */
[----:B------:R-:W-:Y:S01]  /*8e30*/  @!P3 IMAD.MOV.U32 R17, RZ, RZ, R16 ;  /* 0x000000ffff11b224 */ /* 0x000fe200078e0010 */
[----:B--2---:R1:W-:Y:S02]  /*8e40*/  STL [R1+0xbd4], R9 ;  /* 0x000bd40901007387 */ /* 0x0043e40000100800 */
[----:B-1----:R-:W-:Y:S02]  /*8e50*/  IMAD.MOV.U32 R9, RZ, RZ, R28 ;  /* 0x000000ffff097224 */ /* 0x002fe400078e001c */
[----:B------:R-:W2:Y:S04]  /*8e60*/  LDL.LU R28, [R1+0xc64] ;  /* 0x000c6400011c7983 */ /* 0x000ea80000300800 */
[----:B------:R1:W-:Y:S02]  /*8e70*/  STL [R1+0x7e8], R16 ;  /* 0x0007e81001007387 */ /* 0x0003e40000100800 */
[----:B-1----:R-:W-:Y:S01]  /*8e80*/  @!P3 IMAD.MOV.U32 R16, RZ, RZ, R26 ;  /* 0x000000ffff10b224 */ /* 0x002fe200078e001a */
[----:B------:R-:W-:Y:S01]  /*8e90*/  IADD3 R13, P6, PT, R13, R3, RZ ;  /* 0x000000030d0d7210 */ /* 0x000fe20007fde0ff */
[----:B------:R-:W2:Y:S04]  /*8ea0*/  LDL.LU R26, [R1+0xc60] ;  /* 0x000c6000011a7983 */ /* 0x000ea80000300800 */
[----:B------:R1:W2:Y:S01]  /*8eb0*/  @!P3 LDG.E.U8 R8, desc[UR14][R16.64] ;  /* 0x0000000e1008b981 */ /* 0x0002a2000c1e1100 */
[----:B------:R-:W-:-:S03]  /*8ec0*/  IMAD.X R12, R12, 0x1, R4, P6 ;  /* 0x000000010c0c7824 */ /* 0x000fc600030e0604 */
[----:B------:R3:W-:Y:S01]  /*8ed0*/  STL [R1+0x7f4], R13 ;  /* 0x0007f40d01007387 */ /* 0x0007e20000100800 */
[----:B0-----:R-:W-:Y:S01]  /*8ee0*/  VIADD R18, R18, 0xffffff8b ;  /* 0xffffff8b12127836 */ /* 0x001fe20000000000 */
[----:B------:R-:W-:Y:S01]  /*8ef0*/  PRMT R42, RZ, 0x7610, R42 ;  /* 0x00007610ff2a7816 */ /* 0x000fe2000000002a */
[----:B-1----:R-:W0:Y:S01]  /*8f00*/  LDC R17, c[0x0][0x3a0] ;  /* 0x0000e800ff117b82 */ /* 0x002e220000000800 */
[-C--:B---3--:R-:W-:Y:S01]  /*8f10*/  @!P3 LOP3.LUT R13, R13, R12.reuse, RZ, 0x3c, !PT ;  /* 0x0000000c0d0db212 */ /* 0x088fe200078e3cff */
[----:B--2---:R-:W-:Y:S04]  /*8f20*/  STL [R1+0xbd8], R8 ;  /* 0x000bd80801007387 */ /* 0x004fe80000100800 */
[----:B------:R1:W-:Y:S02]  /*8f30*/  STL [R1+0x7f0], R12 ;  /* 0x0007f00c01007387 */ /* 0x0003e40000100800 */
[----:B-1----:R-:W-:-:S04]  /*8f40*/  @!P3 LOP3.LUT R12, R13, R12, RZ, 0x3c, !PT ;  /* 0x0000000c0d0cb212 */ /* 0x002fc800078e3cff */
[----:B------:R-:W-:-:S05]  /*8f50*/  @!P3 LOP3.LUT R13, R13, R12, RZ, 0x3c, !PT ;  /* 0x0000000c0d0db212 */ /* 0x000fca00078e3cff */
[----:B------:R1:W2:Y:S01]  /*8f60*/  @!P3 LDG.E.U8 R7, desc[UR14][R12.64] ;  /* 0x0000000e0c07b981 */ /* 0x0002a2000c1e1100 */
[----:B------:R-:W-:Y:S01]  /*8f70*/  ISETP.GE.U32.AND P2, PT, R18, 0x7fffff0c, PT ;  /* 0x7fffff0c1200780c */ /* 0x000fe20003f46070 */
[----:B------:R-:W-:Y:S02]  /*8f80*/  IMAD R18, R14, 0x5c, RZ ;  /* 0x0000005c0e127824 */ /* 0x000fe400078e02ff */
[----:B------:R-:W-:-:S03]  /*8f90*/  IMAD.MOV.U32 R8, RZ, RZ, R24 ;  /* 0x000000ffff087224 */ /* 0x000fc600078e0018 */
[----:B------:R-:W-:Y:S02]  /*8fa0*/  SHF.R.S32.HI R16, RZ, 0x1f, R18 ;  /* 0x0000001fff107819 */ /* 0x000fe40000011412 */
[----:B------:R-:W-:-:S05]  /*8fb0*/  IADD3 R24, P6, PT, R18, R0, RZ ;  /* 0x0000000012187210 */ /* 0x000fca0007fde0ff */
[----:B-1----:R-:W-:Y:S01]  /*8fc0*/  IMAD.X R12, R16, 0x1, R2, P6 ;  /* 0x00000001100c7824 */ /* 0x002fe200030e0602 */
[----:B------:R-:W-:Y:S03]  /*8fd0*/  STL [R1+0x85c], R24 ;  /* 0x00085c1801007387 */ /* 0x000fe60000100800 */
[----:B------:R-:W-:Y:S01]  /*8fe0*/  @!P5 IMAD.MOV.U32 R13, RZ, RZ, R12 ;  /* 0x000000ffff0dd224 */ /* 0x000fe200078e000c */
[----:B--2---:R1:W-:Y:S02]  /*8ff0*/  STL [R1+0xbdc], R7 ;  /* 0x000bdc0701007387 */ /* 0x0043e40000100800 */
[----:B-1----:R-:W-:Y:S02]  /*9000*/  IMAD.MOV.U32 R7, RZ, RZ, R31 ;  /* 0x000000ffff077224 */ /* 0x002fe400078e001f */
[----:B------:R-:W2:Y:S04]  /*9010*/  LDL.LU R31, [R1+0xc5c] ;  /* 0x000c5c00011f7983 */ /* 0x000ea80000300800 */
[----:B------:R1:W-:Y:S02]  /*9020*/  STL [R1+0x858], R12 ;  /* 0x0008580c01007387 */ /* 0x0003e40000100800 */
[----:B-1----:R-:W-:-:S02]  /*9030*/  @!P5 IMAD.MOV.U32 R12, RZ, RZ, R24 ;  /* 0x000000ffff0cd224 */ /* 0x002fc400078e0018 */
[----:B0-----:R-:W-:Y:S01]  /*9040*/  VIADD R17, R17, 0xffffff83 ;  /* 0xffffff8311117836 */ /* 0x001fe20000000000 */
[----:B------:R-:W3:Y:S04]  /*9050*/  LDL.LU R24, [R1+0xc58] ;  /* 0x000c580001187983 */ /* 0x000ee80000300800 */
[----:B------:R0:W2:Y:S01]  /*9060*/  @!P5 LDG.E.U8 R42, desc[UR14][R12.64] ;  /* 0x0000000e0c2ad981 */ /* 0x0000a2000c1e1100 */
[----:B------:R-:W-:Y:S02]  /*9070*/  ISETP.GE.U32.AND P3, PT, R17, 0x7fffff04, PT ;  /* 0x7fffff041100780c */ /* 0x000fe40003f66070 */
[----:B------:R-:W-:-:S05]  /*9080*/  IADD3 R17, P6, PT, R18, R3, RZ ;  /* 0x0000000312117210 */ /* 0x000fca0007fde0ff */
[----:B------:R-:W-:Y:S01]  /*9090*/  IMAD.X R16, R16, 0x1, R4, P6 ;  /* 0x0000000110107824 */ /* 0x000fe200030e0604 */
[----:B------:R1:W-:Y:S01]  /*90a0*/  STL [R1+0x864], R17 ;  /* 0x0008641101007387 */ /* 0x0003e20000100800 */
[----:B------:R-:W-:Y:S01]  /*90b0*/  PRMT R41, RZ, 0x7610, R41 ;  /* 0x00007610ff297816 */ /* 0x000fe20000000029 */
[----:B0-----:R-:W0:Y:S02]  /*90c0*/  LDC R13, c[0x0][0x3a0] ;  /* 0x0000e800ff0d7b82 */ /* 0x001e240000000800 */
[-C--:B-1----:R-:W-:Y:S01]  /*90d0*/  @!P5 LOP3.LUT R17, R17, R16.reuse, RZ, 0x3c, !PT ;  /* 0x000000101111d212 */ /* 0x082fe200078e3cff */
[----:B--2---:R-:W-:Y:S04]  /*90e0*/  STL [R1+0xbe0], R42 ;  /* 0x000be02a01007387 */ /* 0x004fe80000100800 */
[----:B------:R1:W-:Y:S02]  /*90f0*/  STL [R1+0x860], R16 ;  /* 0x0008601001007387 */ /* 0x0003e40000100800 */
[----:B-1----:R-:W-:-:S04]  /*9100*/  @!P5 LOP3.LUT R16, R17, R16, RZ, 0x3c, !PT ;  /* 0x000000101110d212 */ /* 0x002fc800078e3cff */
[----:B------:R-:W-:-:S05]  /*9110*/  @!P5 LOP3.LUT R17, R17, R16, RZ, 0x3c, !PT ;  /* 0x000000101111d212 */ /* 0x000fca00078e3cff */
[----:B------:R1:W2:Y:S01]  /*9120*/  @!P5 LDG.E.U8 R41, desc[UR14][R16.64] ;  /* 0x0000000e1029d981 */ /* 0x0002a2000c1e1100 */
[----:B------:R-:W-:Y:S02]  /*9130*/  IMAD R18, R14, 0x64, RZ ;  /* 0x000000640e127824 */ /* 0x000fe400078e02ff */
[----:B------:R-:W-:-:S03]  /*9140*/  IMAD.MOV.U32 R42, RZ, RZ, R29 ;  /* 0x000000ffff2a7224 */ /* 0x000fc600078e001d */
[----:B------:R-:W-:Y:S02]  /*9150*/  SHF.R.S32.HI R12, RZ, 0x1f, R18 ;  /* 0x0000001fff0c7819 */ /* 0x000fe40000011412 */
[----:B------:R-:W-:-:S05]  /*9160*/  IADD3 R29, P6, PT, R18, R0, RZ ;  /* 0x00000000121d7210 */ /* 0x000fca0007fde0ff */
[----:B-1----:R-:W-:Y:S01]  /*9170*/  IMAD.X R16, R12, 0x1, R2, P6 ;  /* 0x000000010c107824 */ /* 0x002fe200030e0602 */
[----:B------:R-:W-:Y:S01]  /*9180*/  STL [R1+0x8d8], R29 ;  /* 0x0008d81d01007387 */ /* 0x000fe20000100800 */
[----:B------:R-:W-:Y:S02]  /*9190*/  PRMT R40, RZ, 0x7610, R40 ;  /* 0x00007610ff287816 */ /* 0x000fe40000000028 */
        /* <DEDUP_REMOVED lines=8> */
[----:B------:R1:W2:Y:S04]  /*9220*/  @!P4 LDG.E.U8 R40, desc[UR14][R16.64] ;  /* 0x0000000e1028c981 */ /* 0x0002a8000c1e1100 */
[----:B------:R0:W-:Y:S01]  /*9230*/  STL [R1+0x8e0], R18 ;  /* 0x0008e01201007387 */ /* 0x0001e20000100800 */
[----:B-1----:R-:W-:-:S02]  /*9240*/  IMAD.MOV.U32 R17, RZ, RZ, R18 ;  /* 0x000000ffff117224 */ /* 0x002fc400078e0012 */
[----:B------:R-:W-:Y:S01]  /*9250*/  IMAD.X R16, R12, 0x1, R4, P6 ;  /* 0x000000010c107824 */ /* 0x000fe200030e0604 */
[----:B----4-:R-:W-:Y:S01]  /*9260*/  PRMT R39, RZ, 0x7610, R39 ;  /* 0x00007610ff277816 */ /* 0x010fe20000000027 */
[----:B0-----:R-:W-:Y:S01]  /*9270*/  VIADD R13, R13, 0xfffffffa ;  /* 0xfffffffa0d0d7836 */ /* 0x001fe20000000000 */
[----:B------:R-:W-:Y:S01]  /*9280*/  PRMT R38, RZ, 0x7610, R38 ;  /* 0x00007610ff267816 */ /* 0x000fe20000000026 */
[----:B------:R-:W0:Y:S01]  /*9290*/  LDC R18, c[0x0][0x3a0] ;  /* 0x0000e800ff127b82 */ /* 0x000e220000000800 */
[-C--:B------:R-:W-:Y:S01]  /*92a0*/  @!P4 LOP3.LUT R17, R17, R16.reuse, RZ, 0x3c, !PT ;  /* 0x000000101111c212 */ /* 0x080fe200078e3cff */
        /* <DEDUP_REMOVED lines=10> */
[----:B-1----:R-:W-:Y:S02]  /*9350*/  IMAD.MOV.U32 R17, RZ, RZ, R27 ;  /* 0x000000ffff117224 */ /* 0x002fe400078e001b */
[----:B------:R-:W-:Y:S01]  /*9360*/  IMAD.X R16, R12, 0x1, R2, P6 ;  /* 0x000000010c107824 */ /* 0x000fe200030e0602 */
[----:B------:R1:W-:Y:S04]  /*9370*/  STL [R1+0x958], R27 ;  /* 0x0009581b01007387 */ /* 0x0003e80000100800 */
[-C--:B------:R-:W-:Y:S01]  /*9380*/  @!P0 LOP3.LUT R17, R17, R16.reuse, RZ, 0x3c, !PT ;  /* 0x0000001011118212 */ /* 0x080fe200078e3cff */
[----:B-1----:R-:W4:Y:S04]  /*9390*/  LDL.LU R27, [R1+0xc4c] ;  /* 0x000c4c00011b7983 */ /* 0x002f280000300800 */
[----:B--2---:R-:W-:Y:S04]  /*93a0*/  STL [R1+0xbec], R39 ;  /* 0x000bec2701007387 */ /* 0x004fe80000100800 */
[----:B------:R1:W-:Y:S02]  /*93b0*/  STL [R1+0x954], R16 ;  /* 0x0009541001007387 */ /* 0x0003e40000100800 */
[----:B-1----:R-:W-:-:S04]  /*93c0*/  @!P0 LOP3.LUT R16, R17, R16, RZ, 0x3c, !PT ;  /* 0x0000001011108212 */ /* 0x002fc800078e3cff */
[----:B------:R-:W-:-:S05]  /*93d0*/  @!P0 LOP3.LUT R17, R17, R16, RZ, 0x3c, !PT ;  /* 0x0000001011118212 */ /* 0x000fca00078e3cff */
[----:B------:R1:W2:Y:S01]  /*93e0*/  @!P0 LDG.E.U8 R38, desc[UR14][R16.64] ;  /* 0x0000000e10268981 */ /* 0x0002a2000c1e1100 */
[----:B------:R-:W-:Y:S01]  /*93f0*/  IMAD.MOV.U32 R39, RZ, RZ, R36 ;  /* 0x000000ffff277224 */ /* 0x000fe200078e0024 */
[----:B------:R-:W-:-:S05]  /*9400*/  IADD3 R36, P6, PT, R13, R3, RZ ;  /* 0x000000030d247210 */ /* 0x000fca0007fde0ff */
[----:B-1----:R-:W-:Y:S02]  /*9410*/  IMAD.MOV.U32 R17, RZ, RZ, R36 ;  /* 0x000000ffff117224 */ /* 0x002fe400078e0024 */
[----:B------:R-:W-:Y:S01]  /*9420*/  IMAD.X R16, R12, 0x1, R4, P6 ;  /* 0x000000010c107824 */ /* 0x000fe200030e0604 */
[----:B------:R-:W-:Y:S04]  /*9430*/  STL [R1+0x960], R36 ;  /* 0x0009602401007387 */ /* 0x000fe80000100800 */
[----:B------:R-:W-:Y:S02]  /*9440*/  @!P0 LOP3.LUT R17, R17, R16, RZ, 0x3c, !PT ;  /* 0x0000001011118212 */ /* 0x000fe400078e3cff */
[----:B------:R-:W-:Y:S01]  /*9450*/  PRMT R37, RZ, 0x7610, R37 ;  /* 0x00007610ff257816 */ /* 0x000fe20000000025 */
[----:B--2---:R-:W-:Y:S04]  /*9460*/  STL [R1+0xbf0], R38 ;  /* 0x000bf02601007387 */ /* 0x004fe80000100800 */
[----:B------:R1:W-:Y:S01]  /*9470*/  STL [R1+0x95c], R16 ;  /* 0x00095c1001007387 */ /* 0x0003e20000100800 */
[----:B------:R-:W-:Y:S01]  /*9480*/  IMAD R13, R14, 0x74, RZ ;  /* 0x000000740e0d7824 */ /* 0x000fe200078e02ff */
[----:B------:R-:W-:-:S02]  /*9490*/  PRMT R52, RZ, 0x7610, R52 ;  /* 0x00007610ff347816 */ /* 0x000fc40000000034 */
[----:B------:R-:W-:Y:S02]  /*94a0*/  PRMT R51, RZ, 0x7610, R51 ;  /* 0x00007610ff337816 */ /* 0x000fe40000000033 */
[----:B------:R-:W-:Y:S02]  /*94b0*/  PRMT R50, RZ, 0x7610, R50 ;  /* 0x00007610ff327816 */ /* 0x000fe40000000032 */
[----:B------:R-:W-:Y:S02]  /*94c0*/  PRMT R49, RZ, 0x7610, R49 ;  /* 0x00007610ff317816 */ /* 0x000fe40000000031 */
[----:B------:R-:W-:Y:S01]  /*94d0*/  PRMT R6, RZ, 0x7610, R6 ;  /* 0x00007610ff067816 */ /* 0x000fe20000000006 */
[----:B0-----:R-:W-:Y:S01]  /*94e0*/  VIADD R18, R18, 0xfffffff2 ;  /* 0xfffffff212127836 */ /* 0x001fe20000000000 */
[C---:B-1----:R-:W-:Y:S01]  /*94f0*/  @!P0 LOP3.LUT R16, R17.reuse, R16, RZ, 0x3c, !PT ;  /* 0x0000001011108212 */ /* 0x042fe200078e3cff */
[----:B------:R-:W0:Y:S03]  /*9500*/  LDC R38, c[0x0][0x3a0] ;  /* 0x0000e800ff267b82 */ /* 0x000e260000000800 */
[----:B------:R-:W-:-:S05]  /*9510*/  @!P0 LOP3.LUT R17, R17, R16, RZ, 0x3c, !PT ;  /* 0x0000001011118212 */ /* 0x000fca00078e3cff */
[----:B------:R1:W2:Y:S01]  /*9520*/  @!P0 LDG.E.U8 R37, desc[UR14][R16.64] ;  /* 0x0000000e10258981 */ /* 0x0002a2000c1e1100 */
[----:B------:R-:W-:Y:S02]  /*9530*/  SHF.R.S32.HI R12, RZ, 0x1f, R13 ;  /* 0x0000001fff0c7819 */ /* 0x000fe4000001140d */
[----:B------:R-:W-:-:S05]  /*9540*/  IADD3 R36, P6, PT, R13, R0, RZ ;  /* 0x000000000d247210 */ /* 0x000fca0007fde0ff */
[----:B-1----:R-:W-:Y:S02]  /*9550*/  IMAD.MOV.U32 R17, RZ, RZ, R36 ;  /* 0x000000ffff117224 */ /* 0x002fe400078e0024 */
[----:B------:R-:W-:Y:S01]  /*9560*/  IMAD.X R16, R12, 0x1, R2, P6 ;  /* 0x000000010c107824 */ /* 0x000fe200030e0602 */
[----:B------:R1:W-:Y:S04]  /*9570*/  STL [R1+0x9d8], R36 ;  /* 0x0009d82401007387 */ /* 0x0003e80000100800 */
[-C--:B------:R-:W-:Y:S01]  /*9580*/  @!P2 LOP3.LUT R17, R17, R16.reuse, RZ, 0x3c, !PT ;  /* 0x000000101111a212 */ /* 0x080fe200078e3cff */
[----:B-1----:R-:W3:Y:S04]  /*9590*/  LDL.LU R36, [R1+0xc48] ;  /* 0x000c480001247983 */ /* 0x002ee80000300800 */
[----:B--2---:R-:W-:Y:S04]  /*95a0*/  STL [R1+0xbf4], R37 ;  /* 0x000bf42501007387 */ /* 0x004fe80000100800 */
[----:B------:R1:W-:Y:S02]  /*95b0*/  STL [R1+0x9d4], R16 ;  /* 0x0009d41001007387 */ /* 0x0003e40000100800 */
[----:B-1----:R-:W-:-:S04]  /*95c0*/  @!P2 LOP3.LUT R16, R17, R16, RZ, 0x3c, !PT ;  /* 0x000000101110a212 */ /* 0x002fc800078e3cff */
[----:B------:R-:W-:-:S05]  /*95d0*/  @!P2 LOP3.LUT R17, R17, R16, RZ, 0x3c, !PT ;  /* 0x000000101111a212 */ /* 0x000fca00078e3cff */
[----:B------:R1:W2:Y:S01]  /*95e0*/  @!P2 LDG.E.U8 R52, desc[UR14][R16.64] ;  /* 0x0000000e1034a981 */ /* 0x0002a2000c1e1100 */
[----:B------:R-:W-:Y:S01]  /*95f0*/  IADD3 R37, P6, PT, R13, R3, RZ ;  /* 0x000000030d257210 */ /* 0x000fe20007fde0ff */
[----:B------:R-:W-:-:S04]  /*9600*/  IMAD R13, R14, 0x7c, RZ ;  /* 0x0000007c0e0d7824 */ /* 0x000fc800078e02ff */
[----:B------:R-:W-:Y:S01]  /*9610*/  STL [R1+0x9e0], R37 ;  /* 0x0009e02501007387 */ /* 0x000fe20000100800 */
[----:B-1----:R-:W-:Y:S01]  /*9620*/  IMAD.X R17, R12, 0x1, R4, P6 ;  /* 0x000000010c117824 */ /* 0x002fe200030e0604 */
[----:B------:R-:W-:Y:S01]  /*9630*/  SHF.R.S32.HI R12, RZ, 0x1f, R13 ;  /* 0x0000001fff0c7819 */ /* 0x000fe2000001140d */
[----:B------:R-:W-:-:S05]  /*9640*/  @!P2 IMAD.MOV.U32 R16, RZ, RZ, R37 ;  /* 0x000000ffff10a224 */ /* 0x000fca00078e0025 */
[----:B------:R1:W3:Y:S04]  /*9650*/  @!P2 LDG.E.U8 R51, desc[UR14][R16.64] ;  /* 0x0000000e1033a981 */ /* 0x0002e8000c1e1100 */
[----:B--2---:R2:W-:Y:S04]  /*9660*/  STL [R1+0xbf8], R52 ;  /* 0x000bf83401007387 */ /* 0x0045e80000100800 */
[----:B------:R1:W-:Y:S01]  /*9670*/  STL [R1+0x9dc], R17 ;  /* 0x0009dc1101007387 */ /* 0x0003e20000100800 */
[----:B--2---:R-:W-:-:S05]  /*9680*/  IADD3 R52, P6, PT, R13, R0, RZ ;  /* 0x000000000d347210 */ /* 0x004fca0007fde0ff */
[----:B-1----:R-:W-:Y:S02]  /*9690*/  IMAD.X R17, R12, 0x1, R2, P6 ;  /* 0x000000010c117824 */ /* 0x002fe400030e0602 */
[----:B------:R-:W-:-:S05]  /*96a0*/  @!P3 IMAD.MOV.U32 R16, RZ, RZ, R52 ;  /* 0x000000ffff10b224 */ /* 0x000fca00078e0034 */
[----:B------:R1:W2:Y:S01]  /*96b0*/  @!P3 LDG.E.U8 R50, desc[UR14][R16.64] ;  /* 0x0000000e1032b981 */ /* 0x0002a2000c1e1100 */
[----:B------:R-:W-:Y:S01]  /*96c0*/  IADD3 R37, P6, PT, R13, R3, RZ ;  /* 0x000000030d257210 */ /* 0x000fe20007fde0ff */
[----:B------:R-:W-:Y:S02]  /*96d0*/  IMAD R13, R14, 0x5, RZ ;  /* 0x000000050e0d7824 */ /* 0x000fe400078e02ff */
[----:B------:R0:W-:Y:S04]  /*96e0*/  STL [R1+0xa58], R52 ;  /* 0x000a583401007387 */ /* 0x0001e80000100800 */
[----:B---3--:R3:W-:Y:S01]  /*96f0*/  STL [R1+0xbfc], R51 ;  /* 0x000bfc3301007387 */ /* 0x0087e20000100800 */
[----:B-1----:R-:W-:Y:S02]  /*9700*/  @!P3 IMAD.MOV.U32 R16, RZ, RZ, R37 ;  /* 0x000000ffff10b224 */ /* 0x002fe400078e0025 */
[----:B0-----:R-:W-:Y:S01]  /*9710*/  IMAD.X R52, R12, 0x1, R4, P6 ;  /* 0x000000010c347824 */ /* 0x001fe200030e0604 */
[----:B------:R0:W-:Y:S01]  /*9720*/  STL [R1+0xa54], R17 ;  /* 0x000a541101007387 */ /* 0x0001e20000100800 */
[----:B------:R-:W-:-:S02]  /*9730*/  SHF.R.S32.HI R12, RZ, 0x1f, R13 ;  /* 0x0000001fff0c7819 */ /* 0x000fc4000001140d */
[----:B---3--:R-:W-:Y:S01]  /*9740*/  IADD3 R51, P6, PT, R13, R0, RZ ;  /* 0x000000000d337210 */ /* 0x008fe20007fde0ff */
[----:B------:R-:W-:Y:S01]  /*9750*/  STL [R1+0xa60], R37 ;  /* 0x000a602501007387 */ /* 0x000fe20000100800 */
[----:B0-----:R-:W-:-:S05]  /*9760*/  @!P3 IMAD.MOV.U32 R17, RZ, RZ, R52 ;  /* 0x000000ffff11b224 */ /* 0x001fca00078e0034 */
[----:B------:R0:W3:Y:S02]  /*9770*/  @!P3 LDG.E.U8 R49, desc[UR14][R16.64] ;  /* 0x0000000e1031b981 */ /* 0x0000e4000c1e1100 */
[----:B0-----:R-:W-:Y:S02]  /*9780*/  @!P5 IMAD.MOV.U32 R16, RZ, RZ, R51 ;  /* 0x000000ffff10d224 */ /* 0x001fe400078e0033 */
[----:B--2---:R0:W-:Y:S02]  /*9790*/  STL [R1+0xc00], R50 ;  /* 0x000c003201007387 */ /* 0x0041e40000100800 */
[----:B0-----:R-:W-:-:S04]  /*97a0*/  IMAD.X R50, R12, 0x1, R2, P6 ;  /* 0x000000010c327824 */ /* 0x001fc800030e0602 */
[----:B------:R-:W-:-:S05]  /*97b0*/  @!P5 IMAD.MOV.U32 R17, RZ, RZ, R50 ;  /* 0x000000ffff11d224 */ /* 0x000fca00078e0032 */
[----:B------:R0:W2:Y:S01]  /*97c0*/  @!P5 LDG.E.U8 R6, desc[UR14][R16.64] ;  /* 0x0000000e1006d981 */ /* 0x0000a2000c1e1100 */
[----:B------:R-:W-:Y:S01]  /*97d0*/  IADD3 R37, P6, PT, R13, R3, RZ ;  /* 0x000000030d257210 */ /* 0x000fe20007fde0ff */
[----:B------:R-:W-:Y:S02]  /*97e0*/  IMAD R13, R14, 0xd, RZ ;  /* 0x0000000d0e0d7824 */ /* 0x000fe400078e02ff */
[----:B------:R-:W-:Y:S01]  /*97f0*/  STL [R1+0xa5c], R52 ;  /* 0x000a5c3401007387 */ /* 0x000fe20000100800 */
[----:B------:R-:W-:-:S03]  /*9800*/  ISETP.GE.U32.AND P4, PT, R18, 0x7fffff73, PT ;  /* 0x7fffff731200780c */ /* 0x000fc60003f86070 */
[----:B------:R-:W-:Y:S04]  /*9810*/  STL [R1+0xfc], R51 ;  /* 0x0000fc3301007387 */ /* 0x000fe80000100800 */
[----:B---3--:R-:W-:Y:S04]  /*9820*/  STL [R1+0xc04], R49 ;  /* 0x000c043101007387 */ /* 0x008fe80000100800 */
[----:B------:R1:W-:Y:S01]  /*9830*/  STL [R1+0xdc], R50 ;  /* 0x0000dc3201007387 */ /* 0x0003e20000100800 */
[----:B------:R-:W-:Y:S01]  /*9840*/  PRMT R5, RZ, 0x7610, R5 ;  /* 0x00007610ff057816 */ /* 0x000fe20000000005 */
[----:B0-----:R-:W-:-:S02]  /*9850*/  @!P5 IMAD.MOV.U32 R16, RZ, RZ, R37 ;  /* 0x000000ffff10d224 */ /* 0x001fc400078e0025 */
[----:B------:R-:W-:Y:S01]  /*9860*/  STL [R1+0x344], R37 ;  /* 0x0003442501007387 */ /* 0x000fe20000100800 */
[----:B-1----:R-:W-:Y:S01]  /*9870*/  IMAD.X R50, R12, 0x1, R4, P6 ;  /* 0x000000010c327824 */ /* 0x002fe200030e0604 */
[----:B------:R-:W-:Y:S02]  /*9880*/  SHF.R.S32.HI R12, RZ, 0x1f, R13 ;  /* 0x0000001fff0c7819 */ /* 0x000fe4000001140d */
[----:B------:R-:W-:Y:S01]  /*9890*/  IADD3 R49, P6, PT, R13, R0, RZ ;  /* 0x000000000d317210 */ /* 0x000fe20007fde0ff */
[----:B------:R-:W-:Y:S01]  /*98a0*/  @!P5 IMAD.MOV.U32 R17, RZ, RZ, R50 ;  /* 0x000000ffff11d224 */ /* 0x000fe200078e0032 */
[----:B------:R-:W-:-:S04]  /*98b0*/  PRMT R23, RZ, 0x7610, R23 ;  /* 0x00007610ff177816 */ /* 0x000fc80000000017 */
[----:B------:R0:W3:Y:S02]  /*98c0*/  @!P5 LDG.E.U8 R5, desc[UR14][R16.64] ;  /* 0x0000000e1005d981 */ /* 0x0000e4000c1e1100 */
[----:B0-----:R-:W-:Y:S02]  /*98d0*/  @!P4 IMAD.MOV.U32 R16, RZ, RZ, R49 ;  /* 0x000000ffff10c224 */ /* 0x001fe400078e0031 */
[----:B--2---:R0:W-:Y:S02]  /*98e0*/  STL [R1+0xc08], R6 ;  /* 0x000c080601007387 */ /* 0x0041e40000100800 */
[----:B0-----:R-:W-:-:S04]  /*98f0*/  IMAD.X R6, R12, 0x1, R2, P6 ;  /* 0x000000010c067824 */ /* 0x001fc800030e0602 */
[----:B------:R-:W-:-:S05]  /*9900*/  @!P4 IMAD.MOV.U32 R17, RZ, RZ, R6 ;  /* 0x000000ffff11c224 */ /* 0x000fca00078e0006 */
[----:B------:R0:W2:Y:S01]  /*9910*/  @!P4 LDG.E.U8 R23, desc[UR14][R16.64] ;  /* 0x0000000e1017c981 */ /* 0x0000a2000c1e1100 */
[----:B------:R-:W-:Y:S01]  /*9920*/  VIADD R18, R38, 0xffffffea ;  /* 0xffffffea26127836 */ /* 0x000fe20000000000 */
[----:B------:R-:W-:Y:S01]  /*9930*/  IADD3 R37, P6, PT, R13, R3, RZ ;  /* 0x000000030d257210 */ /* 0x000fe20007fde0ff */
[----:B------:R-:W-:Y:S01]  /*9940*/  IMAD R13, R14, 0x15, RZ ;  /* 0x000000150e0d7824 */ /* 0x000fe200078e02ff */
[----:B------:R-:W-:Y:S02]  /*9950*/  STL [R1+0x104], R50 ;  /* 0x0001043201007387 */ /* 0x000fe40000100800 */
[----:B------:R-:W-:Y:S02]  /*9960*/  ISETP.GE.U32.AND P0, PT, R18, 0x7fffff6b, PT ;  /* 0x7fffff6b1200780c */ /* 0x000fe40003f06070 */
[----:B------:R-:W-:Y:S01]  /*9970*/  STL [R1+0x3b8], R49 ;  /* 0x0003b83101007387 */ /* 0x000fe20000100800 */
[----:B------:R-:W-:Y:S01]  /*9980*/  PRMT R15, RZ, 0x7610, R15 ;  /* 0x00007610ff0f7816 */ /* 0x000fe2000000000f */
[----:B0-----:R-:W-:-:S02]  /*9990*/  @!P4 IMAD.MOV.U32 R16, RZ, RZ, R37 ;  /* 0x000000ffff10c224 */ /* 0x001fc400078e0025 */
[----:B---3--:R0:W-:Y:S04]  /*99a0*/  STL [R1+0xc0c], R5 ;  /* 0x000c0c0501007387 */ /* 0x0081e80000100800 */
[----:B------:R1:W-:Y:S01]  /*99b0*/  STL [R1+0x3b4], R6 ;  /* 0x0003b40601007387 */ /* 0x0003e20000100800 */
[----:B0-----:R-:W-:Y:S01]  /*99c0*/  IMAD.X R5, R12, 0x1, R4, P6 ;  /* 0x000000010c057824 */ /* 0x001fe200030e0604 */
[----:B------:R-:W-:Y:S02]  /*99d0*/  SHF.R.S32.HI R12, RZ, 0x1f, R13 ;  /* 0x0000001fff0c7819 */ /* 0x000fe4000001140d */
[----:B-1----:R-:W-:Y:S01]  /*99e0*/  IADD3 R6, P6, PT, R13, R0, RZ ;  /* 0x000000000d067210 */ /* 0x002fe20007fde0ff */
[----:B------:R-:W-:Y:S01]  /*99f0*/  @!P4 IMAD.MOV.U32 R17, RZ, RZ, R5 ;  /* 0x000000ffff11c224 */ /* 0x000fe200078e0005 */
[----:B------:R-:W-:Y:S01]  /*9a00*/  STL [R1+0x3c0], R37 ;  /* 0x0003c02501007387 */ /* 0x000fe20000100800 */
[----:B------:R-:W-:-:S03]  /*9a10*/  PRMT R61, RZ, 0x7610, R61 ;  /* 0x00007610ff3d7816 */ /* 0x000fc6000000003d */
[----:B------:R0:W3:Y:S02]  /*9a20*/  @!P4 LDG.E.U8 R15, desc[UR14][R16.64] ;  /* 0x0000000e100fc981 */ /* 0x0000e4000c1e1100 */
[----:B0-----:R-:W-:Y:S02]  /*9a30*/  @!P0 IMAD.MOV.U32 R16, RZ, RZ, R6 ;  /* 0x000000ffff108224 */ /* 0x001fe400078e0006 */
[----:B--2---:R0:W-:Y:S02]  /*9a40*/  STL [R1+0xc10], R23 ;  /* 0x000c101701007387 */ /* 0x0041e40000100800 */
[----:B0-----:R-:W-:-:S04]  /*9a50*/  IMAD.X R23, R12, 0x1, R2, P6 ;  /* 0x000000010c177824 */ /* 0x001fc800030e0602 */
[----:B------:R-:W-:-:S05]  /*9a60*/  @!P0 IMAD.MOV.U32 R17, RZ, RZ, R23 ;  /* 0x000000ffff118224 */ /* 0x000fca00078e0017 */
[----:B------:R0:W2:Y:S01]  /*9a70*/  @!P0 LDG.E.U8 R61, desc[UR14][R16.64] ;  /* 0x0000000e103d8981 */ /* 0x0000a2000c1e1100 */
[----:B------:R-:W-:-:S03]  /*9a80*/  VIADD R18, R38, 0xffffffe2 ;  /* 0xffffffe226127836 */ /* 0x000fc60000000000 */
[----:B------:R1:W-:Y:S02]  /*9a90*/  STL [R1+0x3bc], R5 ;  /* 0x0003bc0501007387 */ /* 0x0003e40000100800 */
[----:B------:R-:W-:Y:S02]  /*9aa0*/  ISETP.GE.U32.AND P2, PT, R18, 0x7fffff63, PT ;  /* 0x7fffff631200780c */ /* 0x000fe40003f46070 */
[----:B------:R-:W-:Y:S01]  /*9ab0*/  STL [R1+0x43c], R6 ;  /* 0x00043c0601007387 */ /* 0x000fe20000100800 */
[----:B-1----:R-:W-:Y:S01]  /*9ac0*/  IADD3 R5, P6, PT, R13, R3, RZ ;  /* 0x000000030d057210 */ /* 0x002fe20007fde0ff */
[----:B------:R-:W-:Y:S02]  /*9ad0*/  IMAD R13, R14, 0x1d, RZ ;  /* 0x0000001d0e0d7824 */ /* 0x000fe400078e02ff */
[----:B---3--:R1:W-:Y:S01]  /*9ae0*/  STL [R1+0xc14], R15 ;  /* 0x000c140f01007387 */ /* 0x0083e20000100800 */
[----:B------:R-:W-:Y:S01]  /*9af0*/  PRMT R60, RZ, 0x7610, R60 ;  /* 0x00007610ff3c7816 */ /* 0x000fe2000000003c */
[----:B0-----:R-:W-:-:S02]  /*9b00*/  @!P0 IMAD.MOV.U32 R16, RZ, RZ, R5 ;  /* 0x000000ffff108224 */ /* 0x001fc400078e0005 */
[----:B------:R-:W-:Y:S01]  /*9b10*/  STL [R1+0x438], R23 ;  /* 0x0004381701007387 */ /* 0x000fe20000100800 */
[----:B-1----:R-:W-:Y:S01]  /*9b20*/  IMAD.X R15, R12, 0x1, R4, P6 ;  /* 0x000000010c0f7824 */ /* 0x002fe200030e0604 */
[----:B------:R-:W-:Y:S02]  /*9b30*/  SHF.R.S32.HI R12, RZ, 0x1f, R13 ;  /* 0x0000001fff0c7819 */ /* 0x000fe4000001140d */
[----:B------:R-:W-:Y:S01]  /*9b40*/  IADD3 R6, P6, PT, R13, R0, RZ ;  /* 0x000000000d067210 */ /* 0x000fe20007fde0ff */
[----:B------:R-:W-:Y:S01]  /*9b50*/  @!P0 IMAD.MOV.U32 R17, RZ, RZ, R15 ;  /* 0x000000ffff118224 */ /* 0x000fe200078e000f */
[----:B------:R-:W-:Y:S01]  /*9b60*/  STL [R1+0x444], R5 ;  /* 0x0004440501007387 */ /* 0x000fe20000100800 */
[----:B------:R-:W-:-:S03]  /*9b70*/  PRMT R58, RZ, 0x7610, R58 ;  /* 0x00007610ff3a7816 */ /* 0x000fc6000000003a */
[----:B------:R0:W3:Y:S02]  /*9b80*/  @!P0 LDG.E.U8 R60, desc[UR14][R16.64] ;  /* 0x0000000e103c8981 */ /* 0x0000e4000c1e1100 */
[----:B0-----:R-:W-:Y:S02]  /*9b90*/  @!P2 IMAD.MOV.U32 R16, RZ, RZ, R6 ;  /* 0x000000ffff10a224 */ /* 0x001fe400078e0006 */
[----:B--2---:R-:W-:Y:S04]  /*9ba0*/  STL [R1+0xc18], R61 ;  /* 0x000c183d01007387 */ /* 0x004fe80000100800 */
[----:B------:R0:W-:Y:S02]  /*9bb0*/  STL [R1+0x440], R15 ;  /* 0x0004400f01007387 */ /* 0x0001e40000100800 */
        /* <DEDUP_REMOVED lines=8> */
[----:B------:R-:W-:Y:S01]  /*9c40*/  PRMT R57, RZ, 0x7610, R57 ;  /* 0x00007610ff397816 */ /* 0x000fe20000000039 */
[----:B---3--:R-:W-:Y:S04]  /*9c50*/  STL [R1+0xc1c], R60 ;  /* 0x000c1c3c01007387 */ /* 0x008fe80000100800 */
[----:B------:R1:W-:Y:S01]  /*9c60*/  STL [R1+0x4b8], R15 ;  /* 0x0004b80f01007387 */ /* 0x0003e20000100800 */
[----:B0-----:R-:W-:-:S03]  /*9c70*/  @!P2 IMAD.MOV.U32 R16, RZ, RZ, R5 ;  /* 0x000000ffff10a224 */ /* 0x001fc600078e0005 */
        /* <DEDUP_REMOVED lines=8> */
[----:B--2---:R-:W-:Y:S04]  /*9d00*/  STL [R1+0xc20], R58 ;  /* 0x000c203a01007387 */ /* 0x004fe80000100800 */
[----:B------:R0:W-:Y:S02]  /*9d10*/  STL [R1+0x4c0], R15 ;  /* 0x0004c00f01007387 */ /* 0x0001e40000100800 */
[----:B0-----:R-:W-:-:S04]  /*9d20*/  IMAD.X R15, R12, 0x1, R2, P6 ;  /* 0x000000010c0f7824 */ /* 0x001fc800030e0602 */
[----:B------:R-:W-:-:S05]  /*9d30*/  @!P3 IMAD.MOV.U32 R17, RZ, RZ, R15 ;  /* 0x000000ffff11b224 */ /* 0x000fca00078e000f */
[----:B------:R0:W2:Y:S01]  /*9d40*/  @!P3 LDG.E.U8 R55, desc[UR14][R16.64] ;  /* 0x0000000e1037b981 */ /* 0x0000a2000c1e1100 */
[----:B------:R-:W-:-:S03]  /*9d50*/  IADD3 R5, P6, PT, R13, R3, RZ ;  /* 0x000000030d057210 */ /* 0x000fc60007fde0ff */
[----:B------:R1:W-:Y:S01]  /*9d60*/  STL [R1+0x53c], R6 ;  /* 0x00053c0601007387 */ /* 0x0003e20000100800 */
[----:B------:R-:W-:Y:S01]  /*9d70*/  PRMT R54, RZ, 0x7610, R54 ;  /* 0x00007610ff367816 */ /* 0x000fe20000000036 */
[----:B------:R-:W-:Y:S02]  /*9d80*/  VIADD R18, R38, 0xffffffd2 ;  /* 0xffffffd226127836 */ /* 0x000fe40000000000 */
[----:B0-----:R-:W-:Y:S02]  /*9d90*/  @!P3 IMAD.MOV.U32 R16, RZ, RZ, R5 ;  /* 0x000000ffff10b224 */ /* 0x001fe400078e0005 */
[----:B-1----:R-:W-:-:S04]  /*9da0*/  IMAD.X R6, R12, 0x1, R4, P6 ;  /* 0x000000010c067824 */ /* 0x002fc800030e0604 */
[----:B------:R-:W-:Y:S01]  /*9db0*/  @!P3 IMAD.MOV.U32 R17, RZ, RZ, R6 ;  /* 0x000000ffff11b224 */ /* 0x000fe200078e0006 */
[----:B------:R-:W-:Y:S01]  /*9dc0*/  ISETP.GE.U32.AND P5, PT, R18, 0x7fffff53, PT ;  /* 0x7fffff531200780c */ /* 0x000fe20003fa6070 */
[----:B------:R-:W-:Y:S01]  /*9dd0*/  IMAD R13, R14, 0x2d, RZ ;  /* 0x0000002d0e0d7824 */ /* 0x000fe200078e02ff */
[----:B---3--:R0:W-:Y:S04]  /*9de0*/  STL [R1+0xc24], R57 ;  /* 0x000c243901007387 */ /* 0x0081e80000100800 */
[----:B------:R-:W3:Y:S01]  /*9df0*/  @!P3 LDG.E.U8 R54, desc[UR14][R16.64] ;  /* 0x0000000e1036b981 */ /* 0x000ee2000c1e1100 */
[----:B------:R-:W-:-:S03]  /*9e00*/  SHF.R.S32.HI R12, RZ, 0x1f, R13 ;  /* 0x0000001fff0c7819 */ /* 0x000fc6000001140d */
[----:B------:R1:W-:Y:S01]  /*9e10*/  STL [R1+0x538], R15 ;  /* 0x0005380f01007387 */ /* 0x0003e20000100800 */
[----:B------:R-:W-:Y:S01]  /*9e20*/  PRMT R53, RZ, 0x7610, R53 ;  /* 0x00007610ff357816 */ /* 0x000fe20000000035 */
[----:B0-----:R-:W0:Y:S02]  /*9e30*/  LDC R57, c[0x0][0x3a0] ;  /* 0x0000e800ff397b82 */ /* 0x001e240000000800 */
[----:B------:R4:W-:Y:S01]  /*9e40*/  STL [R1+0x544], R5 ;  /* 0x0005440501007387 */ /* 0x0009e20000100800 */
[C---:B-1----:R-:W-:Y:S02]  /*9e50*/  IADD3 R15, P6, PT, R13.reuse, R0, RZ ;  /* 0x000000000d0f7210 */ /* 0x042fe40007fde0ff */
[----:B----4-:R-:W-:-:S03]  /*9e60*/  IADD3 R5, P3, PT, R13, R3, RZ ;  /* 0x000000030d057210 */ /* 0x010fc60007f7e0ff */
[----:B------:R-:W-:-:S04]  /*9e70*/  IMAD.X R23, R12, 0x1, R2, P6 ;  /* 0x000000010c177824 */ /* 0x000fc800030e0602 */
[----:B------:R-:W-:Y:S01]  /*9e80*/  @!P5 IMAD.MOV.U32 R13, RZ, RZ, R23 ;  /* 0x000000ffff0dd224 */ /* 0x000fe200078e0017 */
[----:B------:R-:W-:Y:S01]  /*9e90*/  PRMT R43, RZ, 0x7610, R43 ;  /* 0x00007610ff2b7816 */ /* 0x000fe2000000002b */
[----:B--2---:R-:W-:Y:S04]  /*9ea0*/  STL [R1+0xc28], R55 ;  /* 0x000c283701007387 */ /* 0x004fe80000100800 */
[----:B------:R1:W-:Y:S02]  /*9eb0*/  STL [R1+0x540], R6 ;  /* 0x0005400601007387 */ /* 0x0003e40000100800 */
[----:B-1----:R-:W-:Y:S02]  /*9ec0*/  IMAD.X R6, R12, 0x1, R4, P3 ;  /* 0x000000010c067824 */ /* 0x002fe400018e0604 */
[----:B------:R-:W-:-:S05]  /*9ed0*/  @!P5 IMAD.MOV.U32 R12, RZ, RZ, R15 ;  /* 0x000000ffff0cd224 */ /* 0x000fca00078e000f */
[----:B------:R1:W2:Y:S02]  /*9ee0*/  @!P5 LDG.E.U8 R53, desc[UR14][R12.64] ;  /* 0x0000000e0c35d981 */ /* 0x0002a4000c1e1100 */
[----:B-1----:R-:W-:Y:S02]  /*9ef0*/  @!P5 IMAD.MOV.U32 R12, RZ, RZ, R5 ;  /* 0x000000ffff0cd224 */ /* 0x002fe400078e0005 */
[----:B------:R-:W-:-:S05]  /*9f00*/  @!P5 IMAD.MOV.U32 R13, RZ, RZ, R6 ;  /* 0x000000ffff0dd224 */ /* 0x000fca00078e0006 */
[----:B------:R1:W4:Y:S01]  /*9f10*/  @!P5 LDG.E.U8 R43, desc[UR14][R12.64] ;  /* 0x0000000e0c2bd981 */ /* 0x000322000c1e1100 */
[----:B------:R-:W-:Y:S02]  /*9f20*/  VIADD R18, R38, 0xffffffca ;  /* 0xffffffca26127836 */ /* 0x000fe40000000000 */
[----:B------:R-:W-:Y:S01]  /*9f30*/  IMAD R16, R14, 0x35, RZ ;  /* 0x000000350e107824 */ /* 0x000fe200078e02ff */
[----:B---3--:R-:W-:Y:S02]  /*9f40*/  STL [R1+0xc2c], R54 ;  /* 0x000c2c3601007387 */ /* 0x008fe40000100800 */
[----:B------:R-:W-:Y:S01]  /*9f50*/  ISETP.GE.U32.AND P4, PT, R18, 0x7fffff4b, PT ;  /* 0x7fffff4b1200780c */ /* 0x000fe20003f86070 */
[----:B------:R-:W-:Y:S01]  /*9f60*/  VIADD R18, R38, 0xffffffc2 ;  /* 0xffffffc226127836 */ /* 0x000fe20000000000 */
[----:B------:R3:W-:Y:S01]  /*9f70*/  STL [R1+0x5bc], R15 ;  /* 0x0005bc0f01007387 */ /* 0x0007e20000100800 */
[----:B------:R-:W-:Y:S01]  /*9f80*/  IMAD R17, R14, 0x3d, RZ ;  /* 0x0000003d0e117824 */ /* 0x000fe200078e02ff */
[----:B-1----:R-:W-:-:S02]  /*9f90*/  SHF.R.S32.HI R12, RZ, 0x1f, R16 ;  /* 0x0000001fff0c7819 */ /* 0x002fc40000011410 */
[----:B------:R1:W-:Y:S01]  /*9fa0*/  STL [R1+0x5c4], R5 ;  /* 0x0005c40501007387 */ /* 0x0003e20000100800 */
[----:B------:R-:W-:Y:S01]  /*9fb0*/  ISETP.GE.U32.AND P0, PT, R18, 0x7fffff43, PT ;  /* 0x7fffff431200780c */ /* 0x000fe20003f06070 */
[----:B0-----:R-:W-:Y:S01]  /*9fc0*/  VIADD R13, R57, 0xffffffaa ;  /* 0xffffffaa390d7836 */ /* 0x001fe20000000000 */
[C---:B---3--:R-:W-:Y:S01]  /*9fd0*/  IADD3 R15, P3, PT, R16.reuse, R0, RZ ;  /* 0x00000000100f7210 */ /* 0x048fe20007f7e0ff */
[----:B------:R-:W-:Y:S01]  /*9fe0*/  STL [R1+0x5b8], R23 ;  /* 0x0005b81701007387 */ /* 0x000fe20000100800 */
[----:B-1----:R-:W-:-:S03]  /*9ff0*/  IADD3 R5, P5, PT, R16, R3, RZ ;  /* 0x0000000310057210 */ /* 0x002fc60007fbe0ff */
[----:B------:R0:W-:Y:S01]  /*a000*/  STL [R1+0x5c0], R6 ;  /* 0x0005c00601007387 */ /* 0x0001e20000100800 */
[----:B------:R-:W-:Y:S01]  /*a010*/  IMAD.X R50, R12, 0x1, R2, P3 ;  /* 0x000000010c327824 */ /* 0x000fe200018e0602 */
[----:B------:R-:W-:Y:S01]  /*a020*/  SHF.R.S32.HI R16, RZ, 0x1f, R17 ;  /* 0x0000001fff107819 */ /* 0x000fe20000011411 */
[----:B------:R-:W-:Y:S01]  /*a030*/  VIADD R18, R38, 0xffffffba ;  /* 0xffffffba26127836 */ /* 0x000fe20000000000 */
[----:B------:R-:W-:Y:S01]  /*a040*/  ISETP.GE.U32.AND P3, PT, R13, 0x7fffff2b, PT ;  /* 0x7fffff2b0d00780c */ /* 0x000fe20003f66070 */
[----:B------:R-:W-:Y:S01]  /*a050*/  IMAD.MOV.U32 R38, RZ, RZ, R39 ;  /* 0x000000ffff267224 */ /* 0x000fe200078e0027 */
[----:B------:R-:W-:Y:S01]  /*a060*/  PRMT R32, RZ, 0x7610, R32 ;  /* 0x00007610ff207816 */ /* 0x000fe20000000020 */
[----:B0-----:R-:W-:Y:S01]  /*a070*/  IMAD.X R6, R12, 0x1, R4, P5 ;  /* 0x000000010c067824 */ /* 0x001fe200028e0604 */
[----:B------:R-:W-:Y:S01]  /*a080*/  IADD3 R23, P5, PT, R17, R0, RZ ;  /* 0x0000000011177210 */ /* 0x000fe20007fbe0ff */
[----:B------:R-:W-:Y:S02]  /*a090*/  @!P4 IMAD.MOV.U32 R12, RZ, RZ, R15 ;  /* 0x000000ffff0cc224 */ /* 0x000fe400078e000f */
[----:B------:R-:W-:-:S02]  /*a0a0*/  @!P4 IMAD.MOV.U32 R13, RZ, RZ, R50 ;  /* 0x000000ffff0dc224 */ /* 0x000fc400078e0032 */
[----:B------:R-:W-:Y:S02]  /*a0b0*/  IMAD.MOV.U32 R39, RZ, RZ, R8 ;  /* 0x000000ffff277224 */ /* 0x000fe400078e0008 */
[----:B------:R-:W-:Y:S01]  /*a0c0*/  IMAD.MOV.U32 R8, RZ, RZ, R22 ;  /* 0x000000ffff087224 */ /* 0x000fe200078e0016 */
[----:B------:R-:W-:Y:S01]  /*a0d0*/  ISETP.GE.U32.AND P2, PT, R18, 0x7fffff3b, PT ;  /* 0x7fffff3b1200780c */ /* 0x000fe20003f46070 */
[----:B------:R-:W-:Y:S01]  /*a0e0*/  IMAD.X R49, R16, 0x1, R2, P5 ;  /* 0x0000000110317824 */ /* 0x000fe200028e0602 */
[----:B------:R0:W3:Y:S01]  /*a0f0*/  @!P4 LDG.E.U8 R32, desc[UR14][R12.64] ;  /* 0x0000000e0c20c981 */ /* 0x0000e2000c1e1100 */
[----:B------:R-:W-:Y:S01]  /*a100*/  IMAD R22, R14, 0x45, RZ ;  /* 0x000000450e167824 */ /* 0x000fe200078e02ff */
[----:B------:R-:W-:Y:S01]  /*a110*/  PRMT R30, RZ, 0x7610, R30 ;  /* 0x00007610ff1e7816 */ /* 0x000fe2000000001e */
[----:B------:R-:W-:Y:S02]  /*a120*/  IMAD.MOV.U32 R52, RZ, RZ, R42 ;  /* 0x000000ffff347224 */ /* 0x000fe400078e002a */
[----:B------:R-:W-:Y:S01]  /*a130*/  IMAD.MOV.U32 R42, RZ, RZ, R33 ;  /* 0x000000ffff2a7224 */ /* 0x000fe200078e0021 */
[----:B------:R-:W-:Y:S01]  /*a140*/  IADD3 R33, P5, PT, R22, R0, RZ ;  /* 0x0000000016217210 */ /* 0x000fe20007fbe0ff */
[----:B------:R-:W-:Y:S01]  /*a150*/  IMAD.MOV.U32 R51, RZ, RZ, R19 ;  /* 0x000000ffff337224 */ /* 0x000fe200078e0013 */
[----:B------:R-:W-:Y:S01]  /*a160*/  SHF.R.S32.HI R19, RZ, 0x1f, R22 ;  /* 0x0000001fff137819 */ /* 0x000fe20000011416 */
[----:B0-----:R-:W-:-:S02]  /*a170*/  @!P0 IMAD.MOV.U32 R12, RZ, RZ, R23 ;  /* 0x000000ffff0c8224 */ /* 0x001fc400078e0017 */
[----:B------:R-:W-:-:S05]  /*a180*/  @!P0 IMAD.MOV.U32 R13, RZ, RZ, R49 ;  /* 0x000000ffff0d8224 */ /* 0x000fca00078e0031 */
[----:B------:R0:W3:Y:S01]  /*a190*/  @!P0 LDG.E.U8 R30, desc[UR14][R12.64] ;  /* 0x0000000e0c1e8981 */ /* 0x0000e2000c1e1100 */
[----:B------:R-:W-:Y:S01]  /*a1a0*/  PRMT R28, RZ, 0x7610, R28 ;  /* 0x00007610ff1c7816 */ /* 0x000fe2000000001c */
[----:B0-----:R-:W-:Y:S02]  /*a1b0*/  @!P2 IMAD.MOV.U32 R12, RZ, RZ, R33 ;  /* 0x000000ffff0ca224 */ /* 0x001fe400078e0021 */
[----:B--2---:R-:W-:Y:S04]  /*a1c0*/  STL [R1+0xc30], R53 ;  /* 0x000c303501007387 */ /* 0x004fe80000100800 */
[----:B----4-:R0:W-:Y:S02]  /*a1d0*/  STL [R1+0xc34], R43 ;  /* 0x000c342b01007387 */ /* 0x0101e40000100800 */
[----:B0-----:R-:W-:-:S04]  /*a1e0*/  IMAD.X R43, R19, 0x1, R2, P5 ;  /* 0x00000001132b7824 */ /* 0x001fc800028e0602 */
[----:B------:R-:W-:-:S05]  /*a1f0*/  @!P2 IMAD.MOV.U32 R13, RZ, RZ, R43 ;  /* 0x000000ffff0da224 */ /* 0x000fca00078e002b */
[----:B------:R0:W2:Y:S01]  /*a200*/  @!P2 LDG.E.U8 R28, desc[UR14][R12.64] ;  /* 0x0000000e0c1ca981 */ /* 0x0000a2000c1e1100 */
[----:B------:R-:W-:Y:S02]  /*a210*/  VIADD R18, R57, 0xffffffb2 ;  /* 0xffffffb239127836 */ /* 0x000fe40000000000 */
[----:B------:R-:W-:Y:S01]  /*a220*/  IMAD.MOV.U32 R37, RZ, RZ, R40 ;  /* 0x000000ffff257224 */ /* 0x000fe200078e0028 */
[----:B------:R1:W-:Y:S01]  /*a230*/  STL [R1+0x63c], R15 ;  /* 0x00063c0f01007387 */ /* 0x0003e20000100800 */
[----:B------:R-:W-:Y:S02]  /*a240*/  IMAD.MOV.U32 R40, RZ, RZ, R41 ;  /* 0x000000ffff287224 */ /* 0x000fe400078e0029 */
[----:B------:R-:W-:Y:S01]  /*a250*/  IMAD.MOV.U32 R41, RZ, RZ, R25 ;  /* 0x000000ffff297224 */ /* 0x000fe200078e0019 */
[----:B------:R-:W-:Y:S01]  /*a260*/  STL [R1+0x644], R5 ;  /* 0x0006440501007387 */ /* 0x000fe20000100800 */
[----:B------:R-:W-:Y:S01]  /*a270*/  IMAD R25, R14, 0x4d, RZ ;  /* 0x0000004d0e197824 */ /* 0x000fe200078e02ff */
[----:B------:R-:W-:-:S02]  /*a280*/  ISETP.GE.U32.AND P6, PT, R18, 0x7fffff33, PT ;  /* 0x7fffff331200780c */ /* 0x000fc40003fc6070 */
[----:B------:R4:W-:Y:S02]  /*a290*/  STL [R1+0x638], R50 ;  /* 0x0006383201007387 */ /* 0x0009e40000100800 */
[----:B-1----:R-:W-:Y:S01]  /*a2a0*/  IADD3 R15, P5, PT, R25, R0, RZ ;  /* 0x00000000190f7210 */ /* 0x002fe20007fbe0ff */
[----:B----4-:R-:W-:Y:S02]  /*a2b0*/  IMAD.MOV.U32 R50, RZ, RZ, R52 ;  /* 0x000000ffff327224 */ /* 0x010fe400078e0034 */
[----:B------:R-:W-:Y:S02]  /*a2c0*/  IMAD.MOV.U32 R52, RZ, RZ, R37 ;  /* 0x000000ffff347224 */ /* 0x000fe400078e0025 */
[----:B------:R-:W-:Y:S02]  /*a2d0*/  IMAD.MOV.U32 R37, RZ, RZ, R38 ;  /* 0x000000ffff257224 */ /* 0x000fe400078e0026 */
[----:B------:R-:W-:Y:S01]  /*a2e0*/  IMAD.MOV.U32 R38, RZ, RZ, R21 ;  /* 0x000000ffff267224 */ /* 0x000fe200078e0015 */
[----:B------:R-:W-:Y:S01]  /*a2f0*/  SHF.R.S32.HI R21, RZ, 0x1f, R25 ;  /* 0x0000001fff157819 */ /* 0x000fe20000011419 */
[----:B------:R-:W-:Y:S04]  /*a300*/  STL [R1+0x640], R6 ;  /* 0x0006400601007387 */ /* 0x000fe80000100800 */
[----:B------:R1:W-:Y:S01]  /*a310*/  STL [R1+0x6ac], R23 ;  /* 0x0006ac1701007387 */ /* 0x0003e20000100800 */
[----:B------:R-:W-:Y:S01]  /*a320*/  PRMT R26, RZ, 0x7610, R26 ;  /* 0x00007610ff1a7816 */ /* 0x000fe2000000001a */
[----:B0-----:R-:W-:-:S02]  /*a330*/  @!P6 IMAD.MOV.U32 R12, RZ, RZ, R15 ;  /* 0x000000ffff0ce224 */ /* 0x001fc400078e000f */
[----:B-1----:R-:W-:-:S04]  /*a340*/  IMAD.X R23, R21, 0x1, R2, P5 ;  /* 0x0000000115177824 */ /* 0x002fc800028e0602 */
[----:B------:R-:W-:Y:S01]  /*a350*/  @!P6 IMAD.MOV.U32 R13, RZ, RZ, R23 ;  /* 0x000000ffff0de224 */ /* 0x000fe200078e0017 */
[----:B------:R-:W-:Y:S01]  /*a360*/  PRMT R31, RZ, 0x7610, R31 ;  /* 0x00007610ff1f7816 */ /* 0x000fe2000000001f */
[----:B------:R-:W-:Y:S04]  /*a370*/  STL [R1+0x6a8], R49 ;  /* 0x0006a83101007387 */ /* 0x000fe80000100800 */
[----:B------:R0:W4:Y:S04]  /*a380*/  @!P6 LDG.E.U8 R26, desc[UR14][R12.64] ;  /* 0x0000000e0c1ae981 */ /* 0x000128000c1e1100 */
[----:B------:R1:W-:Y:S01]  /*a390*/  STL [R1+0x71c], R33 ;  /* 0x00071c2101007387 */ /* 0x0003e20000100800 */
[----:B0-----:R-:W-:-:S02]  /*a3a0*/  @!P4 IMAD.MOV.U32 R12, RZ, RZ, R5 ;  /* 0x000000ffff0cc224 */ /* 0x001fc400078e0005 */
[----:B------:R-:W-:Y:S02]  /*a3b0*/  @!P4 IMAD.MOV.U32 R13, RZ, RZ, R6 ;  /* 0x000000ffff0dc224 */ /* 0x000fe400078e0006 */
[----:B-1----:R-:W-:Y:S01]  /*a3c0*/  IMAD R33, R14, 0x55, RZ ;  /* 0x000000550e217824 */ /* 0x002fe200078e02ff */
[----:B---3--:R-:W-:Y:S04]  /*a3d0*/  STL [R1+0xc38], R32 ;  /* 0x000c382001007387 */ /* 0x008fe80000100800 */
[----:B------:R0:W3:Y:S01]  /*a3e0*/  @!P4 LDG.E.U8 R31, desc[UR14][R12.64] ;  /* 0x0000000e0c1fc981 */ /* 0x0000e2000c1e1100 */
[----:B------:R-:W-:Y:S02]  /*a3f0*/  IADD3 R5, P4, PT, R17, R3, RZ ;  /* 0x0000000311057210 */ /* 0x000fe40007f9e0ff */
[----:B------:R-:W-:Y:S01]  /*a400*/  SHF.R.S32.HI R17, RZ, 0x1f, R33 ;  /* 0x0000001fff117819 */ /* 0x000fe20000011421 */
[----:B------:R1:W-:Y:S01]  /*a410*/  STL [R1+0x718], R43 ;  /* 0x0007182b01007387 */ /* 0x0003e20000100800 */
[----:B------:R-:W-:Y:S01]  /*a420*/  IADD3 R54, P5, PT, R33, R0, RZ ;  /* 0x0000000021367210 */ /* 0x000fe20007fbe0ff */
[----:B------:R-:W-:-:S02]  /*a430*/  IMAD.MOV.U32 R49, RZ, RZ, R52 ;  /* 0x000000ffff317224 */ /* 0x000fc400078e0034 */
[----:B------:R-:W-:Y:S01]  /*a440*/  STL [R1+0x78c], R15 ;  /* 0x00078c0f01007387 */ /* 0x000fe20000100800 */
[----:B------:R-:W-:Y:S02]  /*a450*/  IMAD.MOV.U32 R52, RZ, RZ, R38 ;  /* 0x000000ffff347224 */ /* 0x000fe400078e0026 */
[C---:B-1----:R-:W-:Y:S01]  /*a460*/  IMAD R43, R14.reuse, 0x5d, RZ ;  /* 0x0000005d0e2b7824 */ /* 0x042fe200078e02ff */
[----:B------:R1:W-:Y:S01]  /*a470*/  STL [R1+0xc3c], R30 ;  /* 0x000c3c1e01007387 */ /* 0x0003e20000100800 */
[----:B------:R-:W-:Y:S02]  /*a480*/  IMAD.MOV.U32 R38, RZ, RZ, R35 ;  /* 0x000000ffff267224 */ /* 0x000fe400078e0023 */
[----:B------:R-:W-:Y:S01]  /*a490*/  IMAD.X R55, R17, 0x1, R2, P5 ;  /* 0x0000000111377824 */ /* 0x000fe200028e0602 */
[----:B------:R-:W-:Y:S01]  /*a4a0*/  SHF.R.S32.HI R35, RZ, 0x1f, R43 ;  /* 0x0000001fff237819 */ /* 0x000fe2000001142b */
[----:B0-----:R-:W-:Y:S02]  /*a4b0*/  VIADD R12, R57, 0xffffffa2 ;  /* 0xffffffa2390c7836 */ /* 0x001fe40000000000 */
[----:B------:R-:W-:Y:S01]  /*a4c0*/  IMAD R32, R14, 0x65, RZ ;  /* 0x000000650e207824 */ /* 0x000fe200078e02ff */
[----:B-1----:R-:W-:Y:S01]  /*a4d0*/  IADD3 R30, P5, PT, R43, R0, RZ ;  /* 0x000000002b1e7210 */ /* 0x002fe20007fbe0ff */
[----:B------:R-:W-:Y:S01]  /*a4e0*/  IMAD.MOV.U32 R6, RZ, RZ, R37 ;  /* 0x000000ffff067224 */ /* 0x000fe200078e0025 */
[----:B------:R0:W-:Y:S01]  /*a4f0*/  STL [R1+0x788], R23 ;  /* 0x0007881701007387 */ /* 0x0001e20000100800 */
[----:B------:R-:W-:-:S02]  /*a500*/  IMAD.MOV.U32 R37, RZ, RZ, R39 ;  /* 0x000000ffff257224 */ /* 0x000fc400078e0027 */
[----:B------:R-:W-:Y:S01]  /*a510*/  IMAD.MOV.U32 R39, RZ, RZ, R44 ;  /* 0x000000ffff277224 */ /* 0x000fe200078e002c */
[----:B------:R-:W-:Y:S01]  /*a520*/  SHF.R.S32.HI R44, RZ, 0x1f, R32 ;  /* 0x0000001fff2c7819 */ /* 0x000fe20000011420 */
[----:B------:R-:W-:Y:S01]  /*a530*/  IMAD.X R15, R16, 0x1, R4, P4 ;  /* 0x00000001100f7824 */ /* 0x000fe200020e0604 */
[----:B------:R-:W-:Y:S01]  /*a540*/  ISETP.GE.U32.AND P4, PT, R12, 0x7fffff23, PT ;  /* 0x7fffff230c00780c */ /* 0x000fe20003f86070 */
[----:B------:R-:W-:Y:S02]  /*a550*/  IMAD.X R53, R35, 0x1, R2, P5 ;  /* 0x0000000123357824 */ /* 0x000fe400028e0602 */
[----:B------:R-:W-:Y:S01]  /*a560*/  VIADD R12, R57, 0xffffff9a ;  /* 0xffffff9a390c7836 */ /* 0x000fe20000000000 */
[----:B0-----:R-:W-:Y:S01]  /*a570*/  IADD3 R23, P5, PT, R32, R0, RZ ;  /* 0x0000000020177210 */ /* 0x001fe20007fbe0ff */
[----:B------:R-:W-:Y:S01]  /*a580*/  @!P3 IMAD.MOV.U32 R13, RZ, RZ, R55 ;  /* 0x000000ffff0db224 */ /* 0x000fe200078e0037 */
[----:B------:R-:W-:Y:S02]  /*a590*/  PRMT R24, RZ, 0x7610, R24 ;  /* 0x00007610ff187816 */ /* 0x000fe40000000018 */
[----:B------:R-:W-:-:S02]  /*a5a0*/  PRMT R20, RZ, 0x7610, R20 ;  /* 0x00007610ff147816 */ /* 0x000fc40000000014 */
[----:B------:R-:W-:Y:S02]  /*a5b0*/  PRMT R18, RZ, 0x7610, R18 ;  /* 0x00007610ff127816 */ /* 0x000fe40000000012 */
[----:B------:R-:W-:Y:S02]  /*a5c0*/  PRMT R29, RZ, 0x7610, R29 ;  /* 0x00007610ff1d7816 */ /* 0x000fe4000000001d */
[----:B------:R-:W-:Y:S01]  /*a5d0*/  PRMT R27, RZ, 0x7610, R27 ;  /* 0x00007610ff1b7816 */ /* 0x000fe2000000001b */
[----:B--2---:R0:W-:Y:S02]  /*a5e0*/  STL [R1+0xc40], R28 ;  /* 0x000c401c01007387 */ /* 0x0041e40000100800 */
[----:B0-----:R-:W-:Y:S01]  /*a5f0*/  IMAD.X R28, R44, 0x1, R2, P5 ;  /* 0x000000012c1c7824 */ /* 0x001fe200028e0602 */
[----:B------:R-:W-:Y:S01]  /*a600*/  ISETP.GE.U32.AND P5, PT, R12, 0x7fffff1b, PT ;  /* 0x7fffff1b0c00780c */ /* 0x000fe20003fa6070 */
[----:B------:R-:W-:-:S05]  /*a610*/  @!P3 IMAD.MOV.U32 R12, RZ, RZ, R54 ;  /* 0x000000ffff0cb224 */ /* 0x000fca00078e0036 */
[----:B------:R0:W2:Y:S02]  /*a620*/  @!P3 LDG.E.U8 R24, desc[UR14][R12.64] ;  /* 0x0000000e0c18b981 */ /* 0x0000a4000c1e1100 */
[----:B0-----:R-:W-:Y:S02]  /*a630*/  @!P4 IMAD.MOV.U32 R12, RZ, RZ, R30 ;  /* 0x000000ffff0cc224 */ /* 0x001fe400078e001e */
[----:B------:R-:W-:-:S05]  /*a640*/  @!P4 IMAD.MOV.U32 R13, RZ, RZ, R53 ;  /* 0x000000ffff0dc224 */ /* 0x000fca00078e0035 */
[----:B------:R0:W2:Y:S02]  /*a650*/  @!P4 LDG.E.U8 R20, desc[UR14][R12.64] ;  /* 0x0000000e0c14c981 */ /* 0x0000a4000c1e1100 */
[----:B0-----:R-:W-:Y:S02]  /*a660*/  @!P5 IMAD.MOV.U32 R12, RZ, RZ, R23 ;  /* 0x000000ffff0cd224 */ /* 0x001fe400078e0017 */
[----:B------:R-:W-:Y:S01]  /*a670*/  @!P5 IMAD.MOV.U32 R13, RZ, RZ, R28 ;  /* 0x000000ffff0dd224 */ /* 0x000fe200078e001c */
[----:B------:R0:W-:Y:S04]  /*a680*/  STL [R1+0x6b4], R5 ;  /* 0x0006b40501007387 */ /* 0x0001e80000100800 */
[----:B------:R1:W2:Y:S04]  /*a690*/  @!P5 LDG.E.U8 R18, desc[UR14][R12.64] ;  /* 0x0000000e0c12d981 */ /* 0x0002a8000c1e1100 */
[----:B------:R-:W-:Y:S01]  /*a6a0*/  STL [R1+0x7fc], R54 ;  /* 0x0007fc3601007387 */ /* 0x000fe20000100800 */
[----:B-1----:R-:W-:-:S02]  /*a6b0*/  @!P0 IMAD.MOV.U32 R12, RZ, RZ, R5 ;  /* 0x000000ffff0c8224 */ /* 0x002fc400078e0005 */
[----:B------:R-:W-:Y:S01]  /*a6c0*/  @!P0 IMAD.MOV.U32 R13, RZ, RZ, R15 ;  /* 0x000000ffff0d8224 */ /* 0x000fe200078e000f */
[----:B------:R1:W-:Y:S04]  /*a6d0*/  STL [R1+0x6b0], R15 ;  /* 0x0006b00f01007387 */ /* 0x0003e80000100800 */
[----:B------:R3:W2:Y:S01]  /*a6e0*/  @!P0 LDG.E.U8 R29, desc[UR14][R12.64] ;  /* 0x0000000e0c1d8981 */ /* 0x0006a2000c1e1100 */
[----:B0-----:R-:W-:-:S03]  /*a6f0*/  IADD3 R5, P0, PT, R22, R3, RZ ;  /* 0x0000000316057210 */ /* 0x001fc60007f1e0ff */
[----:B------:R-:W-:Y:S04]  /*a700*/  STL [R1+0x7f8], R55 ;  /* 0x0007f83701007387 */ /* 0x000fe80000100800 */
[----:B------:R-:W-:Y:S01]  /*a710*/  STL [R1+0x86c], R30 ;  /* 0x00086c1e01007387 */ /* 0x000fe20000100800 */
[----:B-1----:R-:W-:-:S03]  /*a720*/  IMAD.X R15, R19, 0x1, R4, P0 ;  /* 0x00000001130f7824 */ /* 0x002fc600000e0604 */
[----:B------:R-:W-:Y:S01]  /*a730*/  STL [R1+0x868], R53 ;  /* 0x0008683501007387 */ /* 0x000fe20000100800 */
[----:B---3--:R-:W-:-:S03]  /*a740*/  @!P2 IMAD.MOV.U32 R12, RZ, RZ, R5 ;  /* 0x000000ffff0ca224 */ /* 0x008fc600078e0005 */
[----:B------:R-:W-:Y:S04]  /*a750*/  STL [R1+0x8e8], R23 ;  /* 0x0008e81701007387 */ /* 0x000fe80000100800 */
[----:B------:R-:W-:Y:S04]  /*a760*/  STL [R1+0x8e4], R28 ;  /* 0x0008e41c01007387 */ /* 0x000fe80000100800 */
[----:B------:R0:W-:Y:S01]  /*a770*/  STL [R1+0x724], R5 ;  /* 0x0007240501007387 */ /* 0x0001e20000100800 */
[----:B------:R-:W-:-:S03]  /*a780*/  @!P2 IMAD.MOV.U32 R13, RZ, RZ, R15 ;  /* 0x000000ffff0da224 */ /* 0x000fc600078e000f */
[----:B------:R1:W-:Y:S04]  /*a790*/  STL [R1+0x720], R15 ;  /* 0x0007200f01007387 */ /* 0x0003e80000100800 */
[----:B------:R3:W2:Y:S01]  /*a7a0*/  @!P2 LDG.E.U8 R27, desc[UR14][R12.64] ;  /* 0x0000000e0c1ba981 */ /* 0x0006a2000c1e1100 */
[----:B0-----:R-:W-:Y:S02]  /*a7b0*/  IADD3 R5, P0, PT, R25, R3, RZ ;  /* 0x0000000319057210 */ /* 0x001fe40007f1e0ff */
[----:B------:R-:W-:-:S03]  /*a7c0*/  PRMT R25, RZ, 0x7610, R25 ;  /* 0x00007610ff197816 */ /* 0x000fc60000000019 */
[----:B-1----:R-:W-:Y:S01]  /*a7d0*/  IMAD.X R15, R21, 0x1, R4, P0 ;  /* 0x00000001150f7824 */ /* 0x002fe200000e0604 */
[----:B------:R0:W-:Y:S01]  /*a7e0*/  STL [R1+0x794], R5 ;  /* 0x0007940501007387 */ /* 0x0001e20000100800 */
[----:B---3--:R-:W-:Y:S02]  /*a7f0*/  @!P6 IMAD.MOV.U32 R12, RZ, RZ, R5 ;  /* 0x000000ffff0ce224 */ /* 0x008fe400078e0005 */
[----:B------:R-:W-:-:S05]  /*a800*/  @!P6 IMAD.MOV.U32 R13, RZ, RZ, R15 ;  /* 0x000000ffff0de224 */ /* 0x000fca00078e000f */
[----:B------:R1:W3:Y:S01]  /*a810*/  @!P6 LDG.E.U8 R25, desc[UR14][R12.64] ;  /* 0x0000000e0c19e981 */ /* 0x0002e2000c1e1100 */
[----:B0-----:R-:W-:Y:S02]  /*a820*/  IMAD.MOV.U32 R5, RZ, RZ, R6 ;  /* 0x000000ffff057224 */ /* 0x001fe400078e0006 */
[----:B------:R-:W-:Y:S01]  /*a830*/  IMAD.MOV.U32 R6, RZ, RZ, R50 ;  /* 0x000000ffff067224 */ /* 0x000fe200078e0032 */
[----:B------:R-:W-:Y:S01]  /*a840*/  IADD3 R53, P6, PT, R33, R3, RZ ;  /* 0x0000000321357210 */ /* 0x000fe20007fde0ff */
[----:B------:R-:W-:Y:S02]  /*a850*/  IMAD.MOV.U32 R50, RZ, RZ, R7 ;  /* 0x000000ffff327224 */ /* 0x000fe400078e0007 */
[----:B------:R-:W-:Y:S02]  /*a860*/  IMAD.MOV.U32 R7, RZ, RZ, R45 ;  /* 0x000000ffff077224 */ /* 0x000fe400078e002d */
[----:B------:R-:W-:Y:S02]  /*a870*/  IMAD R45, R14, 0x6d, RZ ;  /* 0x0000006d0e2d7824 */ /* 0x000fe400078e02ff */
[----:B------:R-:W-:-:S02]  /*a880*/  IMAD.X R54, R17, 0x1, R4, P6 ;  /* 0x0000000111367824 */ /* 0x000fc400030e0604 */
[----:B------:R-:W-:Y:S01]  /*a890*/  IMAD.MOV.U32 R23, RZ, RZ, R49 ;  /* 0x000000ffff177224 */ /* 0x000fe200078e0031 */
[----:B------:R-:W-:Y:S01]  /*a8a0*/  SHF.R.S32.HI R22, RZ, 0x1f, R45 ;  /* 0x0000001fff167819 */ /* 0x000fe2000001142d */
[----:B------:R-:W-:Y:S01]  /*a8b0*/  IMAD R30, R14, 0x75, RZ ;  /* 0x000000750e1e7824 */ /* 0x000fe200078e02ff */
[-C--:B-1----:R-:W-:Y:S01]  /*a8c0*/  IADD3 R13, P6, PT, R45, R0.reuse, RZ ;  /* 0x000000002d0d7210 */ /* 0x082fe20007fde0ff */
[----:B------:R-:W-:Y:S02]  /*a8d0*/  IMAD.MOV.U32 R49, RZ, RZ, R41 ;  /* 0x000000ffff317224 */ /* 0x000fe400078e0029 */
[----:B------:R-:W-:Y:S02]  /*a8e0*/  IMAD.MOV.U32 R41, RZ, RZ, R42 ;  /* 0x000000ffff297224 */ /* 0x000fe400078e002a */
[C---:B------:R-:W-:Y:S02]  /*a8f0*/  VIADD R12, R57.reuse, 0xffffff92 ;  /* 0xffffff92390c7836 */ /* 0x040fe40000000000 */
[----:B------:R-:W-:Y:S01]  /*a900*/  IMAD.MOV.U32 R42, RZ, RZ, R34 ;  /* 0x000000ffff2a7224 */ /* 0x000fe200078e0022 */
[----:B------:R-:W-:Y:S01]  /*a910*/  SHF.R.S32.HI R33, RZ, 0x1f, R30 ;  /* 0x0000001fff217819 */ /* 0x000fe2000001141e */
[--C-:B------:R-:W-:Y:S01]  /*a920*/  IMAD.X R34, R22, 0x1, R2.reuse, P6 ;  /* 0x0000000116227824 */ /* 0x100fe200030e0602 */
[-C--:B------:R-:W-:Y:S01]  /*a930*/  IADD3 R60, P6, PT, R30, R0.reuse, RZ ;  /* 0x000000001e3c7210 */ /* 0x080fe20007fde0ff */
[----:B------:R-:W-:Y:S01]  /*a940*/  IMAD R28, R14, 0x7d, RZ ;  /* 0x0000007d0e1c7824 */ /* 0x000fe200078e02ff */
[----:B------:R-:W-:Y:S01]  /*a950*/  ISETP.GE.U32.AND P2, PT, R12, 0x7fffff13, PT ;  /* 0x7fffff130c00780c */ /* 0x000fe20003f46070 */
[----:B------:R-:W-:Y:S01]  /*a960*/  VIADD R12, R57, 0xffffff8a ;  /* 0xffffff8a390c7836 */ /* 0x000fe20000000000 */
[----:B------:R0:W-:Y:S01]  /*a970*/  STL [R1+0x790], R15 ;  /* 0x0007900f01007387 */ /* 0x0001e20000100800 */
[----:B------:R-:W-:Y:S01]  /*a980*/  IMAD.X R61, R33, 0x1, R2, P6 ;  /* 0x00000001213d7824 */ /* 0x000fe200030e0602 */
[----:B------:R-:W-:-:S02]  /*a990*/  IADD3 R55, P6, PT, R28, R0, RZ ;  /* 0x000000001c377210 */ /* 0x000fc40007fde0ff */
[----:B------:R-:W-:Y:S01]  /*a9a0*/  ISETP.GE.U32.AND P0, PT, R12, 0x7fffff0b, PT ;  /* 0x7fffff0b0c00780c */ /* 0x000fe20003f06070 */
[----:B------:R-:W-:Y:S01]  /*a9b0*/  STL [R1+0x804], R53 ;  /* 0x0008043501007387 */ /* 0x000fe20000100800 */
[----:B------:R-:W-:Y:S02]  /*a9c0*/  VIADD R12, R57, 0xffffff82 ;  /* 0xffffff82390c7836 */ /* 0x000fe40000000000 */
[----:B0-----:R-:W-:Y:S01]  /*a9d0*/  IMAD.MOV.U32 R15, RZ, RZ, R46 ;  /* 0x000000ffff0f7224 */ /* 0x001fe200078e002e */
[----:B------:R-:W-:Y:S01]  /*a9e0*/  SHF.R.S32.HI R46, RZ, 0x1f, R28 ;  /* 0x0000001fff2e7819 */ /* 0x000fe2000001141c */
[----:B------:R-:W-:Y:S04]  /*a9f0*/  STL [R1+0x800], R54 ;  /* 0x0008003601007387 */ /* 0x000fe80000100800 */
[----:B------:R0:W-:Y:S01]  /*aa00*/  STL [R1+0x968], R13 ;  /* 0x0009680d01007387 */ /* 0x0001e20000100800 */
[----:B------:R-:W-:Y:S01]  /*aa10*/  IMAD.X R58, R46, 0x1, R2, P6 ;  /* 0x000000012e3a7824 */ /* 0x000fe200030e0602 */
[----:B------:R-:W-:-:S02]  /*aa20*/  ISETP.GE.U32.AND P6, PT, R12, 0x7fffff03, PT ;  /* 0x7fffff030c00780c */ /* 0x000fc40003fc6070 */
[----:B------:R1:W-:Y:S01]  /*aa30*/  STL [R1+0x964], R34 ;  /* 0x0009642201007387 */ /* 0x0003e20000100800 */
[----:B------:R-:W-:-:S03]  /*aa40*/  @!P2 IMAD.MOV.U32 R12, RZ, RZ, R13 ;  /* 0x000000ffff0ca224 */ /* 0x000fc600078e000d */
[----:B------:R-:W-:Y:S01]  /*aa50*/  STL [R1+0x9e8], R60 ;  /* 0x0009e83c01007387 */ /* 0x000fe20000100800 */
[----:B0-----:R-:W-:-:S03]  /*aa60*/  @!P2 IMAD.MOV.U32 R13, RZ, RZ, R34 ;  /* 0x000000ffff0da224 */ /* 0x001fc600078e0022 */
[----:B------:R0:W-:Y:S04]  /*aa70*/  STL [R1+0x9e4], R61 ;  /* 0x0009e43d01007387 */ /* 0x0001e80000100800 */
[----:B------:R-:W-:Y:S04]  /*aa80*/  STL [R1+0xa68], R55 ;  /* 0x000a683701007387 */ /* 0x000fe80000100800 */
[----:B------:R-:W-:Y:S04]  /*aa90*/  STL [R1+0xa64], R58 ;  /* 0x000a643a01007387 */ /* 0x000fe80000100800 */
[----:B-1----:R-:W2:Y:S01]  /*aaa0*/  LDL.LU R34, [R1+0xc44] ;  /* 0x000c440001227983 */ /* 0x002ea20000300800 */
[----:B------:R-:W-:-:S02]  /*aab0*/  PRMT R16, RZ, 0x7610, R16 ;  /* 0x00007610ff107816 */ /* 0x000fc40000000010 */
[----:B------:R-:W-:-:S04]  /*aac0*/  PRMT R36, RZ, 0x7610, R36 ;  /* 0x00007610ff247816 */ /* 0x000fc80000000024 */
[----:B------:R1:W3:Y:S02]  /*aad0*/  @!P2 LDG.E.U8 R16, desc[UR14][R12.64] ;  /* 0x0000000e0c10a981 */ /* 0x0002e4000c1e1100 */
[----:B-1----:R-:W-:Y:S02]  /*aae0*/  @!P0 IMAD.MOV.U32 R12, RZ, RZ, R60 ;  /* 0x000000ffff0c8224 */ /* 0x002fe400078e003c */
[----:B------:R-:W-:-:S05]  /*aaf0*/  @!P0 IMAD.MOV.U32 R13, RZ, RZ, R61 ;  /* 0x000000ffff0d8224 */ /* 0x000fca00078e003d */
[----:B------:R1:W3:Y:S01]  /*ab00*/  @!P0 LDG.E.U8 R36, desc[UR14][R12.64] ;  /* 0x0000000e0c248981 */ /* 0x0002e2000c1e1100 */
[----:B------:R-:W-:Y:S01]  /*ab10*/  PRMT R21, RZ, 0x7610, R21 ;  /* 0x00007610ff157816 */ /* 0x000fe20000000015 */
[----:B-1----:R-:W-:Y:S02]  /*ab20*/  @!P6 IMAD.MOV.U32 R12, RZ, RZ, R55 ;  /* 0x000000ffff0ce224 */ /* 0x002fe400078e0037 */
[----:B------:R-:W-:Y:S01]  /*ab30*/  @!P6 IMAD.MOV.U32 R13, RZ, RZ, R58 ;  /* 0x000000ffff0de224 */ /* 0x000fe200078e003a */
[----:B------:R-:W-:Y:S02]  /*ab40*/  PRMT R19, RZ, 0x7610, R19 ;  /* 0x00007610ff137816 */ /* 0x000fe40000000013 */
[----:B------:R-:W-:Y:S01]  /*ab50*/  PRMT R17, RZ, 0x7610, R17 ;  /* 0x00007610ff117816 */ /* 0x000fe20000000011 */
[----:B0-----:R-:W0:Y:S01]  /*ab60*/  S2R R61, SR_TID.X ;  /* 0x00000000003d7919 */ /* 0x001e220000002100 */
[----:B------:R-:W-:-:S04]  /*ab70*/  @!UP1 UIADD3 UR8, UPT, UPT, -UR10, 0x100000, URZ ;  /* 0x001000000a089890 */ /* 0x000fc8000fffe1ff */
[----:B------:R-:W-:Y:S02]  /*ab80*/  @!UP1 USHF.L.U32 UR9, UR8, 0xb, URZ ;  /* 0x0000000b08099899 */ /* 0x000fe400080006ff */
[----:B------:R-:W-:Y:S01]  /*ab90*/  @!UP1 USHF.L.U32 UR8, UR8, 0x1, URZ ;  /* 0x0000000108089899 */ /* 0x000fe200080006ff */
[----:B------:R-:W-:Y:S01]  /*aba0*/  VOTEU.ALL UP1, P1 ;  /* 0x0000000000ff7886 */ /* 0x000fe20000820000 */
[----:B------:R-:W1:Y:S10]  /*abb0*/  LDCU UR10, c[0x0][0x3b0] ;  /* 0x00007600ff0a77ac */ /* 0x000e740008000800 */
[----:B------:R4:W0:Y:S02]  /*abc0*/  @!UP1 SYNCS.EXCH.64 URZ, [UR4+0x21008], UR8 ;  /* 0x0210080804ff95b2 */ /* 0x0008240008000100 */
[----:B----4-:R-:W4:Y:S01]  /*abd0*/  LDCU UR8, c[0x0][0x3b0] ;  /* 0x00007600ff0877ac */ /* 0x010f220008000800 */
[----:B------:R-:W0:Y:S01]  /*abe0*/  LDCU UR9, c[0x0][0x3b0] ;  /* 0x00007600ff0977ac */ /* 0x000e220008000800 */
[----:B--2---:R-:W-:-:S06]  /*abf0*/  PRMT R34, RZ, 0x7610, R34 ;  /* 0x00007610ff227816 */ /* 0x004fcc0000000022 */
[----:B------:R2:W3:Y:S02]  /*ac00*/  @!P6 LDG.E.U8 R34, desc[UR14][R12.64] ;  /* 0x0000000e0c22e981 */ /* 0x0004e4000c1e1100 */
[----:B--2---:R-:W-:Y:S02]  /*ac10*/  @!P3 IMAD.MOV.U32 R12, RZ, RZ, R53 ;  /* 0x000000ffff0cb224 */ /* 0x004fe400078e0035 */
[----:B------:R-:W-:-:S05]  /*ac20*/  @!P3 IMAD.MOV.U32 R13, RZ, RZ, R54 ;  /* 0x000000ffff0db224 */ /* 0x000fca00078e0036 */
[----:B------:R2:W3:Y:S01]  /*ac30*/  @!P3 LDG.E.U8 R21, desc[UR14][R12.64] ;  /* 0x0000000e0c15b981 */ /* 0x0004e2000c1e1100 */
[----:B------:R-:W-:-:S05]  /*ac40*/  IADD3 R43, P3, PT, R43, R3, RZ ;  /* 0x000000032b2b7210 */ /* 0x000fca0007f7e0ff */
[----:B------:R-:W-:Y:S01]  /*ac50*/  STL [R1+0x874], R43 ;  /* 0x0008742b01007387 */ /* 0x000fe20000100800 */
[----:B--2---:R-:W-:Y:S01]  /*ac60*/  IMAD.X R12, R35, 0x1, R4, P3 ;  /* 0x00000001230c7824 */ /* 0x004fe200018e0604 */
[----:B------:R-:W-:-:S03]  /*ac70*/  IADD3 R32, P3, PT, R32, R3, RZ ;  /* 0x0000000320207210 */ /* 0x000fc60007f7e0ff */
[----:B------:R-:W-:Y:S01]  /*ac80*/  @!P4 IMAD.MOV.U32 R13, RZ, RZ, R12 ;  /* 0x000000ffff0dc224 */ /* 0x000fe200078e000c */
[----:B------:R2:W-:Y:S02]  /*ac90*/  STL [R1+0x870], R12 ;  /* 0x0008700c01007387 */ /* 0x0005e40000100800 */
[----:B--2---:R-:W-:-:S05]  /*aca0*/  @!P4 IMAD.MOV.U32 R12, RZ, RZ, R43 ;  /* 0x000000ffff0cc224 */ /* 0x004fca00078e002b */
[----:B------:R2:W3:Y:S04]  /*acb0*/  @!P4 LDG.E.U8 R19, desc[UR14][R12.64] ;  /* 0x0000000e0c13c981 */ /* 0x0004e8000c1e1100 */
[----:B------:R-:W-:Y:S01]  /*acc0*/  STL [R1+0x8f0], R32 ;  /* 0x0008f02001007387 */ /* 0x000fe20000100800 */
[----:B--2---:R-:W-:-:S04]  /*acd0*/  IMAD.X R12, R44, 0x1, R4, P3 ;  /* 0x000000012c0c7824 */ /* 0x004fc800018e0604 */
[----:B------:R-:W-:Y:S01]  /*ace0*/  @!P5 IMAD.MOV.U32 R13, RZ, RZ, R12 ;  /* 0x000000ffff0dd224 */ /* 0x000fe200078e000c */
[----:B------:R2:W-:Y:S02]  /*acf0*/  STL [R1+0x8ec], R12 ;  /* 0x0008ec0c01007387 */ /* 0x0005e40000100800 */
[----:B--2---:R-:W-:Y:S01]  /*ad00*/  @!P5 IMAD.MOV.U32 R12, RZ, RZ, R32 ;  /* 0x000000ffff0cd224 */ /* 0x004fe200078e0020 */
[----:B------:R-:W-:-:S04]  /*ad10*/  IADD3 R32, P3, PT, R45, R3, RZ ;  /* 0x000000032d207210 */ /* 0x000fc80007f7e0ff */
[----:B------:R2:W3:Y:S01]  /*ad20*/  @!P5 LDG.E.U8 R17, desc[UR14][R12.64] ;  /* 0x0000000e0c11d981 */ /* 0x0004e2000c1e1100 */
[----:B------:R-:W-:Y:S02]  /*ad30*/  IMAD.X R22, R22, 0x1, R4, P3 ;  /* 0x0000000116167824 */ /* 0x000fe400018e0604 */
[----:B------:R-:W-:Y:S02]  /*ad40*/  @!P2 IMAD.MOV.U32 R44, RZ, RZ, R32 ;  /* 0x000000ffff2ca224 */ /* 0x000fe400078e0020 */
[----:B------:R-:W-:Y:S01]  /*ad50*/  @!P2 IMAD.MOV.U32 R45, RZ, RZ, R22 ;  /* 0x000000ffff2da224 */ /* 0x000fe200078e0016 */
[----:B--2---:R-:W-:Y:S01]  /*ad60*/  PRMT R13, RZ, 0x7610, R13 ;  /* 0x00007610ff0d7816 */ /* 0x004fe2000000000d */
[----:B------:R-:W-:Y:S05]  /*ad70*/  STL [R1+0x970], R32 ;  /* 0x0009702001007387 */ /* 0x000fea0000100800 */
[----:B------:R2:W3:Y:S01]  /*ad80*/  @!P2 LDG.E.U8 R13, desc[UR14][R44.64] ;  /* 0x0000000e2c0da981 */ /* 0x0004e2000c1e1100 */
[----:B------:R-:W-:-:S03]  /*ad90*/  IADD3 R12, P2, PT, R30, R3, RZ ;  /* 0x000000031e0c7210 */ /* 0x000fc60007f5e0ff */
[----:B------:R0:W-:Y:S01]  /*ada0*/  STL [R1+0x96c], R22 ;  /* 0x00096c1601007387 */ /* 0x0001e20000100800 */
[----:B------:R-:W-:Y:S01]  /*adb0*/  PRMT R35, RZ, 0x7610, R35 ;  /* 0x00007610ff237816 */ /* 0x000fe20000000023 */
[----:B--2---:R-:W-:Y:S02]  /*adc0*/  @!P0 IMAD.MOV.U32 R44, RZ, RZ, R12 ;  /* 0x000000ffff2c8224 */ /* 0x004fe400078e000c */
[----:B0-----:R-:W-:-:S04]  /*add0*/  IMAD.X R22, R33, 0x1, R4, P2 ;  /* 0x0000000121167824 */ /* 0x001fc800010e0604 */
[----:B------:R-:W-:Y:S01]  /*ade0*/  @!P0 IMAD.MOV.U32 R45, RZ, RZ, R22 ;  /* 0x000000ffff2d8224 */ /* 0x000fe200078e0016 */
[----:B------:R0:W-:Y:S04]  /*adf0*/  STL [R1+0x9f0], R12 ;  /* 0x0009f00c01007387 */ /* 0x0001e80000100800 */
[----:B------:R2:W3:Y:S01]  /*ae00*/  @!P0 LDG.E.U8 R35, desc[UR14][R44.64] ;  /* 0x0000000e2c238981 */ /* 0x0004e2000c1e1100 */
[----:B0-----:R-:W-:-:S03]  /*ae10*/  IADD3 R12, P0, PT, R28, R3, RZ ;  /* 0x000000031c0c7210 */ /* 0x001fc60007f1e0ff */
[----:B------:R0:W-:Y:S01]  /*ae20*/  STL [R1+0x9ec], R22 ;  /* 0x0009ec1601007387 */ /* 0x0001e20000100800 */
[----:B------:R-:W-:Y:S01]  /*ae30*/  PRMT R33, RZ, 0x7610, R33 ;  /* 0x00007610ff217816 */ /* 0x000fe20000000021 */
[----:B--2---:R-:W-:Y:S02]  /*ae40*/  @!P6 IMAD.MOV.U32 R44, RZ, RZ, R12 ;  /* 0x000000ffff2ce224 */ /* 0x004fe400078e000c */
[----:B0-----:R-:W-:-:S04]  /*ae50*/  IMAD.X R22, R46, 0x1, R4, P0 ;  /* 0x000000012e167824 */ /* 0x001fc800000e0604 */
[----:B------:R-:W-:Y:S01]  /*ae60*/  @!P6 IMAD.MOV.U32 R45, RZ, RZ, R22 ;  /* 0x000000ffff2de224 */ /* 0x000fe200078e0016 */
[----:B------:R0:W-:Y:S04]  /*ae70*/  STL [R1+0xa70], R12 ;  /* 0x000a700c01007387 */ /* 0x0001e80000100800 */
[----:B------:R2:W3:Y:S04]  /*ae80*/  @!P6 LDG.E.U8 R33, desc[UR14][R44.64] ;  /* 0x0000000e2c21e981 */ /* 0x0004e8000c1e1100 */
[----:B------:R1:W-:Y:S01]  /*ae90*/  STL [R1+0xa6c], R22 ;  /* 0x000a6c1601007387 */ /* 0x0003e20000100800 */
[----:B0-----:R-:W-:Y:S01]  /*aea0*/  LOP3.LUT R12, R61, 0x80, RZ, 0xc0, !PT ;  /* 0x000000803d0c7812 */ /* 0x001fe200078ec0ff */
[----:B--2---:R-:W-:Y:S01]  /*aeb0*/  VIADD R44, R57, 0xfffffff9 ;  /* 0xfffffff9392c7836 */ /* 0x004fe20000000000 */
[----:B-1----:R-:W-:-:S04]  /*aec0*/  LOP3.LUT R22, R61, 0x7f, RZ, 0xc0, !PT ;  /* 0x0000007f3d167812 */ /* 0x002fc800078ec0ff */
[----:B------:R-:W-:Y:S01]  /*aed0*/  ISETP.GE.U32.AND P0, PT, R44, 0x7fffff7a, PT ;  /* 0x7fffff7a2c00780c */ /* 0x000fe20003f06070 */
[----:B------:R-:W-:Y:S01]  /*aee0*/  IMAD R45, R14, 0x6, RZ ;  /* 0x000000060e2d7824 */ /* 0x000fe200078e02ff */
[----:B------:R-:W2:Y:S01]  /*aef0*/  LDL.LU R61, [R1+0x234] ;  /* 0x00023400013d7983 */ /* 0x000ea20000300800 */
[----:B------:R-:W-:-:S03]  /*af00*/  IMAD R12, R12, 0x80, R22 ;  /* 0x000000800c0c7824 */ /* 0x000fc600078e0216 */
[----:B------:R-:W-:Y:S02]  /*af10*/  SHF.R.S32.HI R44, RZ, 0x1f, R45 ;  /* 0x0000001fff2c7819 */ /* 0x000fe4000001142d */
[----:B------:R0:W-:Y:S02]  /*af20*/  STS.U8 [R12+UR4], R15 ;  /* 0x0000000f0c007988 */ /* 0x0001e40008000004 */
[----:B0-----:R-:W-:Y:S02]  /*af30*/  IADD3 R15, P2, PT, R45, R0, RZ ;  /* 0x000000002d0f7210 */ /* 0x001fe40007f5e0ff */
[----:B------:R0:W-:Y:S03]  /*af40*/  STS.U8 [R12+UR4+0x8400], R48 ;  /* 0x008400300c007988 */ /* 0x0001e60008000004 */
[----:B------:R-:W-:Y:S01]  /*af50*/  IMAD.X R22, R44, 0x1, R2, P2 ;  /* 0x000000012c167824 */ /* 0x000fe200010e0602 */
[----:B------:R1:W-:Y:S01]  /*af60*/  STL [R1+0x34c], R15 ;  /* 0x00034c0f01007387 */ /* 0x0003e20000100800 */
[----:B------:R-:W-:-:S03]  /*af70*/  @!P0 IMAD.MOV.U32 R46, RZ, RZ, R15 ;  /* 0x000000ffff2e8224 */ /* 0x000fc600078e000f */
[----:B------:R4:W-:Y:S01]  /*af80*/  STS.U8 [R12+UR4+0x800], R47 ;  /* 0x0008002f0c007988 */ /* 0x0009e20008000004 */
[----:B0-----:R-:W-:Y:S02]  /*af90*/  PRMT R48, RZ, 0x7610, R48 ;  /* 0x00007610ff307816 */ /* 0x001fe40000000030 */
[----:B-1----:R-:W-:Y:S01]  /*afa0*/  IADD3 R15, P2, PT, R45, R3, RZ ;  /* 0x000000032d0f7210 */ /* 0x002fe20007f5e0ff */
[----:B------:R0:W-:Y:S01]  /*afb0*/  STL [R1+0x348], R22 ;  /* 0x0003481601007387 */ /* 0x0001e20000100800 */
[----:B----4-:R-:W-:-:S05]  /*afc0*/  @!P0 IMAD.MOV.U32 R47, RZ, RZ, R22 ;  /* 0x000000ffff2f8224 */ /* 0x010fca00078e0016 */
[----:B------:R1:W4:Y:S01]  /*afd0*/  @!P0 LDG.E.U8 R48, desc[UR14][R46.64] ;  /* 0x0000000e2e308981 */ /* 0x000322000c1e1100 */
[----:B0-----:R-:W-:Y:S02]  /*afe0*/  IMAD.X R22, R44, 0x1, R4, P2 ;  /* 0x000000012c167824 */ /* 0x001fe400010e0604 */
[----:B------:R-:W-:Y:S02]  /*aff0*/  @!P0 IMAD.MOV.U32 R44, RZ, RZ, R15 ;  /* 0x000000ffff2c8224 */ /* 0x000fe400078e000f */
[----:B------:R-:W-:Y:S01]  /*b000*/  @!P0 IMAD.MOV.U32 R45, RZ, RZ, R22 ;  /* 0x000000ffff2d8224 */ /* 0x000fe200078e0016 */
[----:B-1----:R-:W-:-:S06]  /*b010*/  PRMT R47, RZ, 0x7610, R47 ;  /* 0x00007610ff2f7816 */ /* 0x002fcc000000002f */
[----:B------:R0:W3:Y:S02]  /*b020*/  @!P0 LDG.E.U8 R47, desc[UR14][R44.64] ;  /* 0x0000000e2c2f8981 */ /* 0x0000e4000c1e1100 */
[----:B0-----:R-:W-:Y:S02]  /*b030*/  VIADD R44, R57, 0xfffffff1 ;  /* 0xfffffff1392c7836 */ /* 0x001fe40000000000 */
[----:B------:R-:W-:-:S03]  /*b040*/  IMAD R45, R14, 0xe, RZ ;  /* 0x0000000e0e2d7824 */ /* 0x000fc600078e02ff */
[----:B------:R-:W-:Y:S01]  /*b050*/  ISETP.GE.U32.AND P0, PT, R44, 0x7fffff72, PT ;  /* 0x7fffff722c00780c */ /* 0x000fe20003f06070 */
[----:B------:R0:W-:Y:S01]  /*b060*/  STS.U8 [R12+UR4+0x8c00], R5 ;  /* 0x008c00050c007988 */ /* 0x0001e20008000004 */
[----:B------:R-:W-:-:S03]  /*b070*/  SHF.R.S32.HI R44, RZ, 0x1f, R45 ;  /* 0x0000001fff2c7819 */ /* 0x000fc6000001142d */
[----:B------:R-:W-:Y:S01]  /*b080*/  STL [R1+0x354], R15 ;  /* 0x0003540f01007387 */ /* 0x000fe20000100800 */
[----:B0-----:R-:W-:-:S03]  /*b090*/  IADD3 R5, P2, PT, R45, R0, RZ ;  /* 0x000000002d057210 */ /* 0x001fc60007f5e0ff */
[----:B------:R0:W-:Y:S04]  /*b0a0*/  STL [R1+0x350], R22 ;  /* 0x0003501601007387 */ /* 0x0001e80000100800 */
[----:B------:R1:W-:Y:S04]  /*b0b0*/  STS.U8 [R12+UR4+0x1000], R6 ;  /* 0x001000060c007988 */ /* 0x0003e80008000004 */
[----:B------:R1:W-:Y:S01]  /*b0c0*/  STL [R1+0x3c8], R5 ;  /* 0x0003c80501007387 */ /* 0x0003e20000100800 */
[----:B0-----:R-:W-:Y:S02]  /*b0d0*/  @!P0 IMAD.MOV.U32 R22, RZ, RZ, R5 ;  /* 0x000000ffff168224 */ /* 0x001fe400078e0005 */
[----:B-1----:R-:W-:Y:S01]  /*b0e0*/  IMAD.X R6, R44, 0x1, R2, P2 ;  /* 0x000000012c067824 */ /* 0x002fe200010e0602 */
[----:B------:R0:W-:Y:S01]  /*b0f0*/  STS.U8 [R12+UR4+0xc00], R23 ;  /* 0x000c00170c007988 */ /* 0x0001e20008000004 */
[----:B------:R-:W-:-:S03]  /*b100*/  IADD3 R5, P2, PT, R45, R3, RZ ;  /* 0x000000032d057210 */ /* 0x000fc60007f5e0ff */
[----:B------:R1:W-:Y:S01]  /*b110*/  STL [R1+0x3c4], R6 ;  /* 0x0003c40601007387 */ /* 0x0003e20000100800 */
[----:B0-----:R-:W-:Y:S02]  /*b120*/  @!P0 IMAD.MOV.U32 R23, RZ, RZ, R6 ;  /* 0x000000ffff178224 */ /* 0x001fe400078e0006 */
[----:B-1----:R-:W-:Y:S01]  /*b130*/  IMAD.X R6, R44, 0x1, R4, P2 ;  /* 0x000000012c067824 */ /* 0x002fe200010e0604 */
[----:B------:R-:W-:Y:S04]  /*b140*/  STL [R1+0x3d0], R5 ;  /* 0x0003d00501007387 */ /* 0x000fe80000100800 */
[----:B------:R0:W-:Y:S04]  /*b150*/  STS.U8 [R12+UR4+0x9000], R49 ;  /* 0x009000310c007988 */ /* 0x0001e80008000004 */
[----:B------:R-:W-:Y:S04]  /*b160*/  STL [R1+0x3cc], R6 ;  /* 0x0003cc0601007387 */ /* 0x000fe80000100800 */
[----:B0-----:R-:W3:Y:S04]  /*b170*/  LDL.LU R49, [R1+0x24c] ;  /* 0x00024c0001317983 */ /* 0x001ee80000300800 */
[----:B------:R0:W-:Y:S04]  /*b180*/  STS.U8 [R12+UR4+0x1800], R52 ;  /* 0x001800340c007988 */ /* 0x0001e80008000004 */
[----:B------:R1:W-:Y:S04]  /*b190*/  STS.U8 [R12+UR4+0x9800], R37 ;  /* 0x009800250c007988 */ /* 0x0003e80008000004 */
[----:B------:R1:W-:Y:S01]  /*b1a0*/  STS.U8 [R12+UR4+0x1c00], R38 ;  /* 0x001c00260c007988 */ /* 0x0003e20008000004 */
[----:B0-----:R-:W-:-:S03]  /*b1b0*/  IMAD.MOV.U32 R52, RZ, RZ, R41 ;  /* 0x000000ffff347224 */ /* 0x001fc600078e0029 */
[----:B------:R-:W4:Y:S01]  /*b1c0*/  LDL.LU R41, [R1+0x220] ;  /* 0x0002200001297983 */ /* 0x000f220000300800 */
[----:B-1----:R-:W-:-:S03]  /*b1d0*/  IMAD.MOV.U32 R37, RZ, RZ, R42 ;  /* 0x000000ffff257224 */ /* 0x002fc600078e002a */
[----:B------:R-:W4:Y:S01]  /*b1e0*/  LDL.LU R42, [R1+0x21c] ;  /* 0x00021c00012a7983 */ /* 0x000f220000300800 */
[----:B------:R-:W-:-:S03]  /*b1f0*/  IMAD.MOV.U32 R38, RZ, RZ, R7 ;  /* 0x000000ffff267224 */ /* 0x000fc600078e0007 */
[----:B------:R0:W-:Y:S04]  /*b200*/  STS.U8 [R12+UR4+0x9400], R51 ;  /* 0x009400330c007988 */ /* 0x0001e80008000004 */
[----:B------:R1:W-:Y:S04]  /*b210*/  STS.U8 [R12+UR4+0x9c00], R8 ;  /* 0x009c00080c007988 */ /* 0x0003e80008000004 */
[----:B------:R-:W4:Y:S01]  /*b220*/  LDL.LU R7, [R1+0x218] ;  /* 0x0002180001077983 */ /* 0x000f220000300800 */
[----:B0-----:R-:W-:-:S03]  /*b230*/  IMAD.MOV.U32 R51, RZ, RZ, R40 ;  /* 0x000000ffff337224 */ /* 0x001fc600078e0028 */
[----:B------:R0:W-:Y:S01]  /*b240*/  STS.U8 [R12+UR4+0x2000], R9 ;  /* 0x002000090c007988 */ /* 0x0001e20008000004 */
[----:B------:R-:W-:-:S03]  /*b250*/  IMAD.MOV.U32 R40, RZ, RZ, R10 ;  /* 0x000000ffff287224 */ /* 0x000fc600078e000a */
[----:B-1----:R-:W4:Y:S04]  /*b260*/  LDL.LU R8, [R1+0x214] ;  /* 0x0002140001087983 */ /* 0x002f280000300800 */
[----:B------:R1:W-:Y:S04]  /*b270*/  STS.U8 [R12+UR4+0x1400], R50 ;  /* 0x001400320c007988 */ /* 0x0003e80008000004 */
[----:B0-----:R-:W4:Y:S04]  /*b280*/  LDL.LU R9, [R1+0x210] ;  /* 0x0002100001097983 */ /* 0x001f280000300800 */
[----:B------:R-:W4:Y:S01]  /*b290*/  LDL.LU R10, [R1+0x20c] ;  /* 0x00020c00010a7983 */ /* 0x000f220000300800 */
[----:B-1----:R-:W-:-:S02]  /*b2a0*/  IMAD.MOV.U32 R50, RZ, RZ, R39 ;  /* 0x000000ffff327224 */ /* 0x002fc400078e0027 */
[----:B------:R-:W-:Y:S02]  /*b2b0*/  IMAD.MOV.U32 R39, RZ, RZ, R11 ;  /* 0x000000ffff277224 */ /* 0x000fe400078e000b */
[----:B------:R-:W4:Y:S01]  /*b2c0*/  LDL.LU R11, [R1+0x208] ;  /* 0x00020800010b7983 */ /* 0x000f220000300800 */
[----:B------:R-:W-:Y:S02]  /*b2d0*/  PRMT R46, RZ, 0x7610, R46 ;  /* 0x00007610ff2e7816 */ /* 0x000fe4000000002e */
[----:B------:R-:W-:Y:S01]  /*b2e0*/  PRMT R45, RZ, 0x7610, R45 ;  /* 0x00007610ff2d7816 */ /* 0x000fe2000000002d */
[----:B------:R-:W-:-:S03]  /*b2f0*/  VIADD R44, R57, 0xffffffe9 ;  /* 0xffffffe9392c7836 */ /* 0x000fc60000000000 */
[----:B------:R0:W4:Y:S02]  /*b300*/  @!P0 LDG.E.U8 R46, desc[UR14][R22.64] ;  /* 0x0000000e162e8981 */ /* 0x000124000c1e1100 */
[----:B0-----:R-:W-:Y:S02]  /*b310*/  @!P0 IMAD.MOV.U32 R22, RZ, RZ, R5 ;  /* 0x000000ffff168224 */ /* 0x001fe400078e0005 */
[----:B------:R-:W-:Y:S01]  /*b320*/  @!P0 IMAD.MOV.U32 R23, RZ, RZ, R6 ;  /* 0x000000ffff178224 */ /* 0x000fe200078e0006 */
[----:B------:R0:W-:Y:S04]  /*b330*/  STS.U8 [R12+UR4+0x8000], R59 ;  /* 0x0080003b0c007988 */ /* 0x0001e80008000004 */
[----:B------:R1:W4:Y:S01]  /*b340*/  @!P0 LDG.E.U8 R45, desc[UR14][R22.64] ;  /* 0x0000000e162d8981 */ /* 0x000322000c1e1100 */
[----:B------:R-:W-:Y:S01]  /*b350*/  ISETP.GE.U32.AND P0, PT, R44, 0x7fffff6a, PT ;  /* 0x7fffff6a2c00780c */ /* 0x000fe20003f06070 */
[----:B0-----:R-:W-:-:S02]  /*b360*/  IMAD R59, R14, 0x16, RZ ;  /* 0x000000160e3b7824 */ /* 0x001fc400078e02ff */
[----:B------:R0:W-:Y:S03]  /*b370*/  STS.U8 [R12+UR4+0x400], R56 ;  /* 0x000400380c007988 */ /* 0x0001e60008000004 */
[----:B------:R-:W-:Y:S02]  /*b380*/  IADD3 R5, P2, PT, R59, R0, RZ ;  /* 0x000000003b057210 */ /* 0x000fe40007f5e0ff */
[----:B0-----:R-:W-:-:S03]  /*b390*/  SHF.R.S32.HI R56, RZ, 0x1f, R59 ;  /* 0x0000001fff387819 */ /* 0x001fc6000001143b */
[----:B------:R0:W-:Y:S02]  /*b3a0*/  STL [R1+0x44c], R5 ;  /* 0x00044c0501007387 */ /* 0x0001e40000100800 */
[----:B-1----:R-:W-:Y:S02]  /*b3b0*/  @!P0 IMAD.MOV.U32 R22, RZ, RZ, R5 ;  /* 0x000000ffff168224 */ /* 0x002fe400078e0005 */
[----:B------:R-:W-:Y:S01]  /*b3c0*/  IMAD.X R6, R56, 0x1, R2, P2 ;  /* 0x0000000138067824 */ /* 0x000fe200010e0602 */
[----:B------:R-:W-:Y:S02]  /*b3d0*/  PRMT R44, RZ, 0x7610, R44 ;  /* 0x00007610ff2c7816 */ /* 0x000fe4000000002c */
[----:B0-----:R-:W-:Y:S01]  /*b3e0*/  IADD3 R5, P2, PT, R59, R3, RZ ;  /* 0x000000033b057210 */ /* 0x001fe20007f5e0ff */
[----:B------:R-:W-:Y:S01]  /*b3f0*/  @!P0 IMAD.MOV.U32 R23, RZ, RZ, R6 ;  /* 0x000000ffff178224 */ /* 0x000fe200078e0006 */
[----:B------:R0:W-:Y:S01]  /*b400*/  STL [R1+0x448], R6 ;  /* 0x0004480601007387 */ /* 0x0001e20000100800 */
[----:B------:R-:W-:-:S03]  /*b410*/  PRMT R59, RZ, 0x7610, R59 ;  /* 0x00007610ff3b7816 */ /* 0x000fc6000000003b */
[----:B------:R1:W4:Y:S01]  /*b420*/  @!P0 LDG.E.U8 R44, desc[UR14][R22.64] ;  /* 0x0000000e162c8981 */ /* 0x000322000c1e1100 */
[----:B0-----:R-:W-:Y:S02]  /*b430*/  IMAD.X R6, R56, 0x1, R4, P2 ;  /* 0x0000000138067824 */ /* 0x001fe400010e0604 */
[----:B------:R-:W-:Y:S02]  /*b440*/  VIADD R56, R57, 0xffffffe1 ;  /* 0xffffffe139387836 */ /* 0x000fe40000000000 */
[----:B-1----:R-:W-:Y:S02]  /*b450*/  @!P0 IMAD.MOV.U32 R22, RZ, RZ, R5 ;  /* 0x000000ffff168224 */ /* 0x002fe400078e0005 */
[----:B------:R-:W-:Y:S01]  /*b460*/  @!P0 IMAD.MOV.U32 R23, RZ, RZ, R6 ;  /* 0x000000ffff178224 */ /* 0x000fe200078e0006 */
[----:B------:R0:W-:Y:S04]  /*b470*/  STL [R1+0x454], R5 ;  /* 0x0004540501007387 */ /* 0x0001e80000100800 */
[----:B------:R1:W4:Y:S01]  /*b480*/  @!P0 LDG.E.U8 R59, desc[UR14][R22.64] ;  /* 0x0000000e163b8981 */ /* 0x000322000c1e1100 */
[----:B------:R-:W-:Y:S01]  /*b490*/  ISETP.GE.U32.AND P0, PT, R56, 0x7fffff62, PT ;  /* 0x7fffff623800780c */ /* 0x000fe20003f06070 */
[----:B0-----:R-:W-:-:S02]  /*b4a0*/  IMAD R5, R14, 0x1e, RZ ;  /* 0x0000001e0e057824 */ /* 0x001fc400078e02ff */
[----:B------:R0:W-:Y:S01]  /*b4b0*/  STL [R1+0x450], R6 ;  /* 0x0004500601007387 */ /* 0x0001e20000100800 */
[----:B------:R-:W-:Y:S02]  /*b4c0*/  PRMT R56, RZ, 0x7610, R56 ;  /* 0x00007610ff387816 */ /* 0x000fe40000000038 */
[----:B0-----:R-:W-:Y:S02]  /*b4d0*/  SHF.R.S32.HI R6, RZ, 0x1f, R5 ;  /* 0x0000001fff067819 */ /* 0x001fe40000011405 */
[----:B------:R-:W-:-:S05]  /*b4e0*/  IADD3 R5, P2, PT, R5, R0, RZ ;  /* 0x0000000005057210 */ /* 0x000fca0007f5e0ff */
[----:B------:R-:W-:Y:S02]  /*b4f0*/  IMAD.X R6, R6, 0x1, R2, P2 ;  /* 0x0000000106067824 */ /* 0x000fe400010e0602 */
[----:B-1----:R-:W-:Y:S02]  /*b500*/  @!P0 IMAD.MOV.U32 R22, RZ, RZ, R5 ;  /* 0x000000ffff168224 */ /* 0x002fe400078e0005 */
[----:B------:R-:W-:Y:S01]  /*b510*/  @!P0 IMAD.MOV.U32 R23, RZ, RZ, R6 ;  /* 0x000000ffff178224 */ /* 0x000fe200078e0006 */
[----:B------:R-:W-:Y:S04]  /*b520*/  STL [R1+0x4cc], R5 ;  /* 0x0004cc0501007387 */ /* 0x000fe80000100800 */
[----:B------:R-:W-:Y:S04]  /*b530*/  STL [R1+0x4c8], R6 ;  /* 0x0004c80601007387 */ /* 0x000fe80000100800 */
[----:B------:R0:W4:Y:S04]  /*b540*/  @!P0 LDG.E.U8 R56, desc[UR14][R22.64] ;  /* 0x0000000e16388981 */ /* 0x000128000c1e1100 */
[----:B------:R-:W4:Y:S04]  /*b550*/  LDL.LU R28, [R1+0x204] ;  /* 0x00020400011c7983 */ /* 0x000f280000300800 */
[----:B------:R-:W4:Y:S04]  /*b560*/  LDL.LU R22, [R1+0x200] ;  /* 0x0002000001167983 */ /* 0x000f280000300800 */
[----:B------:R-:W4:Y:S04]  /*b570*/  LDL.LU R32, [R1+0x1fc] ;  /* 0x0001fc0001207983 */ /* 0x000f280000300800 */
[----:B------:R-:W4:Y:S04]  /*b580*/  LDL.LU R43, [R1+0x1f8] ;  /* 0x0001f800012b7983 */ /* 0x000f280000300800 */
[----:B------:R-:W4:Y:S04]  /*b590*/  LDL.LU R53, [R1+0x1f4] ;  /* 0x0001f40001357983 */ /* 0x000f280000300800 */
[----:B------:R-:W4:Y:S04]  /*b5a0*/  LDL.LU R54, [R1+0x1f0] ;  /* 0x0001f00001367983 */ /* 0x000f280000300800 */
[----:B------:R-:W4:Y:S04]  /*b5b0*/  LDL.LU R55, [R1+0x1ec] ;  /* 0x0001ec0001377983 */ /* 0x000f280000300800 */
[----:B------:R-:W4:Y:S04]  /*b5c0*/  LDL.LU R58, [R1+0x1e8] ;  /* 0x0001e800013a7983 */ /* 0x000f280000300800 */
[----:B--2---:R1:W-:Y:S04]  /*b5d0*/  STS.U8 [R12+UR4+0x8800], R61 ;  /* 0x0088003d0c007988 */ /* 0x0043e80008000004 */
[----:B------:R-:W2:Y:S04]  /*b5e0*/  LDL.LU R60, [R1+0x1e4] ;  /* 0x0001e400013c7983 */ /* 0x000ea80000300800 */
[----:B-1----:R-:W2:Y:S04]  /*b5f0*/  LDL.LU R61, [R1+0x1e0] ;  /* 0x0001e000013d7983 */ /* 0x002ea80000300800 */
[----:B------:R-:W2:Y:S04]  /*b600*/  LDL.LU R15, [R1+0x1d8] ;  /* 0x0001d800010f7983 */ /* 0x000ea80000300800 */
[----:B------:R-:W2:Y:S04]  /*b610*/  LDL.LU R23, [R1+0x1d4] ;  /* 0x0001d40001177983 */ /* 0x000ea80000300800 */
[----:B------:R-:W2:Y:S04]  /*b620*/  LDL.LU R5, [R1+0x1d0] ;  /* 0x0001d00001057983 */ /* 0x000ea80000300800 */
[----:B------:R-:W2:Y:S04]  /*b630*/  LDL.LU R6, [R1+0x1cc] ;  /* 0x0001cc0001067983 */ /* 0x000ea80000300800 */
[----:B------:R-:W-:Y:S04]  /*b640*/  STS.U8 [R12+UR4+0x2400], R50 ;  /* 0x002400320c007988 */ /* 0x000fe80008000004 */
[----:B------:R-:W-:Y:S04]  /*b650*/  STS.U8 [R12+UR4+0xa400], R51 ;  /* 0x00a400330c007988 */ /* 0x000fe80008000004 */
[----:B------:R-:W-:Y:S04]  /*b660*/  STS.U8 [R12+UR4+0x2800], R52 ;  /* 0x002800340c007988 */ /* 0x000fe80008000004 */
[----:B------:R-:W-:Y:S04]  /*b670*/  STS.U8 [R12+UR4+0xa800], R37 ;  /* 0x00a800250c007988 */ /* 0x000fe80008000004 */
[----:B------:R-:W-:Y:S04]  /*b680*/  STS.U8 [R12+UR4+0x2c00], R38 ;  /* 0x002c00260c007988 */ /* 0x000fe80008000004 */
[----:B------:R-:W-:Y:S04]  /*b690*/  STS.U8 [R12+UR4+0xac00], R39 ;  /* 0x00ac00270c007988 */ /* 0x000fe80008000004 */
[----:B------:R-:W-:Y:S04]  /*b6a0*/  STS.U8 [R12+UR4+0x3000], R40 ;  /* 0x003000280c007988 */ /* 0x000fe80008000004 */
[----:B---3--:R1:W-:Y:S04]  /*b6b0*/  STS.U8 [R12+UR4+0xa000], R49 ;  /* 0x00a000310c007988 */ /* 0x0083e80008000004 */
[----:B-1----:R-:W3:Y:S04]  /*b6c0*/  LDL.LU R49, [R1+0x1c8] ;  /* 0x0001c80001317983 */ /* 0x002ee80000300800 */
[----:B------:R-:W3:Y:S04]  /*b6d0*/  LDL.LU R50, [R1+0x1c4] ;  /* 0x0001c40001327983 */ /* 0x000ee80000300800 */
[----:B------:R-:W3:Y:S04]  /*b6e0*/  LDL.LU R51, [R1+0x1c0] ;  /* 0x0001c00001337983 */ /* 0x000ee80000300800 */
[----:B------:R-:W3:Y:S04]  /*b6f0*/  LDL.LU R52, [R1+0x1bc] ;  /* 0x0001bc0001347983 */ /* 0x000ee80000300800 */
[----:B------:R-:W3:Y:S04]  /*b700*/  LDL.LU R37, [R1+0x1b8] ;  /* 0x0001b80001257983 */ /* 0x000ee80000300800 */
[----:B------:R-:W3:Y:S04]  /*b710*/  LDL.LU R38, [R1+0x1b4] ;  /* 0x0001b40001267983 */ /* 0x000ee80000300800 */
[----:B------:R-:W3:Y:S04]  /*b720*/  LDL.LU R39, [R1+0x1b0] ;  /* 0x0001b00001277983 */ /* 0x000ee80000300800 */
[----:B----4-:R1:W-:Y:S04]  /*b730*/  STS.U8 [R12+UR4+0xb000], R41 ;  /* 0x00b000290c007988 */ /* 0x0103e80008000004 */
[----:B------:R-:W4:Y:S04]  /*b740*/  LDL.LU R40, [R1+0x1ac] ;  /* 0x0001ac0001287983 */ /* 0x000f280000300800 */
[----:B------:R0:W-:Y:S04]  /*b750*/  STS.U8 [R12+UR4+0x3400], R42 ;  /* 0x0034002a0c007988 */ /* 0x0001e80008000004 */
[----:B-1----:R-:W4:Y:S04]  /*b760*/  LDL.LU R41, [R1+0x1a8] ;  /* 0x0001a80001297983 */ /* 0x002f280000300800 */
[----:B------:R1:W-:Y:S04]  /*b770*/  STS.U8 [R12+UR4+0xb400], R7 ;  /* 0x00b400070c007988 */ /* 0x0003e80008000004 */
[----:B0-----:R-:W4:Y:S04]  /*b780*/  LDL.LU R42, [R1+0x1a4] ;  /* 0x0001a400012a7983 */ /* 0x001f280000300800 */
        /* <DEDUP_REMOVED lines=8> */
[----:B-1----:R-:W4:Y:S01]  /*b810*/  LDL.LU R11, [R1+0x190] ;  /* 0x00019000010b7983 */ /* 0x002f220000300800 */
[----:B------:R-:W-:-:S05]  /*b820*/  LOP3.LUT R30, R12, 0x10, RZ, 0x3c, !PT ;  /* 0x000000100c1e7812 */ /* 0x000fca00078e3cff */
[----:B------:R0:W-:Y:S04]  /*b830*/  STS.U8 [R30+UR4+0x80], R28 ;  /* 0x0000801c1e007988 */ /* 0x0001e80008000004 */
[----:B------:R-:W-:Y:S04]  /*b840*/  STS.U8 [R30+UR4+0x8080], R22 ;  /* 0x008080161e007988 */ /* 0x000fe80008000004 */
[----:B------:R-:W-:Y:S04]  /*b850*/  STS.U8 [R30+UR4+0x480], R32 ;  /* 0x000480201e007988 */ /* 0x000fe80008000004 */
[----:B------:R-:W-:Y:S04]  /*b860*/  STS.U8 [R30+UR4+0x8480], R43 ;  /* 0x0084802b1e007988 */ /* 0x000fe80008000004 */
[----:B------:R-:W-:Y:S04]  /*b870*/  STS.U8 [R30+UR4+0x880], R53 ;  /* 0x000880351e007988 */ /* 0x000fe80008000004 */
[----:B------:R-:W-:Y:S04]  /*b880*/  STS.U8 [R30+UR4+0x8880], R54 ;  /* 0x008880361e007988 */ /* 0x000fe80008000004 */
[----:B------:R-:W-:Y:S04]  /*b890*/  STS.U8 [R30+UR4+0xc80], R55 ;  /* 0x000c80371e007988 */ /* 0x000fe80008000004 */
[----:B------:R-:W-:Y:S04]  /*b8a0*/  STS.U8 [R30+UR4+0x8c80], R58 ;  /* 0x008c803a1e007988 */ /* 0x000fe80008000004 */
[----:B0-----:R-:W4:Y:S04]  /*b8b0*/  LDL.LU R28, [R1+0xc40] ;  /* 0x000c4000011c7983 */ /* 0x001f280000300800 */
[----:B--2---:R-:W-:Y:S04]  /*b8c0*/  STS.U8 [R30+UR4+0x1080], R60 ;  /* 0x0010803c1e007988 */ /* 0x004fe80008000004 */
[----:B------:R-:W-:Y:S04]  /*b8d0*/  STS.U8 [R30+UR4+0x9080], R61 ;  /* 0x0090803d1e007988 */ /* 0x000fe80008000004 */
[----:B------:R-:W-:Y:S04]  /*b8e0*/  STS.U8 [R30+UR4+0x1480], R15 ;  /* 0x0014800f1e007988 */ /* 0x000fe80008000004 */
[----:B------:R-:W-:Y:S04]  /*b8f0*/  STS.U8 [R30+UR4+0x9480], R23 ;  /* 0x009480171e007988 */ /* 0x000fe80008000004 */
[----:B------:R-:W-:Y:S04]  /*b900*/  STS.U8 [R30+UR4+0x1880], R5 ;  /* 0x001880051e007988 */ /* 0x000fe80008000004 */
[----:B------:R-:W-:Y:S04]  /*b910*/  STS.U8 [R30+UR4+0x9880], R6 ;  /* 0x009880061e007988 */ /* 0x000fe80008000004 */
[----:B---3--:R-:W-:Y:S04]  /*b920*/  STS.U8 [R30+UR4+0x1c80], R49 ;  /* 0x001c80311e007988 */ /* 0x008fe80008000004 */
[----:B------:R-:W-:Y:S04]  /*b930*/  STS.U8 [R30+UR4+0x9c80], R50 ;  /* 0x009c80321e007988 */ /* 0x000fe80008000004 */
[----:B------:R-:W-:Y:S04]  /*b940*/  STS.U8 [R30+UR4+0x2080], R51 ;  /* 0x002080331e007988 */ /* 0x000fe80008000004 */
[----:B------:R-:W-:Y:S04]  /*b950*/  STS.U8 [R30+UR4+0xa080], R52 ;  /* 0x00a080341e007988 */ /* 0x000fe80008000004 */
[----:B------:R-:W-:Y:S04]  /*b960*/  STS.U8 [R30+UR4+0x2480], R37 ;  /* 0x002480251e007988 */ /* 0x000fe80008000004 */
[----:B------:R-:W-:Y:S04]  /*b970*/  STS.U8 [R30+UR4+0xa480], R38 ;  /* 0x00a480261e007988 */ /* 0x000fe80008000004 */
[----:B------:R-:W-:Y:S04]  /*b980*/  STS.U8 [R30+UR4+0x2880], R39 ;  /* 0x002880271e007988 */ /* 0x000fe80008000004 */
[----:B----4-:R-:W-:Y:S04]  /*b990*/  STS.U8 [R30+UR4+0xa880], R40 ;  /* 0x00a880281e007988 */ /* 0x010fe80008000004 */
[----:B------:R-:W-:Y:S04]  /*b9a0*/  STS.U8 [R30+UR4+0x2c80], R41 ;  /* 0x002c80291e007988 */ /* 0x000fe80008000004 */
[----:B------:R-:W-:Y:S04]  /*b9b0*/  STS.U8 [R30+UR4+0xac80], R42 ;  /* 0x00ac802a1e007988 */ /* 0x000fe80008000004 */
[----:B------:R-:W-:Y:S04]  /*b9c0*/  STS.U8 [R30+UR4+0x3080], R7 ;  /* 0x003080071e007988 */ /* 0x000fe80008000004 */
[----:B------:R-:W-:Y:S04]  /*b9d0*/  STS.U8 [R30+UR4+0xb080], R8 ;  /* 0x00b080081e007988 */ /* 0x000fe80008000004 */
[----:B------:R-:W-:Y:S04]  /*b9e0*/  STS.U8 [R30+UR4+0x3480], R9 ;  /* 0x003480091e007988 */ /* 0x000fe80008000004 */
[----:B------:R0:W-:Y:S04]  /*b9f0*/  STS.U8 [R30+UR4+0xb480], R10 ;  /* 0x00b4800a1e007988 */ /* 0x0001e80008000004 */
[----:B------:R1:W-:Y:S04]  /*ba00*/  STS.U8 [R30+UR4+0x3880], R11 ;  /* 0x0038800b1e007988 */ /* 0x0003e80008000004 */
[----:B0-----:R-:W2:Y:S04]  /*ba10*/  LDL.LU R10, [R1+0x18c] ;  /* 0x00018c00010a7983 */ /* 0x001ea80000300800 */
[----:B------:R-:W3:Y:S04]  /*ba20*/  LDL.LU R8, [R1+0x188] ;  /* 0x0001880001087983 */ /* 0x000ee80000300800 */
[----:B-1----:R-:W4:Y:S01]  /*ba30*/  LDL.LU R11, [R1+0x184] ;  /* 0x00018400010b7983 */ /* 0x002f220000300800 */
[----:B------:R-:W-:-:S02]  /*ba40*/  VIADD R5, R57, 0xffffff88 ;  /* 0xffffff8839057836 */ /* 0x000fc40000000000 */
[----:B------:R-:W-:Y:S01]  /*ba50*/  VIADD R6, R57, 0xffffff81 ;  /* 0xffffff8139067836 */ /* 0x000fe20000000000 */
[----:B------:R-:W4:Y:S04]  /*ba60*/  LDL.LU R9, [R1+0x180] ;  /* 0x0001800001097983 */ /* 0x000f280000300800 */
[----:B------:R-:W4:Y:S01]  /*ba70*/  LDL.LU R58, [R1+0x17c] ;  /* 0x00017c00013a7983 */ /* 0x000f220000300800 */
[----:B------:R-:W-:-:S03]  /*ba80*/  ISETP.GE.U32.AND P4, PT, R5, 0x7fffff09, PT ;  /* 0x7fffff090500780c */ /* 0x000fc60003f86070 */
[----:B------:R-:W4:Y:S01]  /*ba90*/  LDL.LU R60, [R1+0x178] ;  /* 0x00017800013c7983 */ /* 0x000f220000300800 */
[----:B------:R-:W-:-:S03]  /*baa0*/  ISETP.GE.U32.AND P3, PT, R6, 0x7fffff02, PT ;  /* 0x7fffff020600780c */ /* 0x000fc60003f66070 */
        /* <DEDUP_REMOVED lines=17> */
[----:B---3--:R1:W-:Y:S04]  /*bbc0*/  STS.U8 [R30+UR4+0x3c80], R8 ;  /* 0x003c80081e007988 */ /* 0x0083e80008000004 */
[----:B----4-:R2:W-:Y:S04]  /*bbd0*/  STS.U8 [R30+UR4+0xbc80], R11 ;  /* 0x00bc800b1e007988 */ /* 0x0105e80008000004 */
[----:B0-----:R-:W3:Y:S04]  /*bbe0*/  LDL.LU R10, [R1+0x134] ;  /* 0x00013400010a7983 */ /* 0x001ee80000300800 */
[----:B-1----:R-:W4:Y:S04]  /*bbf0*/  LDL.LU R8, [R1+0x130] ;  /* 0x0001300001087983 */ /* 0x002f280000300800 */
[----:B--2---:R-:W2:Y:S01]  /*bc00*/  LDL.LU R11, [R1+0x12c] ;  /* 0x00012c00010b7983 */ /* 0x004ea20000300800 */
[----:B------:R-:W-:-:S05]  /*bc10*/  VIADD R22, R57, 0xffffff89 ;  /* 0xffffff8939167836 */ /* 0x000fca0000000000 */
[----:B------:R-:W-:Y:S02]  /*bc20*/  ISETP.GE.U32.AND P5, PT, R22, 0x7fffff0a, PT ;  /* 0x7fffff0a1600780c */ /* 0x000fe40003fa6070 */
[----:B------:R-:W-:-:S05]  /*bc30*/  LOP3.LUT R22, R12, 0x20, RZ, 0x3c, !PT ;  /* 0x000000200c167812 */ /* 0x000fca00078e3cff */
[----:B------:R0:W-:Y:S04]  /*bc40*/  STS.U8 [R22+UR4+0x100], R9 ;  /* 0x0001000916007988 */ /* 0x0001e80008000004 */
[----:B------:R-:W-:Y:S04]  /*bc50*/  STS.U8 [R22+UR4+0x8100], R58 ;  /* 0x0081003a16007988 */ /* 0x000fe80008000004 */
[----:B------:R-:W-:Y:S04]  /*bc60*/  STS.U8 [R22+UR4+0x500], R60 ;  /* 0x0005003c16007988 */ /* 0x000fe80008000004 */
[----:B------:R-:W-:Y:S04]  /*bc70*/  STS.U8 [R22+UR4+0x8500], R61 ;  /* 0x0085003d16007988 */ /* 0x000fe80008000004 */
        /* <DEDUP_REMOVED lines=8> */
[----:B------:R-:W-:Y:S04]  /*bd00*/  STS.U8 [R22+UR4+0x1900], R37 ;  /* 0x0019002516007988 */ /* 0x000fe80008000004 */
[----:B0-----:R-:W2:Y:S04]  /*bd10*/  LDL.LU R9, [R1+0x128] ;  /* 0x0001280001097983 */ /* 0x001ea80000300800 */
[----:B------:R-:W-:Y:S04]  /*bd20*/  STS.U8 [R22+UR4+0x9900], R38 ;  /* 0x0099002616007988 */ /* 0x000fe80008000004 */
[----:B------:R-:W-:Y:S04]  /*bd30*/  STS.U8 [R22+UR4+0x1d00], R39 ;  /* 0x001d002716007988 */ /* 0x000fe80008000004 */
[----:B------:R-:W2:Y:S01]  /*bd40*/  LDL.LU R43, [R1+0x124] ;  /* 0x00012400012b7983 */ /* 0x000ea20000300800 */
[----:B------:R-:W-:-:S03]  /*bd50*/  VIADD R32, R57, 0xffffff90 ;  /* 0xffffff9039207836 */ /* 0x000fc60000000000 */
[----:B------:R-:W-:Y:S04]  /*bd60*/  STS.U8 [R22+UR4+0x9d00], R40 ;  /* 0x009d002816007988 */ /* 0x000fe80008000004 */
[----:B------:R-:W2:Y:S04]  /*bd70*/  LDL.LU R53, [R1+0x120] ;  /* 0x0001200001357983 */ /* 0x000ea80000300800 */
[----:B------:R-:W-:Y:S04]  /*bd80*/  STS.U8 [R22+UR4+0x2100], R41 ;  /* 0x0021002916007988 */ /* 0x000fe80008000004 */
[----:B------:R-:W2:Y:S04]  /*bd90*/  LDL.LU R54, [R1+0x11c] ;  /* 0x00011c0001367983 */ /* 0x000ea80000300800 */
[----:B------:R-:W-:Y:S04]  /*bda0*/  STS.U8 [R22+UR4+0xa100], R42 ;  /* 0x00a1002a16007988 */ /* 0x000fe80008000004 */
[----:B------:R-:W2:Y:S04]  /*bdb0*/  LDL.LU R55, [R1+0x118] ;  /* 0x0001180001377983 */ /* 0x000ea80000300800 */
[----:B------:R-:W-:Y:S04]  /*bdc0*/  STS.U8 [R22+UR4+0x2500], R7 ;  /* 0x0025000716007988 */ /* 0x000fe80008000004 */
[----:B-1----:R-:W2:Y:S04]  /*bdd0*/  LDL.LU R15, [R1+0x114] ;  /* 0x00011400010f7983 */ /* 0x002ea80000300800 */
[----:B------:R-:W2:Y:S04]  /*bde0*/  LDL.LU R57, [R1+0x110] ;  /* 0x0001100001397983 */ /* 0x000ea80000300800 */
[----:B---3--:R0:W-:Y:S04]  /*bdf0*/  STS.U8 [R22+UR4+0xa500], R10 ;  /* 0x00a5000a16007988 */ /* 0x0081e80008000004 */
[----:B----4-:R-:W-:Y:S04]  /*be00*/  STS.U8 [R22+UR4+0x2900], R8 ;  /* 0x0029000816007988 */ /* 0x010fe80008000004 */
[----:B--2---:R1:W-:Y:S04]  /*be10*/  STS.U8 [R22+UR4+0xa900], R11 ;  /* 0x00a9000b16007988 */ /* 0x0043e80008000004 */
[----:B0-----:R-:W2:Y:S04]  /*be20*/  LDL.LU R10, [R1+0x10c] ;  /* 0x00010c00010a7983 */ /* 0x001ea80000300800 */
[----:B------:R-:W3:Y:S04]  /*be30*/  LDL.LU R58, [R1+0x108] ;  /* 0x00010800013a7983 */ /* 0x000ee80000300800 */
[----:B-1----:R-:W4:Y:S04]  /*be40*/  LDL.LU R11, [R1+0x100] ;  /* 0x00010000010b7983 */ /* 0x002f280000300800 */
        /* <DEDUP_REMOVED lines=13> */
[----:B------:R0:W-:Y:S04]  /*bf20*/  STS.U8 [R22+UR4+0x2d00], R9 ;  /* 0x002d000916007988 */ /* 0x0001e80008000004 */
[----:B------:R-:W4:Y:S04]  /*bf30*/  LDL.LU R41, [R1+0xbc] ;  /* 0x0000bc0001297983 */ /* 0x000f280000300800 */
[----:B------:R-:W4:Y:S04]  /*bf40*/  LDL.LU R42, [R1+0xb8] ;  /* 0x0000b800012a7983 */ /* 0x000f280000300800 */
[----:B------:R-:W-:Y:S04]  /*bf50*/  STS.U8 [R22+UR4+0xad00], R43 ;  /* 0x00ad002b16007988 */ /* 0x000fe80008000004 */
[----:B------:R-:W4:Y:S04]  /*bf60*/  LDL.LU R7, [R1+0xb4] ;  /* 0x0000b40001077983 */ /* 0x000f280000300800 */
[----:B------:R-:W-:Y:S04]  /*bf70*/  STS.U8 [R22+UR4+0x3100], R53 ;  /* 0x0031003516007988 */ /* 0x000fe80008000004 */
[----:B------:R-:W4:Y:S04]  /*bf80*/  LDL.LU R8, [R1+0xb0] ;  /* 0x0000b00001087983 */ /* 0x000f280000300800 */
[----:B------:R-:W-:Y:S04]  /*bf90*/  STS.U8 [R22+UR4+0xb100], R54 ;  /* 0x00b1003616007988 */ /* 0x000fe80008000004 */
[----:B0-----:R-:W4:Y:S04]  /*bfa0*/  LDL.LU R9, [R1+0xac] ;  /* 0x0000ac0001097983 */ /* 0x001f280000300800 */
[----:B------:R-:W-:Y:S04]  /*bfb0*/  STS.U8 [R22+UR4+0x3500], R55 ;  /* 0x0035003716007988 */ /* 0x000fe80008000004 */
[----:B------:R-:W-:Y:S04]  /*bfc0*/  STS.U8 [R22+UR4+0xb500], R15 ;  /* 0x00b5000f16007988 */ /* 0x000fe80008000004 */
[----:B------:R-:W-:Y:S04]  /*bfd0*/  STS.U8 [R22+UR4+0x3900], R57 ;  /* 0x0039003916007988 */ /* 0x000fe80008000004 */
[----:B--2---:R0:W-:Y:S04]  /*bfe0*/  STS.U8 [R22+UR4+0xb900], R10 ;  /* 0x00b9000a16007988 */ /* 0x0041e80008000004 */
[----:B---3--:R-:W-:Y:S04]  /*bff0*/  STS.U8 [R22+UR4+0x3d00], R58 ;  /* 0x003d003a16007988 */ /* 0x008fe80008000004 */
[----:B----4-:R1:W-:Y:S04]  /*c000*/  STS.U8 [R22+UR4+0xbd00], R11 ;  /* 0x00bd000b16007988 */ /* 0x0103e80008000004 */
[----:B0-----:R-:W2:Y:S04]  /*c010*/  LDL.LU R10, [R1+0xa8] ;  /* 0x0000a800010a7983 */ /* 0x001ea80000300800 */
[----:B-1----:R-:W3:Y:S01]  /*c020*/  LDL.LU R11, [R1+0xa4] ;  /* 0x0000a400010b7983 */ /* 0x002ee20000300800 */
[----:B------:R-:W-:-:S03]  /*c030*/  ISETP.GE.U32.AND P2, PT, R32, 0x7fffff11, PT ;  /* 0x7fffff112000780c */ /* 0x000fc60003f46070 */
[----:B------:R-:W4:Y:S01]  /*c040*/  LDL.LU R30, [R1+0xa0] ;  /* 0x0000a000011e7983 */ /* 0x000f220000300800 */
[----:B------:R-:W-:-:S03]  /*c050*/  LOP3.LUT R15, R12, 0x30, RZ, 0x3c, !PT ;  /* 0x000000300c0f7812 */ /* 0x000fc600078e3cff */
        /* <DEDUP_REMOVED lines=43> */
[----:B-1----:R-:W4:Y:S04]  /*c310*/  LDL.LU R9, [R1+0x14] ;  /* 0x0000140001097983 */ /* 0x002f280000300800 */
[----:B--2---:R0:W-:Y:S04]  /*c320*/  STS.U8 [R15+UR4+0x2580], R10 ;  /* 0x0025800a0f007988 */ /* 0x0041e80008000004 */
[----:B---3--:R1:W-:Y:S04]  /*c330*/  STS.U8 [R15+UR4+0xa580], R11 ;  /* 0x00a5800b0f007988 */ /* 0x0083e80008000004 */
[----:B0-----:R-:W2:Y:S04]  /*c340*/  LDL.LU R10, [R1+0x10] ;  /* 0x00001000010a7983 */ /* 0x001ea80000300800 */
[----:B-1----:R-:W3:Y:S04]  /*c350*/  LDL.LU R11, [R1+0xc] ;  /* 0x00000c00010b7983 */ /* 0x002ee80000300800 */
[----:B----4-:R0:W-:Y:S04]  /*c360*/  STS.U8 [R15+UR4+0x2980], R30 ;  /* 0x0029801e0f007988 */ /* 0x0101e80008000004 */
[----:B------:R1:W-:Y:S04]  /*c370*/  STS.U8 [R15+UR4+0xa980], R32 ;  /* 0x00a980200f007988 */ /* 0x0003e80008000004 */
[----:B------:R4:W-:Y:S04]  /*c380*/  STS.U8 [R15+UR4+0x2d80], R43 ;  /* 0x002d802b0f007988 */ /* 0x0009e80008000004 */
[----:B0-----:R-:W3:Y:S04]  /*c390*/  LDL.LU R30, [R1+0xc3c] ;  /* 0x000c3c00011e7983 */ /* 0x001ee80000300800 */
[----:B-1----:R-:W3:Y:S04]  /*c3a0*/  LDL.LU R32, [R1+0xc38] ;  /* 0x000c380001207983 */ /* 0x002ee80000300800 */
[----:B------:R0:W-:Y:S04]  /*c3b0*/  STS.U8 [R15+UR4+0xad80], R53 ;  /* 0x00ad80350f007988 */ /* 0x0001e80008000004 */
[----:B----4-:R-:W4:Y:S04]  /*c3c0*/  LDL.LU R43, [R1+0xc34] ;  /* 0x000c3400012b7983 */ /* 0x010f280000300800 */
        /* <DEDUP_REMOVED lines=8> */
[----:B------:R1:W-:Y:S01]  /*c450*/  STS.U8 [R15+UR4+0x3980], R58 ;  /* 0x0039803a0f007988 */ /* 0x0003e20008000004 */
[----:B0-----:R-:W-:-:S03]  /*c460*/  LOP3.LUT R22, R12, 0x40, RZ, 0x3c, !PT ;  /* 0x000000400c167812 */ /* 0x001fc600078e3cff */
[----:B------:R0:W-:Y:S04]  /*c470*/  STS.U8 [R15+UR4+0xb980], R60 ;  /* 0x00b9803c0f007988 */ /* 0x0001e80008000004 */
[----:B------:R0:W-:Y:S04]  /*c480*/  STS.U8 [R15+UR4+0x3d80], R61 ;  /* 0x003d803d0f007988 */ /* 0x0001e80008000004 */
[----:B-1----:R-:W4:Y:S04]  /*c490*/  LDL.LU R58, [R1+0xc20] ;  /* 0x000c2000013a7983 */ /* 0x002f280000300800 */
[----:B0-----:R-:W4:Y:S04]  /*c4a0*/  LDL.LU R60, [R1+0xc1c] ;  /* 0x000c1c00013c7983 */ /* 0x001f280000300800 */
[----:B------:R-:W4:Y:S04]  /*c4b0*/  LDL.LU R61, [R1+0xc18] ;  /* 0x000c1800013d7983 */ /* 0x000f280000300800 */
[----:B------:R0:W-:Y:S04]  /*c4c0*/  STS.U8 [R15+UR4+0xbd80], R23 ;  /* 0x00bd80170f007988 */ /* 0x0001e80008000004 */
[----:B------:R1:W-:Y:S04]  /*c4d0*/  STS.U8 [R22+UR4+0x200], R5 ;  /* 0x0002000516007988 */ /* 0x0003e80008000004 */
[----:B------:R1:W-:Y:S04]  /*c4e0*/  STS.U8 [R22+UR4+0x8200], R6 ;  /* 0x0082000616007988 */ /* 0x0003e80008000004 */
[----:B0-----:R-:W4:Y:S04]  /*c4f0*/  LDL.LU R15, [R1+0xc14] ;  /* 0x000c1400010f7983 */ /* 0x001f280000300800 */
[----:B------:R-:W4:Y:S04]  /*c500*/  LDL.LU R23, [R1+0xc10] ;  /* 0x000c100001177983 */ /* 0x000f280000300800 */
[----:B-1----:R-:W4:Y:S04]  /*c510*/  LDL.LU R5, [R1+0xc0c] ;  /* 0x000c0c0001057983 */ /* 0x002f280000300800 */
[----:B------:R-:W4:Y:S04]  /*c520*/  LDL.LU R6, [R1+0xc08] ;  /* 0x000c080001067983 */ /* 0x000f280000300800 */
[----:B------:R0:W-:Y:S04]  /*c530*/  STS.U8 [R22+UR4+0x600], R49 ;  /* 0x0006003116007988 */ /* 0x0001e80008000004 */
[----:B------:R1:W-:Y:S04]  /*c540*/  STS.U8 [R22+UR4+0x8600], R50 ;  /* 0x0086003216007988 */ /* 0x0003e80008000004 */
[----:B------:R1:W-:Y:S04]  /*c550*/  STS.U8 [R22+UR4+0xa00], R51 ;  /* 0x000a003316007988 */ /* 0x0003e80008000004 */
[----:B0-----:R-:W4:Y:S04]  /*c560*/  LDL.LU R49, [R1+0xc04] ;  /* 0x000c040001317983 */ /* 0x001f280000300800 */
        /* <DEDUP_REMOVED lines=21> */
[----:B0-----:R-:W4:Y:S04]  /*c6c0*/  LDL.LU R9, [R1+0xbd4] ;  /* 0x000bd40001097983 */ /* 0x001f280000300800 */
[----:B--2---:R0:W-:Y:S04]  /*c6d0*/  STS.U8 [R22+UR4+0x9e00], R10 ;  /* 0x009e000a16007988 */ /* 0x0041e80008000004 */
[----:B---3--:R1:W-:Y:S04]  /*c6e0*/  STS.U8 [R22+UR4+0x2200], R11 ;  /* 0x0022000b16007988 */ /* 0x0083e80008000004 */
[----:B0-----:R-:W2:Y:S04]  /*c6f0*/  LDL.LU R10, [R1+0xbd0] ;  /* 0x000bd000010a7983 */ /* 0x001ea80000300800 */
[----:B-1----:R-:W3:Y:S04]  /*c700*/  LDL.LU R11, [R1+0xbcc] ;  /* 0x000bcc00010b7983 */ /* 0x002ee80000300800 */
[----:B---3--:R-:W-:Y:S04]  /*c710*/  STS.U8 [R22+UR4+0xa200], R11 ;  /* 0x00a2000b16007988 */ /* 0x008fe80008000004 */
[----:B--2---:R-:W-:Y:S04]  /*c720*/  STS.U8 [R22+UR4+0x2600], R10 ;  /* 0x0026000a16007988 */ /* 0x004fe80008000004 */
[----:B----4-:R-:W-:Y:S04]  /*c730*/  STS.U8 [R22+UR4+0xa600], R9 ;  /* 0x00a6000916007988 */ /* 0x010fe80008000004 */
[----:B------:R-:W-:Y:S04]  /*c740*/  STS.U8 [R22+UR4+0x2a00], R8 ;  /* 0x002a000816007988 */ /* 0x000fe80008000004 */
[----:B------:R-:W-:Y:S04]  /*c750*/  STS.U8 [R22+UR4+0xaa00], R7 ;  /* 0x00aa000716007988 */ /* 0x000fe80008000004 */
[----:B------:R-:W-:Y:S04]  /*c760*/  STS.U8 [R22+UR4+0x2e00], R42 ;  /* 0x002e002a16007988 */ /* 0x000fe80008000004 */
[----:B------:R-:W-:Y:S04]  /*c770*/  STS.U8 [R22+UR4+0xae00], R41 ;  /* 0x00ae002916007988 */ /* 0x000fe80008000004 */
[----:B------:R0:W-:Y:S04]  /*c780*/  STS.U8 [R22+UR4+0x3200], R40 ;  /* 0x0032002816007988 */ /* 0x0001e80008000004 */
[----:B------:R-:W-:Y:S04]  /*c790*/  STS.U8 [R22+UR4+0xb200], R39 ;  /* 0x00b2002716007988 */ /* 0x000fe80008000004 */
[----:B------:R-:W-:Y:S01]  /*c7a0*/  STS.U8 [R22+UR4+0x3600], R38 ;  /* 0x0036002616007988 */ /* 0x000fe20008000004 */
[----:B0-----:R-:W-:-:S03]  /*c7b0*/  LOP3.LUT R40, R12, 0x50, RZ, 0x3c, !PT ;  /* 0x000000500c287812 */ /* 0x001fc600078e3cff */
        /* <DEDUP_REMOVED lines=36> */
[----:B------:R1:W-:Y:S01]  /*ca00*/  STS.U8 [R40+UR4+0xbe80], R33 ;  /* 0x00be802128007988 */ /* 0x0003e20008000004 */
[----:B0-----:R-:W-:-:S03]  /*ca10*/  IMAD R17, R14, 0x7e, RZ ;  /* 0x0000007e0e117824 */ /* 0x001fc600078e02ff */
[----:B------:R-:W2:Y:S01]  /*ca20*/  LDL.LU R11, [R1+0xbc8] ;  /* 0x000bc800010b7983 */ /* 0x000ea20000300800 */
[----:B-1----:R-:W-:-:S03]  /*ca30*/  IMAD R40, R14, 0x1e, RZ ;  /* 0x0000001e0e287824 */ /* 0x002fc600078e02ff */
[----:B------:R-:W3:Y:S02]  /*ca40*/  LDL.LU R10, [R1+0xbc4] ;  /* 0x000bc400010a7983 */ /* 0x000ee40000300800 */
[----:B------:R-:W-:Y:S02]  /*ca50*/  IADD3 R18, P6, PT, R40, R3, RZ ;  /* 0x0000000328127210 */ /* 0x000fe40007fde0ff */
[----:B------:R-:W4:Y:S01]  /*ca60*/  LDL.LU R9, [R1+0xbc0] ;  /* 0x000bc00001097983 */ /* 0x000f220000300800 */
[----:B------:R-:W-:Y:S02]  /*ca70*/  SHF.R.S32.HI R40, RZ, 0x1f, R40 ;  /* 0x0000001fff287819 */ /* 0x000fe40000011428 */
[----:B------:R-:W-:Y:S01]  /*ca80*/  SHF.R.S32.HI R13, RZ, 0x1f, R17 ;  /* 0x0000001fff0d7819 */ /* 0x000fe20000011411 */
[----:B------:R-:W2:Y:S02]  /*ca90*/  LDL.LU R8, [R1+0xbbc] ;  /* 0x000bbc0001087983 */ /* 0x000ea40000300800 */
[----:B------:R-:W-:Y:S01]  /*caa0*/  IMAD.X R19, R40, 0x1, R4, P6 ;  /* 0x0000000128137824 */ /* 0x000fe200030e0604 */
[----:B------:R-:W-:Y:S01]  /*cab0*/  IADD3 R38, P6, PT, R17, R0, RZ ;  /* 0x0000000011267210 */ /* 0x000fe20007fde0ff */
[----:B------:R-:W2:Y:S01]  /*cac0*/  LDL.LU R7, [R1+0xbb8] ;  /* 0x000bb80001077983 */ /* 0x000ea20000300800 */
[----:B------:R-:W-:Y:S01]  /*cad0*/  PRMT R16, RZ, 0x7610, R16 ;  /* 0x00007610ff107816 */ /* 0x000fe20000000010 */
[----:B------:R-:W0:Y:S02]  /*cae0*/  LDC R40, c[0x0][0x3a0] ;  /* 0x0000e800ff287b82 */ /* 0x000e240000000800 */
[----:B------:R-:W2:Y:S01]  /*caf0*/  LDL.LU R6, [R1+0xbb4] ;  /* 0x000bb40001067983 */ /* 0x000ea20000300800 */
[----:B------:R-:W-:-:S03]  /*cb00*/  IMAD.X R39, R13, 0x1, R2, P6 ;  /* 0x000000010d277824 */ /* 0x000fc600030e0602 */
[----:B------:R-:W2:Y:S01]  /*cb10*/  LDL.LU R5, [R1+0xbb0] ;  /* 0x000bb00001057983 */ /* 0x000ea20000300800 */
[----:B------:R-:W-:-:S03]  /*cb20*/  IADD3 R27, P6, PT, R17, R3, RZ ;  /* 0x00000003111b7210 */ /* 0x000fc60007fde0ff */
[----:B------:R-:W3:Y:S01]  /*cb30*/  LDL.LU R23, [R1+0xbac] ;  /* 0x000bac0001177983 */ /* 0x000ee20000300800 */
[----:B------:R-:W-:-:S03]  /*cb40*/  PRMT R24, RZ, 0x7610, R24 ;  /* 0x00007610ff187816 */ /* 0x000fc60000000018 */
[----:B------:R-:W3:Y:S04]  /*cb50*/  LDL.LU R15, [R1+0xba8] ;  /* 0x000ba800010f7983 */ /* 0x000ee80000300800 */
[----:B------:R1:W-:Y:S04]  /*cb60*/  STL [R1+0x4d4], R18 ;  /* 0x0004d41201007387 */ /* 0x0003e80000100800 */
[----:B------:R1:W-:Y:S04]  /*cb70*/  STL [R1+0x4d0], R19 ;  /* 0x0004d01301007387 */ /* 0x0003e80000100800 */
[----:B------:R1:W3:Y:S04]  /*cb80*/  @!P0 LDG.E.U8 R16, desc[UR14][R18.64] ;  /* 0x0000000e12108981 */ /* 0x0002e8000c1e1100 */
[----:B------:R1:W-:Y:S02]  /*cb90*/  STL [R1+0xa78], R38 ;  /* 0x000a782601007387 */ /* 0x0003e40000100800 */
[----:B-1----:R-:W-:-:S02]  /*cba0*/  @!P3 IMAD.MOV.U32 R18, RZ, RZ, R38 ;  /* 0x000000ffff12b224 */ /* 0x002fc400078e0026 */
[----:B------:R-:W-:Y:S02]  /*cbb0*/  @!P3 IMAD.MOV.U32 R19, RZ, RZ, R39 ;  /* 0x000000ffff13b224 */ /* 0x000fe400078e0027 */
[----:B------:R-:W-:Y:S01]  /*cbc0*/  IMAD.X R38, R13, 0x1, R4, P6 ;  /* 0x000000010d267824 */ /* 0x000fe200030e0604 */
[----:B------:R-:W-:Y:S02]  /*cbd0*/  PRMT R21, RZ, 0x7610, R21 ;  /* 0x00007610ff157816 */ /* 0x000fe40000000015 */
[----:B------:R1:W3:Y:S02]  /*cbe0*/  @!P3 LDG.E.U8 R24, desc[UR14][R18.64] ;  /* 0x0000000e1218b981 */ /* 0x0002e4000c1e1100 */
[----:B-1----:R-:W-:Y:S02]  /*cbf0*/  @!P3 IMAD.MOV.U32 R18, RZ, RZ, R27 ;  /* 0x000000ffff12b224 */ /* 0x002fe400078e001b */
[----:B------:R-:W-:-:S05]  /*cc00*/  @!P3 IMAD.MOV.U32 R19, RZ, RZ, R38 ;  /* 0x000000ffff13b224 */ /* 0x000fca00078e0026 */
[----:B------:R-:W4:Y:S01]  /*cc10*/  @!P3 LDG.E.U8 R21, desc[UR14][R18.64] ;  /* 0x0000000e1215b981 */ /* 0x000f22000c1e1100 */
[----:B------:R-:W-:-:S03]  /*cc20*/  IMAD R17, R14, 0x77, RZ ;  /* 0x000000770e117824 */ /* 0x000fc600078e02ff */
[----:B------:R-:W-:Y:S04]  /*cc30*/  STL [R1+0xa74], R39 ;  /* 0x000a742701007387 */ /* 0x000fe80000100800 */
[----:B------:R-:W-:Y:S01]  /*cc40*/  STL [R1+0xa80], R27 ;  /* 0x000a801b01007387 */ /* 0x000fe20000100800 */
[----:B------:R-:W-:Y:S02]  /*cc50*/  SHF.R.S32.HI R13, RZ, 0x1f, R17 ;  /* 0x0000001fff0d7819 */ /* 0x000fe40000011411 */
[----:B--2---:R-:W-:Y:S02]  /*cc60*/  PRMT R5, RZ, 0x7610, R5 ;  /* 0x00007610ff057816 */ /* 0x004fe40000000005 */
[----:B------:R-:W-:Y:S01]  /*cc70*/  PRMT R6, RZ, 0x7610, R6 ;  /* 0x00007610ff067816 */ /* 0x000fe20000000006 */
[----:B---3--:R1:W-:Y:S04]  /*cc80*/  STL [R1+0x24], R24 ;  /* 0x0000241801007387 */ /* 0x0083e80000100800 */
[----:B------:R-:W-:Y:S01]  /*cc90*/  STL [R1+0xa7c], R38 ;  /* 0x000a7c2601007387 */ /* 0x000fe20000100800 */
[----:B-1----:R-:W-:-:S05]  /*cca0*/  IADD3 R24, P6, PT, R17, R0, RZ ;  /* 0x0000000011187210 */ /* 0x002fca0007fde0ff */
[----:B------:R-:W-:Y:S01]  /*ccb0*/  STL [R1+0xa08], R24 ;  /* 0x000a081801007387 */ /* 0x000fe20000100800 */
[----:B------:R-:W-:-:S03]  /*ccc0*/  IMAD.X R27, R13, 0x1, R2, P6 ;  /* 0x000000010d1b7824 */ /* 0x000fc600030e0602 */
[----:B----4-:R1:W-:Y:S01]  /*ccd0*/  STL [R1+0x20], R21 ;  /* 0x0000201501007387 */ /* 0x0103e20000100800 */
[----:B------:R-:W-:Y:S02]  /*cce0*/  @!P4 IMAD.MOV.U32 R18, RZ, RZ, R24 ;  /* 0x000000ffff12c224 */ /* 0x000fe400078e0018 */
[----:B------:R-:W-:Y:S01]  /*ccf0*/  @!P4 IMAD.MOV.U32 R19, RZ, RZ, R27 ;  /* 0x000000ffff13c224 */ /* 0x000fe200078e001b */
[----:B------:R2:W-:Y:S04]  /*cd00*/  STL [R1+0xa04], R27 ;  /* 0x000a041b01007387 */ /* 0x0005e80000100800 */
[----:B------:R3:W4:Y:S01]  /*cd10*/  @!P4 LDG.E.U8 R5, desc[UR14][R18.64] ;  /* 0x0000000e1205c981 */ /* 0x000722000c1e1100 */
[----:B-1----:R-:W-:-:S05]  /*cd20*/  IADD3 R21, P6, PT, R17, R3, RZ ;  /* 0x0000000311157210 */ /* 0x002fca0007fde0ff */
[----:B--2---:R-:W-:Y:S02]  /*cd30*/  IMAD.X R27, R13, 0x1, R4, P6 ;  /* 0x000000010d1b7824 */ /* 0x004fe400030e0604 */
[----:B---3--:R-:W-:Y:S02]  /*cd40*/  @!P4 IMAD.MOV.U32 R18, RZ, RZ, R21 ;  /* 0x000000ffff12c224 */ /* 0x008fe400078e0015 */
[----:B------:R-:W-:-:S05]  /*cd50*/  @!P4 IMAD.MOV.U32 R19, RZ, RZ, R27 ;  /* 0x000000ffff13c224 */ /* 0x000fca00078e001b */
[----:B------:R1:W2:Y:S01]  /*cd60*/  @!P4 LDG.E.U8 R6, desc[UR14][R18.64] ;  /* 0x0000000e1206c981 */ /* 0x0002a2000c1e1100 */
[----:B------:R-:W-:Y:S01]  /*cd70*/  IMAD R17, R14, 0x76, RZ ;  /* 0x000000760e117824 */ /* 0x000fe200078e02ff */
[----:B------:R-:W-:Y:S02]  /*cd80*/  LOP3.LUT R22, R12, 0x60, RZ, 0x3c, !PT ;  /* 0x000000600c167812 */ /* 0x000fe400078e3cff */
[----:B------:R-:W-:Y:S02]  /*cd90*/  STL [R1+0xa10], R21 ;  /* 0x000a101501007387 */ /* 0x000fe40000100800 */
[----:B------:R-:W-:Y:S02]  /*cda0*/  SHF.R.S32.HI R13, RZ, 0x1f, R17 ;  /* 0x0000001fff0d7819 */ /* 0x000fe40000011411 */
[----:B------:R-:W-:Y:S01]  /*cdb0*/  IADD3 R24, P6, PT, R17, R0, RZ ;  /* 0x0000000011187210 */ /* 0x000fe20007fde0ff */
[----:B------:R-:W-:Y:S01]  /*cdc0*/  STS.U8 [R22+UR4+0x300], R48 ;  /* 0x0003003016007988 */ /* 0x000fe20008000004 */
[----:B------:R-:W-:-:S03]  /*cdd0*/  PRMT R57, RZ, 0x7610, R57 ;  /* 0x00007610ff397816 */ /* 0x000fc60000000039 */
[----:B------:R-:W-:Y:S01]  /*cde0*/  STS.U8 [R22+UR4+0x8300], R47 ;  /* 0x0083002f16007988 */ /* 0x000fe20008000004 */
[----:B-1----:R-:W-:-:S03]  /*cdf0*/  @!P5 IMAD.MOV.U32 R18, RZ, RZ, R24 ;  /* 0x000000ffff12d224 */ /* 0x002fc600078e0018 */
[----:B------:R-:W-:Y:S04]  /*ce00*/  STS.U8 [R22+UR4+0x700], R46 ;  /* 0x0007002e16007988 */ /* 0x000fe80008000004 */
[----:B------:R-:W-:Y:S04]  /*ce10*/  STS.U8 [R22+UR4+0x8700], R45 ;  /* 0x0087002d16007988 */ /* 0x000fe80008000004 */
[----:B------:R-:W-:Y:S04]  /*ce20*/  STS.U8 [R22+UR4+0xb00], R44 ;  /* 0x000b002c16007988 */ /* 0x000fe80008000004 */
[----:B------:R-:W-:Y:S04]  /*ce30*/  STS.U8 [R22+UR4+0x8b00], R59 ;  /* 0x008b003b16007988 */ /* 0x000fe80008000004 */
[----:B------:R1:W-:Y:S02]  /*ce40*/  STS.U8 [R22+UR4+0xf00], R56 ;  /* 0x000f003816007988 */ /* 0x0003e40008000004 */
[----:B-1----:R-:W-:-:S02]  /*ce50*/  PRMT R56, RZ, 0x7610, R56 ;  /* 0x00007610ff387816 */ /* 0x002fc40000000038 */
[----:B----4-:R-:W-:Y:S04]  /*ce60*/  STL [R1+0xb80], R5 ;  /* 0x000b800501007387 */ /* 0x010fe80000100800 */
[----:B------:R1:W-:Y:S04]  /*ce70*/  STL [R1+0xa0c], R27 ;  /* 0x000a0c1b01007387 */ /* 0x0003e80000100800 */
[----:B------:R-:W-:Y:S01]  /*ce80*/  STL [R1+0x9f8], R24 ;  /* 0x0009f81801007387 */ /* 0x000fe20000100800 */
[----:B-1----:R-:W-:Y:S01]  /*ce90*/  IMAD.X R27, R13, 0x1, R2, P6 ;  /* 0x000000010d1b7824 */ /* 0x002fe200030e0602 */
[----:B------:R-:W-:-:S02]  /*cea0*/  IADD3 R21, P6, PT, R17, R3, RZ ;  /* 0x0000000311157210 */ /* 0x000fc40007fde0ff */
[----:B--2---:R-:W-:Y:S01]  /*ceb0*/  STL [R1+0xb84], R6 ;  /* 0x000b840601007387 */ /* 0x004fe20000100800 */
[----:B------:R-:W-:-:S03]  /*cec0*/  @!P5 IMAD.MOV.U32 R19, RZ, RZ, R27 ;  /* 0x000000ffff13d224 */ /* 0x000fc600078e001b */
[----:B------:R1:W-:Y:S04]  /*ced0*/  STL [R1+0x9f4], R27 ;  /* 0x0009f41b01007387 */ /* 0x0003e80000100800 */
[----:B------:R2:W3:Y:S01]  /*cee0*/  @!P5 LDG.E.U8 R57, desc[UR14][R18.64] ;  /* 0x0000000e1239d981 */ /* 0x0004e2000c1e1100 */
[----:B-1----:R-:W-:Y:S02]  /*cef0*/  IMAD.X R27, R13, 0x1, R4, P6 ;  /* 0x000000010d1b7824 */ /* 0x002fe400030e0604 */
[----:B--2---:R-:W-:Y:S02]  /*cf00*/  @!P5 IMAD.MOV.U32 R18, RZ, RZ, R21 ;  /* 0x000000ffff12d224 */ /* 0x004fe400078e0015 */
[----:B------:R-:W-:-:S05]  /*cf10*/  @!P5 IMAD.MOV.U32 R19, RZ, RZ, R27 ;  /* 0x000000ffff13d224 */ /* 0x000fca00078e001b */
[----:B------:R1:W3:Y:S01]  /*cf20*/  @!P5 LDG.E.U8 R56, desc[UR14][R18.64] ;  /* 0x0000000e1238d981 */ /* 0x0002e2000c1e1100 */
[----:B------:R-:W-:-:S05]  /*cf30*/  IMAD R17, R14, 0x6f, RZ ;  /* 0x0000006f0e117824 */ /* 0x000fca00078e02ff */
[----:B------:R-:W-:Y:S02]  /*cf40*/  SHF.R.S32.HI R13, RZ, 0x1f, R17 ;  /* 0x0000001fff0d7819 */ /* 0x000fe40000011411 */
[----:B------:R-:W-:Y:S01]  /*cf50*/  IADD3 R24, P6, PT, R17, R0, RZ ;  /* 0x0000000011187210 */ /* 0x000fe20007fde0ff */
[----:B------:R-:W-:Y:S04]  /*cf60*/  STL [R1+0xa00], R21 ;  /* 0x000a001501007387 */ /* 0x000fe80000100800 */
[----:B------:R2:W-:Y:S01]  /*cf70*/  STL [R1+0x9fc], R27 ;  /* 0x0009fc1b01007387 */ /* 0x0005e20000100800 */
[----:B------:R-:W-:Y:S01]  /*cf80*/  PRMT R8, RZ, 0x7610, R8 ;  /* 0x00007610ff087816 */ /* 0x000fe20000000008 */
[----:B-1----:R-:W-:Y:S02]  /*cf90*/  @!P2 IMAD.MOV.U32 R18, RZ, RZ, R24 ;  /* 0x000000ffff12a224 */ /* 0x002fe400078e0018 */
[----:B------:R-:W-:Y:S01]  /*cfa0*/  STL [R1+0x988], R24 ;  /* 0x0009881801007387 */ /* 0x000fe20000100800 */
[----:B--2---:R-:W-:Y:S01]  /*cfb0*/  IMAD.X R27, R13, 0x1, R2, P6 ;  /* 0x000000010d1b7824 */ /* 0x004fe200030e0602 */
[----:B------:R-:W-:-:S03]  /*cfc0*/  IADD3 R21, P6, PT, R17, R3, RZ ;  /* 0x0000000311157210 */ /* 0x000fc60007fde0ff */
[----:B------:R-:W-:Y:S01]  /*cfd0*/  @!P2 IMAD.MOV.U32 R19, RZ, RZ, R27 ;  /* 0x000000ffff13a224 */ /* 0x000fe200078e001b */
[----:B------:R-:W-:-:S04]  /*cfe0*/  PRMT R61, RZ, 0x7610, R61 ;  /* 0x00007610ff3d7816 */ /* 0x000fc8000000003d */
[----:B------:R1:W2:Y:S02]  /*cff0*/  @!P2 LDG.E.U8 R8, desc[UR14][R18.64] ;  /* 0x0000000e1208a981 */ /* 0x0002a4000c1e1100 */
[----:B-1----:R-:W-:Y:S02]  /*d000*/  @!P2 IMAD.MOV.U32 R18, RZ, RZ, R21 ;  /* 0x000000ffff12a224 */ /* 0x002fe400078e0015 */
[----:B---3--:R1:W-:Y:S04]  /*d010*/  STL.64 [R1+0xba0], R56 ;  /* 0x000ba03801007387 */ /* 0x0083e80000100a00 */
[----:B------:R3:W-:Y:S01]  /*d020*/  STL [R1+0x984], R27 ;  /* 0x0009841b01007387 */ /* 0x0007e20000100800 */
[----:B0-----:R-:W-:Y:S02]  /*d030*/  VIADD R20, R40, 0xffffff91 ;  /* 0xffffff9128147836 */ /* 0x001fe40000000000 */
[----:B------:R-:W-:Y:S01]  /*d040*/  IMAD R17, R14, 0x6e, RZ ;  /* 0x0000006e0e117824 */ /* 0x000fe200078e02ff */
[----:B------:R-:W-:-:S02]  /*d050*/  PRMT R59, RZ, 0x7610, R59 ;  /* 0x00007610ff3b7816 */ /* 0x000fc4000000003b */
[----:B------:R-:W-:Y:S02]  /*d060*/  PRMT R58, RZ, 0x7610, R58 ;  /* 0x00007610ff3a7816 */ /* 0x000fe4000000003a */
[----:B------:R-:W-:Y:S01]  /*d070*/  PRMT R10, RZ, 0x7610, R10 ;  /* 0x00007610ff0a7816 */ /* 0x000fe2000000000a */
[----:B-1----:R-:W0:Y:S01]  /*d080*/  LDC R57, c[0x0][0x3a0] ;  /* 0x0000e800ff397b82 */ /* 0x002e220000000800 */
[----:B---3--:R-:W-:-:S04]  /*d090*/  IMAD.X R27, R13, 0x1, R4, P6 ;  /* 0x000000010d1b7824 */ /* 0x008fc800030e0604 */
[----:B------:R-:W-:-:S05]  /*d0a0*/  @!P2 IMAD.MOV.U32 R19, RZ, RZ, R27 ;  /* 0x000000ffff13a224 */ /* 0x000fca00078e001b */
[----:B------:R1:W3:Y:S01]  /*d0b0*/  @!P2 LDG.E.U8 R61, desc[UR14][R18.64] ;  /* 0x0000000e123da981 */ /* 0x0002e2000c1e1100 */
[----:B------:R-:W-:Y:S02]  /*d0c0*/  ISETP.GE.U32.AND P0, PT, R20, 0x7fffff12, PT ;  /* 0x7fffff121400780c */ /* 0x000fe40003f06070 */
[----:B------:R-:W-:Y:S02]  /*d0d0*/  SHF.R.S32.HI R13, RZ, 0x1f, R17 ;  /* 0x0000001fff0d7819 */ /* 0x000fe40000011411 */
[----:B------:R-:W-:Y:S01]  /*d0e0*/  IADD3 R24, P6, PT, R17, R0, RZ ;  /* 0x0000000011187210 */ /* 0x000fe20007fde0ff */
[----:B------:R-:W-:Y:S01]  /*d0f0*/  STL [R1+0x990], R21 ;  /* 0x0009901501007387 */ /* 0x000fe20000100800 */
[----:B------:R-:W-:-:S03]  /*d100*/  VIADD R20, R40, 0xffffff98 ;  /* 0xffffff9828147836 */ /* 0x000fc60000000000 */
[----:B--2---:R-:W-:Y:S04]  /*d110*/  STL [R1+0xb88], R8 ;  /* 0x000b880801007387 */ /* 0x004fe80000100800 */
[----:B------:R2:W-:Y:S01]  /*d120*/  STL [R1+0x98c], R27 ;  /* 0x00098c1b01007387 */ /* 0x0005e20000100800 */
[----:B------:R-:W-:Y:S01]  /*d130*/  ISETP.GE.U32.AND P3, PT, R20, 0x7fffff19, PT ;  /* 0x7fffff191400780c */ /* 0x000fe20003f66070 */
[----:B-1----:R-:W-:Y:S02]  /*d140*/  @!P0 IMAD.MOV.U32 R18, RZ, RZ, R24 ;  /* 0x000000ffff128224 */ /* 0x002fe400078e0018 */
[----:B------:R-:W-:Y:S01]  /*d150*/  STL [R1+0x978], R24 ;  /* 0x0009781801007387 */ /* 0x000fe20000100800 */
[----:B--2---:R-:W-:Y:S01]  /*d160*/  IMAD.X R27, R13, 0x1, R2, P6 ;  /* 0x000000010d1b7824 */ /* 0x004fe200030e0602 */
[----:B------:R-:W-:Y:S01]  /*d170*/  IADD3 R21, P6, PT, R17, R3, RZ ;  /* 0x0000000311157210 */ /* 0x000fe20007fde0ff */
[----:B------:R-:W-:-:S02]  /*d180*/  IMAD R17, R14, 0x67, RZ ;  /* 0x000000670e117824 */ /* 0x000fc400078e02ff */
[----:B------:R-:W-:-:S05]  /*d190*/  @!P0 IMAD.MOV.U32 R19, RZ, RZ, R27 ;  /* 0x000000ffff138224 */ /* 0x000fca00078e001b */
[----:B------:R1:W2:Y:S02]  /*d1a0*/  @!P0 LDG.E.U8 R59, desc[UR14][R18.64] ;  /* 0x0000000e123b8981 */ /* 0x0002a4000c1e1100 */
[----:B-1----:R-:W-:Y:S01]  /*d1b0*/  @!P0 IMAD.MOV.U32 R18, RZ, RZ, R21 ;  /* 0x000000ffff128224 */ /* 0x002fe200078e0015 */
[----:B------:R-:W-:Y:S01]  /*d1c0*/  PRMT R7, RZ, 0x7610, R7 ;  /* 0x00007610ff077816 */ /* 0x000fe20000000007 */
[----:B---3--:R-:W-:Y:S04]  /*d1d0*/  STL [R1+0xb8c], R61 ;  /* 0x000b8c3d01007387 */ /* 0x008fe80000100800 */
[----:B------:R1:W-:Y:S04]  /*d1e0*/  STL [R1+0x974], R27 ;  /* 0x0009741b01007387 */ /* 0x0003e80000100800 */
[----:B------:R-:W-:Y:S01]  /*d1f0*/  STL [R1+0x980], R21 ;  /* 0x0009801501007387 */ /* 0x000fe20000100800 */
[----:B-1----:R-:W-:Y:S01]  /*d200*/  IMAD.X R27, R13, 0x1, R4, P6 ;  /* 0x000000010d1b7824 */ /* 0x002fe200030e0604 */
[----:B------:R-:W-:-:S02]  /*d210*/  SHF.R.S32.HI R13, RZ, 0x1f, R17 ;  /* 0x0000001fff0d7819 */ /* 0x000fc40000011411 */
[----:B------:R-:W-:Y:S01]  /*d220*/  IADD3 R24, P6, PT, R17, R0, RZ ;  /* 0x0000000011187210 */ /* 0x000fe20007fde0ff */
[----:B------:R-:W-:Y:S01]  /*d230*/  @!P0 IMAD.MOV.U32 R19, RZ, RZ, R27 ;  /* 0x000000ffff138224 */ /* 0x000fe200078e001b */
[----:B------:R1:W-:Y:S04]  /*d240*/  STL [R1+0x97c], R27 ;  /* 0x00097c1b01007387 */ /* 0x0003e80000100800 */
[----:B------:R3:W4:Y:S01]  /*d250*/  @!P0 LDG.E.U8 R58, desc[UR14][R18.64] ;  /* 0x0000000e123a8981 */ /* 0x000722000c1e1100 */
[----:B-1----:R-:W-:Y:S01]  /*d260*/  IMAD.X R27, R13, 0x1, R2, P6 ;  /* 0x000000010d1b7824 */ /* 0x002fe200030e0602 */
[----:B------:R-:W-:Y:S02]  /*d270*/  IADD3 R21, P6, PT, R17, R3, RZ ;  /* 0x0000000311157210 */ /* 0x000fe40007fde0ff */
[----:B------:R-:W-:Y:S01]  /*d280*/  STL [R1+0x908], R24 ;  /* 0x0009081801007387 */ /* 0x000fe20000100800 */
[----:B---3--:R-:W-:-:S02]  /*d290*/  @!P3 IMAD.MOV.U32 R18, RZ, RZ, R24 ;  /* 0x000000ffff12b224 */ /* 0x008fc400078e0018 */
[----:B------:R-:W-:Y:S01]  /*d2a0*/  @!P3 IMAD.MOV.U32 R19, RZ, RZ, R27 ;  /* 0x000000ffff13b224 */ /* 0x000fe200078e001b */
[----:B------:R1:W-:Y:S04]  /*d2b0*/  STL [R1+0x904], R27 ;  /* 0x0009041b01007387 */ /* 0x0003e80000100800 */
[----:B------:R3:W2:Y:S01]  /*d2c0*/  @!P3 LDG.E.U8 R10, desc[UR14][R18.64] ;  /* 0x0000000e120ab981 */ /* 0x0006a2000c1e1100 */
[----:B-1----:R-:W-:Y:S02]  /*d2d0*/  IMAD.X R27, R13, 0x1, R4, P6 ;  /* 0x000000010d1b7824 */ /* 0x002fe400030e0604 */
[----:B---3--:R-:W-:Y:S02]  /*d2e0*/  @!P3 IMAD.MOV.U32 R18, RZ, RZ, R21 ;  /* 0x000000ffff12b224 */ /* 0x008fe400078e0015 */
[----:B------:R-:W-:-:S05]  /*d2f0*/  @!P3 IMAD.MOV.U32 R19, RZ, RZ, R27 ;  /* 0x000000ffff13b224 */ /* 0x000fca00078e001b */
[----:B------:R1:W3:Y:S01]  /*d300*/  @!P3 LDG.E.U8 R7, desc[UR14][R18.64] ;  /* 0x0000000e1207b981 */ /* 0x0002e2000c1e1100 */
[----:B------:R-:W-:Y:S02]  /*d310*/  VIADD R20, R40, 0xffffff99 ;  /* 0xffffff9928147836 */ /* 0x000fe40000000000 */
[----:B------:R-:W-:-:S03]  /*d320*/  IMAD R17, R14, 0x66, RZ ;  /* 0x000000660e117824 */ /* 0x000fc600078e02ff */
[----:B------:R-:W-:Y:S02]  /*d330*/  ISETP.GE.U32.AND P4, PT, R20, 0x7fffff1a, PT ;  /* 0x7fffff1a1400780c */ /* 0x000fe40003f86070 */
[----:B------:R-:W-:Y:S02]  /*d340*/  SHF.R.S32.HI R13, RZ, 0x1f, R17 ;  /* 0x0000001fff0d7819 */ /* 0x000fe40000011411 */
[----:B------:R-:W-:Y:S01]  /*d350*/  IADD3 R24, P6, PT, R17, R0, RZ ;  /* 0x0000000011187210 */ /* 0x000fe20007fde0ff */
[----:B------:R-:W-:Y:S01]  /*d360*/  STL [R1+0x910], R21 ;  /* 0x0009101501007387 */ /* 0x000fe20000100800 */
[----:B------:R-:W-:Y:S01]  /*d370*/  VIADD R20, R40, 0xffffffa0 ;  /* 0xffffffa028147836 */ /* 0x000fe20000000000 */
[----:B------:R-:W-:-:S04]  /*d380*/  PRMT R41, RZ, 0x7610, R41 ;  /* 0x00007610ff297816 */ /* 0x000fc80000000029 */
[----:B------:R-:W-:Y:S02]  /*d390*/  ISETP.GE.U32.AND P5, PT, R20, 0x7fffff21, PT ;  /* 0x7fffff211400780c */ /* 0x000fe40003fa6070 */
[----:B-1----:R-:W-:Y:S01]  /*d3a0*/  @!P4 IMAD.MOV.U32 R18, RZ, RZ, R24 ;  /* 0x000000ffff12c224 */ /* 0x002fe200078e0018 */
[----:B------:R-:W-:Y:S02]  /*d3b0*/  PRMT R52, RZ, 0x7610, R52 ;  /* 0x00007610ff347816 */ /* 0x000fe40000000034 */
[----:B------:R-:W-:Y:S01]  /*d3c0*/  PRMT R11, RZ, 0x7610, R11 ;  /* 0x00007610ff0b7816 */ /* 0x000fe2000000000b */
[----:B--2---:R-:W-:Y:S04]  /*d3d0*/  STL [R1+0xb90], R10 ;  /* 0x000b900a01007387 */ /* 0x004fe80000100800 */
[----:B------:R1:W-:Y:S04]  /*d3e0*/  STL [R1+0x90c], R27 ;  /* 0x00090c1b01007387 */ /* 0x0003e80000100800 */
[----:B------:R-:W-:Y:S01]  /*d3f0*/  STL [R1+0x8f8], R24 ;  /* 0x0008f81801007387 */ /* 0x000fe20000100800 */
[----:B-1----:R-:W-:Y:S01]  /*d400*/  IMAD.X R27, R13, 0x1, R2, P6 ;  /* 0x000000010d1b7824 */ /* 0x002fe200030e0602 */
[----:B------:R-:W-:Y:S01]  /*d410*/  IADD3 R21, P6, PT, R17, R3, RZ ;  /* 0x0000000311157210 */ /* 0x000fe20007fde0ff */
[----:B------:R-:W-:Y:S01]  /*d420*/  IMAD R17, R14, 0x5f, RZ ;  /* 0x0000005f0e117824 */ /* 0x000fe200078e02ff */
[----:B---3--:R-:W-:Y:S01]  /*d430*/  STL [R1+0xb94], R7 ;  /* 0x000b940701007387 */ /* 0x008fe20000100800 */
[----:B------:R-:W-:-:S03]  /*d440*/  @!P4 IMAD.MOV.U32 R19, RZ, RZ, R27 ;  /* 0x000000ffff13c224 */ /* 0x000fc600078e001b */
[----:B------:R1:W-:Y:S04]  /*d450*/  STL [R1+0x8f4], R27 ;  /* 0x0008f41b01007387 */ /* 0x0003e80000100800 */
[----:B------:R2:W3:Y:S01]  /*d460*/  @!P4 LDG.E.U8 R41, desc[UR14][R18.64] ;  /* 0x0000000e1229c981 */ /* 0x0004e2000c1e1100 */
[----:B-1----:R-:W-:Y:S01]  /*d470*/  IMAD.X R27, R13, 0x1, R4, P6 ;  /* 0x000000010d1b7824 */ /* 0x002fe200030e0604 */
[----:B------:R-:W-:Y:S02]  /*d480*/  SHF.R.S32.HI R13, RZ, 0x1f, R17 ;  /* 0x0000001fff0d7819 */ /* 0x000fe40000011411 */
[----:B------:R-:W-:Y:S01]  /*d490*/  IADD3 R24, P6, PT, R17, R0, RZ ;  /* 0x0000000011187210 */ /* 0x000fe20007fde0ff */
[----:B------:R-:W-:Y:S01]  /*d4a0*/  STL [R1+0x900], R21 ;  /* 0x0009001501007387 */ /* 0x000fe20000100800 */
[----:B--2---:R-:W-:-:S02]  /*d4b0*/  @!P4 IMAD.MOV.U32 R18, RZ, RZ, R21 ;  /* 0x000000ffff12c224 */ /* 0x004fc400078e0015 */
[----:B------:R-:W-:Y:S01]  /*d4c0*/  @!P4 IMAD.MOV.U32 R19, RZ, RZ, R27 ;  /* 0x000000ffff13c224 */ /* 0x000fe200078e001b */
[----:B------:R1:W-:Y:S04]  /*d4d0*/  STL [R1+0x8fc], R27 ;  /* 0x0008fc1b01007387 */ /* 0x0003e80000100800 */
[----:B------:R2:W3:Y:S01]  /*d4e0*/  @!P4 LDG.E.U8 R52, desc[UR14][R18.64] ;  /* 0x0000000e1234c981 */ /* 0x0004e2000c1e1100 */
[----:B-1----:R-:W-:Y:S02]  /*d4f0*/  IMAD.X R27, R13, 0x1, R2, P6 ;  /* 0x000000010d1b7824 */ /* 0x002fe400030e0602 */
[----:B--2---:R-:W-:Y:S02]  /*d500*/  @!P5 IMAD.MOV.U32 R18, RZ, RZ, R24 ;  /* 0x000000ffff12d224 */ /* 0x004fe400078e0018 */
[----:B------:R-:W-:-:S05]  /*d510*/  @!P5 IMAD.MOV.U32 R19, RZ, RZ, R27 ;  /* 0x000000ffff13d224 */ /* 0x000fca00078e001b */
[----:B------:R1:W2:Y:S01]  /*d520*/  @!P5 LDG.E.U8 R11, desc[UR14][R18.64] ;  /* 0x0000000e120bd981 */ /* 0x0002a2000c1e1100 */
[----:B0-----:R-:W-:Y:S01]  /*d530*/  VIADD R20, R57, 0xffffffa1 ;  /* 0xffffffa139147836 */ /* 0x001fe20000000000 */
[----:B------:R-:W-:Y:S01]  /*d540*/  IADD3 R21, P6, PT, R17, R3, RZ ;  /* 0x0000000311157210 */ /* 0x000fe20007fde0ff */
[----:B------:R-:W-:Y:S01]  /*d550*/  IMAD R17, R14, 0x5e, RZ ;  /* 0x0000005e0e117824 */ /* 0x000fe200078e02ff */
[----:B------:R-:W-:Y:S02]  /*d560*/  STL [R1+0x88c], R24 ;  /* 0x00088c1801007387 */ /* 0x000fe40000100800 */
[----:B------:R-:W-:Y:S02]  /*d570*/  ISETP.GE.U32.AND P2, PT, R20, 0x7fffff22, PT ;  /* 0x7fffff221400780c */ /* 0x000fe40003f46070 */
[----:B------:R0:W-:Y:S01]  /*d580*/  STL [R1+0x888], R27 ;  /* 0x0008881b01007387 */ /* 0x0001e20000100800 */
[----:B------:R-:W-:Y:S01]  /*d590*/  PRMT R9, RZ, 0x7610, R9 ;  /* 0x00007610ff097816 */ /* 0x000fe20000000009 */
[----:B------:R-:W-:-:S02]  /*d5a0*/  VIADD R20, R57, 0xffffffa8 ;  /* 0xffffffa839147836 */ /* 0x000fc40000000000 */
[----:B------:R-:W-:Y:S01]  /*d5b0*/  STL [R1+0x894], R21 ;  /* 0x0008941501007387 */ /* 0x000fe20000100800 */
[----:B-1----:R-:W-:Y:S02]  /*d5c0*/  @!P5 IMAD.MOV.U32 R18, RZ, RZ, R21 ;  /* 0x000000ffff12d224 */ /* 0x002fe400078e0015 */
[----:B0-----:R-:W-:Y:S01]  /*d5d0*/  IMAD.X R27, R13, 0x1, R4, P6 ;  /* 0x000000010d1b7824 */ /* 0x001fe200030e0604 */
[----:B------:R-:W-:Y:S02]  /*d5e0*/  SHF.R.S32.HI R13, RZ, 0x1f, R17 ;  /* 0x0000001fff0d7819 */ /* 0x000fe40000011411 */
[----:B------:R-:W-:Y:S01]  /*d5f0*/  IADD3 R24, P6, PT, R17, R0, RZ ;  /* 0x0000000011187210 */ /* 0x000fe20007fde0ff */
[----:B------:R-:W-:Y:S01]  /*d600*/  @!P5 IMAD.MOV.U32 R19, RZ, RZ, R27 ;  /* 0x000000ffff13d224 */ /* 0x000fe200078e001b */
[----:B------:R-:W-:Y:S02]  /*d610*/  ISETP.GE.U32.AND P0, PT, R20, 0x7fffff29, PT ;  /* 0x7fffff291400780c */ /* 0x000fe40003f06070 */
[----:B------:R-:W-:-:S02]  /*d620*/  PRMT R37, RZ, 0x7610, R37 ;  /* 0x00007610ff257816 */ /* 0x000fc40000000025 */
[----:B------:R0:W3:Y:S01]  /*d630*/  @!P5 LDG.E.U8 R9, desc[UR14][R18.64] ;  /* 0x0000000e1209d981 */ /* 0x0000e2000c1e1100 */
[----:B------:R-:W-:Y:S01]  /*d640*/  PRMT R36, RZ, 0x7610, R36 ;  /* 0x00007610ff247816 */ /* 0x000fe20000000024 */
[----:B------:R-:W-:Y:S02]  /*d650*/  VIADD R20, R57, 0xffffffa9 ;  /* 0xffffffa939147836 */ /* 0x000fe40000000000 */
[----:B0-----:R-:W-:-:S03]  /*d660*/  @!P2 IMAD.MOV.U32 R18, RZ, RZ, R24 ;  /* 0x000000ffff12a224 */ /* 0x001fc600078e0018 */
[----:B------:R-:W-:Y:S02]  /*d670*/  ISETP.GE.U32.AND P3, PT, R20, 0x7fffff2a, PT ;  /* 0x7fffff2a1400780c */ /* 0x000fe40003f66070 */
[----:B------:R-:W-:Y:S01]  /*d680*/  PRMT R6, RZ, 0x7610, R6 ;  /* 0x00007610ff067816 */ /* 0x000fe20000000006 */
[C---:B------:R-:W-:Y:S01]  /*d690*/  VIADD R20, R57.reuse, 0xffffffb0 ;  /* 0xffffffb039147836 */ /* 0x040fe20000000000 */
[----:B------:R-:W-:Y:S02]  /*d6a0*/  PRMT R5, RZ, 0x7610, R5 ;  /* 0x00007610ff057816 */ /* 0x000fe40000000005 */
[----:B------:R-:W-:Y:S02]  /*d6b0*/  PRMT R35, RZ, 0x7610, R35 ;  /* 0x00007610ff237816 */ /* 0x000fe40000000023 */
[----:B------:R-:W-:Y:S01]  /*d6c0*/  ISETP.GE.U32.AND P4, PT, R20, 0x7fffff31, PT ;  /* 0x7fffff311400780c */ /* 0x000fe20003f86070 */
[----:B------:R-:W-:Y:S01]  /*d6d0*/  VIADD R20, R57, 0xffffffb1 ;  /* 0xffffffb139147836 */ /* 0x000fe20000000000 */
[----:B------:R-:W-:-:S02]  /*d6e0*/  PRMT R34, RZ, 0x7610, R34 ;  /* 0x00007610ff227816 */ /* 0x000fc40000000022 */
[----:B------:R-:W-:Y:S02]  /*d6f0*/  PRMT R61, RZ, 0x7610, R61 ;  /* 0x00007610ff3d7816 */ /* 0x000fe4000000003d */
[----:B------:R-:W-:Y:S01]  /*d700*/  ISETP.GE.U32.AND P5, PT, R20, 0x7fffff32, PT ;  /* 0x7fffff321400780c */ /* 0x000fe20003fa6070 */
[----:B------:R-:W-:Y:S01]  /*d710*/  VIADD R20, R57, 0xffffffb8 ;  /* 0xffffffb839147836 */ /* 0x000fe20000000000 */
[----:B------:R-:W-:Y:S02]  /*d720*/  PRMT R8, RZ, 0x7610, R8 ;  /* 0x00007610ff087816 */ /* 0x000fe40000000008 */
[----:B------:R-:W-:Y:S02]  /*d730*/  PRMT R33, RZ, 0x7610, R33 ;  /* 0x00007610ff217816 */ /* 0x000fe40000000021 */
[----:B------:R-:W-:Y:S02]  /*d740*/  PRMT R32, RZ, 0x7610, R32 ;  /* 0x00007610ff207816 */ /* 0x000fe40000000020 */
[----:B------:R-:W-:-:S02]  /*d750*/  PRMT R7, RZ, 0x7610, R7 ;  /* 0x00007610ff077816 */ /* 0x000fc40000000007 */
[----:B------:R-:W-:Y:S02]  /*d760*/  PRMT R10, RZ, 0x7610, R10 ;  /* 0x00007610ff0a7816 */ /* 0x000fe4000000000a */
[----:B------:R-:W-:Y:S02]  /*d770*/  PRMT R31, RZ, 0x7610, R31 ;  /* 0x00007610ff1f7816 */ /* 0x000fe4000000001f */
        /* <DEDUP_REMOVED lines=10> */
[----:B------:R-:W-:Y:S01]  /*d820*/  PRMT R44, RZ, 0x7610, R44 ;  /* 0x00007610ff2c7816 */ /* 0x000fe2000000002c */
[----:B--2---:R-:W-:Y:S04]  /*d830*/  STL [R1+0xb98], R11 ;  /* 0x000b980b01007387 */ /* 0x004fe80000100800 */
[----:B------:R0:W-:Y:S04]  /*d840*/  STL [R1+0x890], R27 ;  /* 0x0008901b01007387 */ /* 0x0001e80000100800 */
[----:B------:R-:W-:Y:S01]  /*d850*/  STL [R1+0x87c], R24 ;  /* 0x00087c1801007387 */ /* 0x000fe20000100800 */
[----:B0-----:R-:W-:Y:S01]  /*d860*/  IMAD.X R27, R13, 0x1, R2, P6 ;  /* 0x000000010d1b7824 */ /* 0x001fe200030e0602 */
[----:B------:R-:W-:Y:S01]  /*d870*/  IADD3 R21, P6, PT, R17, R3, RZ ;  /* 0x0000000311157210 */ /* 0x000fe20007fde0ff */
[----:B------:R-:W-:-:S02]  /*d880*/  IMAD R17, R14, 0x57, RZ ;  /* 0x000000570e117824 */ /* 0x000fc400078e02ff */
[----:B------:R-:W-:Y:S01]  /*d890*/  @!P2 IMAD.MOV.U32 R19, RZ, RZ, R27 ;  /* 0x000000ffff13a224 */ /* 0x000fe200078e001b */
[----:B------:R0:W-:Y:S04]  /*d8a0*/  STL [R1+0x878], R27 ;  /* 0x0008781b01007387 */ /* 0x0001e80000100800 */
[----:B------:R1:W2:Y:S01]  /*d8b0*/  @!P2 LDG.E.U8 R37, desc[UR14][R18.64] ;  /* 0x0000000e1225a981 */ /* 0x0002a2000c1e1100 */
[----:B0-----:R-:W-:Y:S01]  /*d8c0*/  IMAD.X R27, R13, 0x1, R4, P6 ;  /* 0x000000010d1b7824 */ /* 0x001fe200030e0604 */
[----:B------:R-:W-:Y:S02]  /*d8d0*/  SHF.R.S32.HI R13, RZ, 0x1f, R17 ;  /* 0x0000001fff0d7819 */ /* 0x000fe40000011411 */
[----:B------:R-:W-:Y:S01]  /*d8e0*/  IADD3 R24, P6, PT, R17, R0, RZ ;  /* 0x0000000011187210 */ /* 0x000fe20007fde0ff */
[----:B------:R-:W-:Y:S01]  /*d8f0*/  STL [R1+0x884], R21 ;  /* 0x0008841501007387 */ /* 0x000fe20000100800 */
[----:B-1----:R-:W-:-:S02]  /*d900*/  @!P2 IMAD.MOV.U32 R18, RZ, RZ, R21 ;  /* 0x000000ffff12a224 */ /* 0x002fc400078e0015 */
[----:B------:R-:W-:Y:S01]  /*d910*/  @!P2 IMAD.MOV.U32 R19, RZ, RZ, R27 ;  /* 0x000000ffff13a224 */ /* 0x000fe200078e001b */
[----:B------:R0:W-:Y:S04]  /*d920*/  STL [R1+0x880], R27 ;  /* 0x0008801b01007387 */ /* 0x0001e80000100800 */
[----:B------:R1:W2:Y:S01]  /*d930*/  @!P2 LDG.E.U8 R36, desc[UR14][R18.64] ;  /* 0x0000000e1224a981 */ /* 0x0002a2000c1e1100 */
[----:B0-----:R-:W-:Y:S01]  /*d940*/  IMAD.X R27, R13, 0x1, R2, P6 ;  /* 0x000000010d1b7824 */ /* 0x001fe200030e0602 */
[----:B------:R-:W-:Y:S01]  /*d950*/  IADD3 R21, P6, PT, R17, R3, RZ ;  /* 0x0000000311157210 */ /* 0x000fe20007fde0ff */
[----:B------:R-:W-:Y:S01]  /*d960*/  IMAD R17, R14, 0x56, RZ ;  /* 0x000000560e117824 */ /* 0x000fe200078e02ff */
[----:B------:R-:W-:Y:S01]  /*d970*/  STL [R1+0x81c], R24 ;  /* 0x00081c1801007387 */ /* 0x000fe20000100800 */
[----:B-1----:R-:W-:-:S02]  /*d980*/  @!P0 IMAD.MOV.U32 R18, RZ, RZ, R24 ;  /* 0x000000ffff128224 */ /* 0x002fc400078e0018 */
        /* <DEDUP_REMOVED lines=41> */
[----:B------:R0:W-:Y:S01]  /*dc20*/  STL [R1+0x7b0], R27 ;  /* 0x0007b01b01007387 */ /* 0x0001e20000100800 */
[----:B------:R-:W-:-:S03]  /*dc30*/  ISETP.GE.U32.AND P2, PT, R20, 0x7fffff39, PT ;  /* 0x7fffff391400780c */ /* 0x000fc60003f46070 */
[----:B------:R1:W2:Y:S01]  /*dc40*/  @!P4 LDG.E.U8 R8, desc[UR14][R18.64] ;  /* 0x0000000e1208c981 */ /* 0x0002a2000c1e1100 */
[----:B0-----:R-:W-:Y:S01]  /*dc50*/  IMAD.X R27, R13, 0x1, R2, P6 ;  /* 0x000000010d1b7824 */ /* 0x001fe200030e0602 */
[----:B------:R-:W-:Y:S01]  /*dc60*/  IADD3 R21, P6, PT, R17, R3, RZ ;  /* 0x0000000311157210 */ /* 0x000fe20007fde0ff */
[----:B------:R-:W-:Y:S01]  /*dc70*/  IMAD R17, R14, 0x47, RZ ;  /* 0x000000470e117824 */ /* 0x000fe200078e02ff */
[----:B------:R-:W-:Y:S01]  /*dc80*/  STL [R1+0x79c], R24 ;  /* 0x00079c1801007387 */ /* 0x000fe20000100800 */
[----:B-1----:R-:W-:Y:S02]  /*dc90*/  @!P5 IMAD.MOV.U32 R18, RZ, RZ, R24 ;  /* 0x000000ffff12d224 */ /* 0x002fe400078e0018 */
[----:B------:R-:W-:Y:S01]  /*dca0*/  @!P5 IMAD.MOV.U32 R19, RZ, RZ, R27 ;  /* 0x000000ffff13d224 */ /* 0x000fe200078e001b */
[----:B------:R0:W-:Y:S01]  /*dcb0*/  STL [R1+0x798], R27 ;  /* 0x0007981b01007387 */ /* 0x0001e20000100800 */
[----:B------:R-:W-:-:S03]  /*dcc0*/  VIADD R20, R57, 0xffffffb9 ;  /* 0xffffffb939147836 */ /* 0x000fc60000000000 */
[----:B------:R1:W2:Y:S01]  /*dcd0*/  @!P5 LDG.E.U8 R33, desc[UR14][R18.64] ;  /* 0x0000000e1221d981 */ /* 0x0002a2000c1e1100 */
[----:B0-----:R-:W-:Y:S01]  /*dce0*/  IMAD.X R27, R13, 0x1, R4, P6 ;  /* 0x000000010d1b7824 */ /* 0x001fe200030e0604 */
[----:B------:R-:W-:Y:S02]  /*dcf0*/  SHF.R.S32.HI R13, RZ, 0x1f, R17 ;  /* 0x0000001fff0d7819 */ /* 0x000fe40000011411 */
[----:B------:R-:W-:Y:S01]  /*dd00*/  IADD3 R24, P6, PT, R17, R0, RZ ;  /* 0x0000000011187210 */ /* 0x000fe20007fde0ff */
[----:B------:R-:W-:Y:S01]  /*dd10*/  STL [R1+0x7a4], R21 ;  /* 0x0007a41501007387 */ /* 0x000fe20000100800 */
[----:B-1----:R-:W-:Y:S02]  /*dd20*/  @!P5 IMAD.MOV.U32 R18, RZ, RZ, R21 ;  /* 0x000000ffff12d224 */ /* 0x002fe400078e0015 */
        /* <DEDUP_REMOVED lines=16> */
[----:B-1----:R-:W-:Y:S02]  /*de30*/  @!P2 IMAD.MOV.U32 R18, RZ, RZ, R21 ;  /* 0x000000ffff12a224 */ /* 0x002fe400078e0015 */
[----:B------:R-:W-:Y:S01]  /*de40*/  @!P2 IMAD.MOV.U32 R19, RZ, RZ, R27 ;  /* 0x000000ffff13a224 */ /* 0x000fe200078e001b */
[----:B------:R-:W-:Y:S01]  /*de50*/  ISETP.GE.U32.AND P3, PT, R20, 0x7fffff41, PT ;  /* 0x7fffff411400780c */ /* 0x000fe20003f66070 */
[----:B------:R0:W-:Y:S01]  /*de60*/  STL [R1+0x744], R21 ;  /* 0x0007441501007387 */ /* 0x0001e20000100800 */
[----:B------:R-:W-:-:S02]  /*de70*/  IMAD.X R38, R13, 0x1, R2, P6 ;  /* 0x000000010d267824 */ /* 0x000fc400030e0602 */
[----:B------:R-:W-:Y:S01]  /*de80*/  VIADD R20, R57, 0xffffffc1 ;  /* 0xffffffc139147836 */ /* 0x000fe20000000000 */
[----:B------:R1:W2:Y:S01]  /*de90*/  @!P2 LDG.E.U8 R10, desc[UR14][R18.64] ;  /* 0x0000000e120aa981 */ /* 0x0002a2000c1e1100 */
[----:B0-----:R-:W-:-:S03]  /*dea0*/  IADD3 R21, P6, PT, R17, R3, RZ ;  /* 0x0000000311157210 */ /* 0x001fc60007fde0ff */
[----:B------:R0:W-:Y:S01]  /*deb0*/  STL [R1+0x740], R27 ;  /* 0x0007401b01007387 */ /* 0x0001e20000100800 */
[----:B------:R-:W-:Y:S01]  /*dec0*/  ISETP.GE.U32.AND P4, PT, R20, 0x7fffff42, PT ;  /* 0x7fffff421400780c */ /* 0x000fe20003f86070 */
[----:B-1----:R-:W-:Y:S02]  /*ded0*/  @!P0 IMAD.MOV.U32 R18, RZ, RZ, R24 ;  /* 0x000000ffff128224 */ /* 0x002fe400078e0018 */
[----:B------:R-:W-:Y:S02]  /*dee0*/  @!P0 IMAD.MOV.U32 R19, RZ, RZ, R38 ;  /* 0x000000ffff138224 */ /* 0x000fe400078e0026 */
[----:B------:R-:W-:Y:S02]  /*def0*/  VIADD R20, R57, 0xffffffc8 ;  /* 0xffffffc839147836 */ /* 0x000fe40000000000 */
[----:B0-----:R-:W-:Y:S01]  /*df00*/  IMAD.X R27, R13, 0x1, R4, P6 ;  /* 0x000000010d1b7824 */ /* 0x001fe200030e0604 */
[----:B------:R0:W2:Y:S01]  /*df10*/  @!P0 LDG.E.U8 R31, desc[UR14][R18.64] ;  /* 0x0000000e121f8981 */ /* 0x0000a2000c1e1100 */
[----:B------:R-:W-:Y:S01]  /*df20*/  IMAD R17, R14, 0x3f, RZ ;  /* 0x0000003f0e117824 */ /* 0x000fe200078e02ff */
[----:B------:R-:W-:Y:S01]  /*df30*/  ISETP.GE.U32.AND P5, PT, R20, 0x7fffff49, PT ;  /* 0x7fffff491400780c */ /* 0x000fe20003fa6070 */
[----:B------:R-:W-:Y:S01]  /*df40*/  VIADD R20, R57, 0xffffffc9 ;  /* 0xffffffc939147836 */ /* 0x000fe20000000000 */
[----:B------:R1:W-:Y:S02]  /*df50*/  STL [R1+0x72c], R24 ;  /* 0x00072c1801007387 */ /* 0x0003e40000100800 */
[----:B------:R-:W-:Y:S01]  /*df60*/  SHF.R.S32.HI R13, RZ, 0x1f, R17 ;  /* 0x0000001fff0d7819 */ /* 0x000fe20000011411 */
[----:B0-----:R-:W-:-:S02]  /*df70*/  @!P0 IMAD.MOV.U32 R18, RZ, RZ, R21 ;  /* 0x000000ffff128224 */ /* 0x001fc400078e0015 */
[----:B------:R-:W-:Y:S01]  /*df80*/  @!P0 IMAD.MOV.U32 R19, RZ, RZ, R27 ;  /* 0x000000ffff138224 */ /* 0x000fe200078e001b */
[----:B-1----:R-:W-:Y:S01]  /*df90*/  IADD3 R24, P6, PT, R17, R0, RZ ;  /* 0x0000000011187210 */ /* 0x002fe20007fde0ff */
[----:B------:R-:W-:Y:S01]  /*dfa0*/  STL [R1+0x728], R38 ;  /* 0x0007282601007387 */ /* 0x000fe20000100800 */
[----:B------:R-:W-:-:S03]  /*dfb0*/  ISETP.GE.U32.AND P2, PT, R20, 0x7fffff4a, PT ;  /* 0x7fffff4a1400780c */ /* 0x000fc60003f46070 */
[----:B------:R0:W2:Y:S01]  /*dfc0*/  @!P0 LDG.E.U8 R30, desc[UR14][R18.64] ;  /* 0x0000000e121e8981 */ /* 0x0000a2000c1e1100 */
[----:B------:R-:W-:-:S03]  /*dfd0*/  IADD3 R20, P0, PT, R17, R3, RZ ;  /* 0x0000000311147210 */ /* 0x000fc60007f1e0ff */
[----:B------:R-:W-:Y:S04]  /*dfe0*/  STL [R1+0x734], R21 ;  /* 0x0007341501007387 */ /* 0x000fe80000100800 */
[----:B------:R1:W-:Y:S01]  /*dff0*/  STL [R1+0x730], R27 ;  /* 0x0007301b01007387 */ /* 0x0003e20000100800 */
[----:B0-----:R-:W-:Y:S01]  /*e000*/  VIADD R18, R57, 0xffffffd9 ;  /* 0xffffffd939127836 */ /* 0x001fe20000000000 */
[----:B------:R-:W-:Y:S01]  /*e010*/  PRMT R11, RZ, 0x7610, R11 ;  /* 0x00007610ff0b7816 */ /* 0x000fe2000000000b */
[----:B-1----:R-:W-:-:S03]  /*e020*/  IMAD.X R27, R13, 0x1, R2, P6 ;  /* 0x000000010d1b7824 */ /* 0x002fc600030e0602 */
[----:B------:R-:W-:Y:S01]  /*e030*/  ISETP.GE.U32.AND P6, PT, R18, 0x7fffff5a, PT ;  /* 0x7fffff5a1200780c */ /* 0x000fe20003fc6070 */
[----:B------:R-:W-:Y:S02]  /*e040*/  @!P3 IMAD.MOV.U32 R18, RZ, RZ, R24 ;  /* 0x000000ffff12b224 */ /* 0x000fe400078e0018 */
[----:B------:R-:W-:Y:S02]  /*e050*/  @!P3 IMAD.MOV.U32 R19, RZ, RZ, R27 ;  /* 0x000000ffff13b224 */ /* 0x000fe400078e001b */
[----:B------:R-:W-:-:S03]  /*e060*/  IMAD.X R21, R13, 0x1, R4, P0 ;  /* 0x000000010d157824 */ /* 0x000fc600000e0604 */
[----:B------:R0:W2:Y:S01]  /*e070*/  @!P3 LDG.E.U8 R11, desc[UR14][R18.64] ;  /* 0x0000000e120bb981 */ /* 0x0000a2000c1e1100 */
[----:B------:R-:W-:-:S03]  /*e080*/  IMAD R17, R14, 0x3e, RZ ;  /* 0x0000003e0e117824 */ /* 0x000fc600078e02ff */
[----:B------:R-:W-:Y:S01]  /*e090*/  STL [R1+0x6cc], R24 ;  /* 0x0006cc1801007387 */ /* 0x000fe20000100800 */
[----:B0-----:R-:W-:Y:S02]  /*e0a0*/  @!P3 IMAD.MOV.U32 R18, RZ, RZ, R20 ;  /* 0x000000ffff12b224 */ /* 0x001fe400078e0014 */
[----:B------:R-:W-:Y:S01]  /*e0b0*/  @!P3 IMAD.MOV.U32 R19, RZ, RZ, R21 ;  /* 0x000000ffff13b224 */ /* 0x000fe200078e0015 */
[----:B------:R0:W-:Y:S01]  /*e0c0*/  STL [R1+0x6d4], R20 ;  /* 0x0006d41401007387 */ /* 0x0001e20000100800 */
[----:B------:R-:W-:-:S03]  /*e0d0*/  SHF.R.S32.HI R13, RZ, 0x1f, R17 ;  /* 0x0000001fff0d7819 */ /* 0x000fc60000011411 */
[----:B------:R1:W2:Y:S01]  /*e0e0*/  @!P3 LDG.E.U8 R60, desc[UR14][R18.64] ;  /* 0x0000000e123cb981 */ /* 0x0002a2000c1e1100 */
[----:B0-----:R-:W-:-:S03]  /*e0f0*/  IADD3 R20, P3, PT, R17, R0, RZ ;  /* 0x0000000011147210 */ /* 0x001fc60007f7e0ff */
[----:B------:R0:W-:Y:S01]  /*e100*/  STL [R1+0x6c8], R27 ;  /* 0x0006c81b01007387 */ /* 0x0001e20000100800 */
[----:B-1----:R-:W-:-:S03]  /*e110*/  IMAD R18, R14, 0x26, RZ ;  /* 0x000000260e127824 */ /* 0x002fc600078e02ff */
[----:B------:R1:W-:Y:S01]  /*e120*/  STL [R1+0x6d0], R21 ;  /* 0x0006d01501007387 */ /* 0x0003e20000100800 */
[----:B------:R-:W-:Y:S01]  /*e130*/  VIADD R19, R57, 0xffffffd0 ;  /* 0xffffffd039137836 */ /* 0x000fe20000000000 */
[----:B0-----:R-:W-:Y:S02]  /*e140*/  IADD3 R27, P0, PT, R17, R3, RZ ;  /* 0x00000003111b7210 */ /* 0x001fe40007f1e0ff */
[----:B------:R-:W-:Y:S01]  /*e150*/  SHF.R.S32.HI R17, RZ, 0x1f, R18 ;  /* 0x0000001fff117819 */ /* 0x000fe20000011412 */
[C---:B-1----:R-:W-:Y:S01]  /*e160*/  IMAD.X R21, R13.reuse, 0x1, R2, P3 ;  /* 0x000000010d157824 */ /* 0x042fe200018e0602 */
[----:B------:R-:W-:Y:S01]  /*e170*/  IADD3 R39, P3, PT, R18, R0, RZ ;  /* 0x0000000012277210 */ /* 0x000fe20007f7e0ff */
[----:B------:R0:W-:Y:S01]  /*e180*/  STL [R1+0x6bc], R20 ;  /* 0x0006bc1401007387 */ /* 0x0001e20000100800 */
[----:B------:R-:W-:Y:S01]  /*e190*/  IMAD.X R38, R13, 0x1, R4, P0 ;  /* 0x000000010d267824 */ /* 0x000fe200000e0604 */
[----:B------:R-:W-:Y:S02]  /*e1a0*/  ISETP.GE.U32.AND P0, PT, R19, 0x7fffff51, PT ;  /* 0x7fffff511300780c */ /* 0x000fe40003f06070 */
[----:B------:R-:W-:Y:S01]  /*e1b0*/  IMAD.X R40, R17, 0x1, R2, P3 ;  /* 0x0000000111287824 */ /* 0x000fe200018e0602 */
[----:B------:R-:W-:Y:S01]  /*e1c0*/  STL [R1+0x6c4], R27 ;  /* 0x0006c41b01007387 */ /* 0x000fe20000100800 */
[----:B------:R-:W-:-:S03]  /*e1d0*/  PRMT R19, RZ, 0x7610, R19 ;  /* 0x00007610ff137816 */ /* 0x000fc60000000013 */
[----:B------:R1:W-:Y:S04]  /*e1e0*/  STL [R1+0x6b8], R21 ;  /* 0x0006b81501007387 */ /* 0x0003e80000100800 */
[----:B------:R0:W2:Y:S02]  /*e1f0*/  @!P4 LDG.E.U8 R28, desc[UR14][R20.64] ;  /* 0x0000000e141cc981 */ /* 0x0000a4000c1e1100 */
[----:B0-----:R-:W-:Y:S02]  /*e200*/  @!P6 IMAD.MOV.U32 R20, RZ, RZ, R39 ;  /* 0x000000ffff14e224 */ /* 0x001fe400078e0027 */
[----:B-1----:R-:W-:-:S05]  /*e210*/  @!P6 IMAD.MOV.U32 R21, RZ, RZ, R40 ;  /* 0x000000ffff15e224 */ /* 0x002fca00078e0028 */
[----:B------:R0:W2:Y:S01]  /*e220*/  @!P6 LDG.E.U8 R19, desc[UR14][R20.64] ;  /* 0x0000000e1413e981 */ /* 0x0000a2000c1e1100 */
[----:B------:R-:W-:Y:S02]  /*e230*/  IMAD R24, R14, 0x37, RZ ;  /* 0x000000370e187824 */ /* 0x000fe400078e02ff */
[----:B0-----:R-:W-:Y:S02]  /*e240*/  @!P4 IMAD.MOV.U32 R20, RZ, RZ, R27 ;  /* 0x000000ffff14c224 */ /* 0x001fe400078e001b */
[----:B------:R-:W-:Y:S01]  /*e250*/  @!P4 IMAD.MOV.U32 R21, RZ, RZ, R38 ;  /* 0x000000ffff15c224 */ /* 0x000fe200078e0026 */
[----:B------:R-:W-:Y:S01]  /*e260*/  IADD3 R27, P3, PT, R18, R3, RZ ;  /* 0x00000003121b7210 */ /* 0x000fe20007f7e0ff */
[----:B------:R-:W-:Y:S04]  /*e270*/  STL [R1+0x54c], R39 ;  /* 0x00054c2701007387 */ /* 0x000fe80000100800 */
[----:B------:R0:W2:Y:S01]  /*e280*/  @!P4 LDG.E.U8 R29, desc[UR14][R20.64] ;  /* 0x0000000e141dc981 */ /* 0x0000a2000c1e1100 */
[----:B------:R-:W-:Y:S01]  /*e290*/  IMAD.X R17, R17, 0x1, R4, P3 ;  /* 0x0000000111117824 */ /* 0x000fe200018e0604 */
[----:B------:R-:W-:-:S02]  /*e2a0*/  SHF.R.S32.HI R13, RZ, 0x1f, R24 ;  /* 0x0000001fff0d7819 */ /* 0x000fc40000011418 */
[----:B------:R1:W-:Y:S01]  /*e2b0*/  STL [R1+0x6c0], R38 ;  /* 0x0006c02601007387 */ /* 0x0003e20000100800 */
[----:B------:R-:W-:Y:S01]  /*e2c0*/  PRMT R18, RZ, 0x7610, R18 ;  /* 0x00007610ff127816 */ /* 0x000fe20000000012 */
[----:B0-----:R-:W-:Y:S01]  /*e2d0*/  VIADD R20, R57, 0xffffffd1 ;  /* 0xffffffd139147836 */ /* 0x001fe20000000000 */
[----:B-1----:R-:W-:Y:S01]  /*e2e0*/  IADD3 R38, P4, PT, R24, R0, RZ ;  /* 0x0000000018267210 */ /* 0x002fe20007f9e0ff */
[----:B------:R-:W-:-:S03]  /*e2f0*/  @!P6 IMAD.MOV.U32 R21, RZ, RZ, R17 ;  /* 0x000000ffff15e224 */ /* 0x000fc600078e0011 */
[----:B------:R-:W-:Y:S01]  /*e300*/  ISETP.GE.U32.AND P3, PT, R20, 0x7fffff52, PT ;  /* 0x7fffff521400780c */ /* 0x000fe20003f66070 */
[----:B------:R-:W-:Y:S01]  /*e310*/  @!P6 IMAD.MOV.U32 R20, RZ, RZ, R27 ;  /* 0x000000ffff14e224 */ /* 0x000fe200078e001b */
[----:B------:R-:W-:Y:S01]  /*e320*/  STL [R1+0x548], R40 ;  /* 0x0005482801007387 */ /* 0x000fe20000100800 */
[----:B------:R-:W-:Y:S01]  /*e330*/  IMAD.X R39, R13, 0x1, R2, P4 ;  /* 0x000000010d277824 */ /* 0x000fe200020e0602 */
[----:B------:R-:W-:Y:S02]  /*e340*/  IADD3 R24, P4, PT, R24, R3, RZ ;  /* 0x0000000318187210 */ /* 0x000fe40007f9e0ff */
[----:B------:R0:W-:Y:S04]  /*e350*/  STL [R1+0x554], R27 ;  /* 0x0005541b01007387 */ /* 0x0001e80000100800 */
[----:B------:R1:W-:Y:S04]  /*e360*/  STL [R1+0x65c], R38 ;  /* 0x00065c2601007387 */ /* 0x0003e80000100800 */
[----:B------:R1:W2:Y:S01]  /*e370*/  @!P6 LDG.E.U8 R18, desc[UR14][R20.64] ;  /* 0x0000000e1412e981 */ /* 0x0002a2000c1e1100 */
[----:B0-----:R-:W-:-:S03]  /*e380*/  IMAD R27, R14, 0x36, RZ ;  /* 0x000000360e1b7824 */ /* 0x001fc600078e02ff */
[----:B------:R0:W-:Y:S04]  /*e390*/  STL [R1+0x550], R17 ;  /* 0x0005501101007387 */ /* 0x0001e80000100800 */
[----:B------:R3:W-:Y:S01]  /*e3a0*/  STL [R1+0x658], R39 ;  /* 0x0006582701007387 */ /* 0x0007e20000100800 */
[----:B-1----:R-:W-:Y:S02]  /*e3b0*/  @!P5 IMAD.MOV.U32 R20, RZ, RZ, R38 ;  /* 0x000000ffff14d224 */ /* 0x002fe400078e0026 */
[----:B------:R-:W-:Y:S02]  /*e3c0*/  @!P5 IMAD.MOV.U32 R21, RZ, RZ, R39 ;  /* 0x000000ffff15d224 */ /* 0x000fe400078e0027 */
[----:B------:R-:W-:Y:S01]  /*e3d0*/  IMAD R38, R14, 0x2e, RZ ;  /* 0x0000002e0e267824 */ /* 0x000fe200078e02ff */
[----:B0-----:R-:W-:-:S02]  /*e3e0*/  SHF.R.S32.HI R17, RZ, 0x1f, R27 ;  /* 0x0000001fff117819 */ /* 0x001fc4000001141b */
[----:B------:R0:W2:Y:S01]  /*e3f0*/  @!P5 LDG.E.U8 R54, desc[UR14][R20.64] ;  /* 0x0000000e1436d981 */ /* 0x0000a2000c1e1100 */
[----:B---3--:R-:W-:Y:S01]  /*e400*/  IMAD.X R39, R13, 0x1, R4, P4 ;  /* 0x000000010d277824 */ /* 0x008fe200020e0604 */
[-C--:B------:R-:W-:Y:S02]  /*e410*/  IADD3 R13, P6, PT, R27, R0.reuse, RZ ;  /* 0x000000001b0d7210 */ /* 0x080fe40007fde0ff */
[----:B------:R1:W-:Y:S01]  /*e420*/  STL [R1+0x664], R24 ;  /* 0x0006641801007387 */ /* 0x0003e20000100800 */
[----:B------:R-:W-:Y:S01]  /*e430*/  IADD3 R40, P4, PT, R38, R0, RZ ;  /* 0x0000000026287210 */ /* 0x000fe20007f9e0ff */
[----:B0-----:R-:W-:Y:S02]  /*e440*/  @!P5 IMAD.MOV.U32 R20, RZ, RZ, R24 ;  /* 0x000000ffff14d224 */ /* 0x001fe400078e0018 */
[----:B------:R-:W-:Y:S01]  /*e450*/  @!P5 IMAD.MOV.U32 R21, RZ, RZ, R39 ;  /* 0x000000ffff15d224 */ /* 0x000fe200078e0027 */
[----:B-1----:R-:W-:-:S04]  /*e460*/  SHF.R.S32.HI R24, RZ, 0x1f, R38 ;  /* 0x0000001fff187819 */ /* 0x002fc80000011426 */
[----:B------:R0:W3:Y:S01]  /*e470*/  @!P5 LDG.E.U8 R53, desc[UR14][R20.64] ;  /* 0x0000000e1435d981 */ /* 0x0000e2000c1e1100 */
[----:B------:R-:W-:-:S03]  /*e480*/  IMAD.X R56, R24, 0x1, R2, P4 ;  /* 0x0000000118387824 */ /* 0x000fc600020e0602 */
[----:B------:R-:W-:Y:S01]  /*e490*/  STL [R1+0x660], R39 ;  /* 0x0006602701007387 */ /* 0x000fe20000100800 */
[----:B0-----:R-:W-:Y:S02]  /*e4a0*/  IMAD.X R21, R17, 0x1, R2, P6 ;  /* 0x0000000111157824 */ /* 0x001fe400030e0602 */
[----:B------:R-:W-:Y:S01]  /*e4b0*/  @!P2 IMAD.MOV.U32 R20, RZ, RZ, R13 ;  /* 0x000000ffff14a224 */ /* 0x000fe200078e000d */
[----:B------:R0:W-:Y:S04]  /*e4c0*/  STL [R1+0x64c], R13 ;  /* 0x00064c0d01007387 */ /* 0x0001e80000100800 */
[----:B------:R-:W-:Y:S04]  /*e4d0*/  STL [R1+0x5cc], R40 ;  /* 0x0005cc2801007387 */ /* 0x000fe80000100800 */
[----:B------:R1:W-:Y:S01]  /*e4e0*/  STL [R1+0x648], R21 ;  /* 0x0006481501007387 */ /* 0x0003e20000100800 */
[----:B0-----:R-:W-:-:S03]  /*e4f0*/  IADD3 R13, P5, PT, R27, R3, RZ ;  /* 0x000000031b0d7210 */ /* 0x001fc60007fbe0ff */
[----:B------:R0:W2:Y:S01]  /*e500*/  @!P2 LDG.E.U8 R26, desc[UR14][R20.64] ;  /* 0x0000000e141aa981 */ /* 0x0000a2000c1e1100 */
[----:B------:R-:W-:Y:S02]  /*e510*/  IMAD R39, R14, 0x2f, RZ ;  /* 0x0000002f0e277824 */ /* 0x000fe400078e02ff */
[----:B0-----:R-:W-:Y:S02]  /*e520*/  @!P3 IMAD.MOV.U32 R20, RZ, RZ, R40 ;  /* 0x000000ffff14b224 */ /* 0x001fe400078e0028 */
[----:B-1----:R-:W-:Y:S01]  /*e530*/  @!P3 IMAD.MOV.U32 R21, RZ, RZ, R56 ;  /* 0x000000ffff15b224 */ /* 0x002fe200078e0038 */
[----:B------:R0:W-:Y:S04]  /*e540*/  STL [R1+0x5c8], R56 ;  /* 0x0005c83801007387 */ /* 0x0001e80000100800 */
[----:B------:R1:W2:Y:S01]  /*e550*/  @!P3 LDG.E.U8 R25, desc[UR14][R20.64] ;  /* 0x0000000e1419b981 */ /* 0x0002a2000c1e1100 */
[----:B0-----:R-:W-:Y:S01]  /*e560*/  IADD3 R56, P4, PT, R39, R0, RZ ;  /* 0x0000000027387210 */ /* 0x001fe20007f9e0ff */
[----:B-1----:R-:W-:-:S02]  /*e570*/  IMAD.MOV.U32 R21, RZ, RZ, R13 ;  /* 0x000000ffff157224 */ /* 0x002fc400078e000d */
[----:B------:R-:W-:Y:S01]  /*e580*/  IMAD.X R20, R17, 0x1, R4, P5 ;  /* 0x0000000111147824 */ /* 0x000fe200028e0604 */
[----:B------:R0:W-:Y:S04]  /*e590*/  STL [R1+0x654], R13 ;  /* 0x0006540d01007387 */ /* 0x0001e80000100800 */
[----:B------:R-:W-:Y:S01]  /*e5a0*/  @!P2 LOP3.LUT R21, R21, R20, RZ, 0x3c, !PT ;  /* 0x000000141515a212 */ /* 0x000fe200078e3cff */
[----:B------:R-:W-:Y:S04]  /*e5b0*/  STL [R1+0x5dc], R56 ;  /* 0x0005dc3801007387 */ /* 0x000fe80000100800 */
[----:B------:R1:W-:Y:S01]  /*e5c0*/  STL [R1+0x650], R20 ;  /* 0x0006501401007387 */ /* 0x0003e20000100800 */
[----:B0-----:R-:W-:-:S02]  /*e5d0*/  SHF.R.S32.HI R13, RZ, 0x1f, R39 ;  /* 0x0000001fff0d7819 */ /* 0x001fc40000011427 */
[----:B------:R-:W-:Y:S02]  /*e5e0*/  PRMT R27, RZ, 0x7610, R27 ;  /* 0x00007610ff1b7816 */ /* 0x000fe4000000001b */
[----:B-1----:R-:W-:Y:S01]  /*e5f0*/  @!P2 LOP3.LUT R20, R21, R20, RZ, 0x3c, !PT ;  /* 0x000000141514a212 */ /* 0x002fe200078e3cff */
[----:B------:R-:W-:Y:S01]  /*e600*/  IMAD.X R17, R13, 0x1, R2, P4 ;  /* 0x000000010d117824 */ /* 0x000fe200020e0602 */
[----:B------:R-:W-:Y:S02]  /*e610*/  IADD3 R40, P5, PT, R39, R3, RZ ;  /* 0x0000000327287210 */ /* 0x000fe40007fbe0ff */
[----:B------:R-:W-:-:S03]  /*e620*/  @!P2 LOP3.LUT R21, R21, R20, RZ, 0x3c, !PT ;  /* 0x000000141515a212 */ /* 0x000fc600078e3cff */
[----:B------:R-:W-:Y:S02]  /*e630*/  IMAD.X R13, R13, 0x1, R4, P5 ;  /* 0x000000010d0d7824 */ /* 0x000fe400028e0604 */
[----:B------:R0:W2:Y:S04]  /*e640*/  @!P2 LDG.E.U8 R27, desc[UR14][R20.64] ;  /* 0x0000000e141ba981 */ /* 0x0000a8000c1e1100 */
[----:B------:R-:W-:Y:S01]  /*e650*/  STL [R1+0x5e4], R40 ;  /* 0x0005e42801007387 */ /* 0x000fe20000100800 */
[----:B0-----:R-:W-:Y:S02]  /*e660*/  @!P0 IMAD.MOV.U32 R20, RZ, RZ, R56 ;  /* 0x000000ffff148224 */ /* 0x001fe400078e0038 */
[----:B------:R-:W-:Y:S01]  /*e670*/  @!P0 IMAD.MOV.U32 R21, RZ, RZ, R17 ;  /* 0x000000ffff158224 */ /* 0x000fe200078e0011 */
[----:B------:R0:W-:Y:S04]  /*e680*/  STL [R1+0x5d8], R17 ;  /* 0x0005d81101007387 */ /* 0x0001e80000100800 */
[----:B------:R1:W2:Y:S01]  /*e690*/  @!P0 LDG.E.U8 R55, desc[UR14][R20.64] ;  /* 0x0000000e14378981 */ /* 0x0002a2000c1e1100 */
[----:B------:R-:W-:-:S03]  /*e6a0*/  IADD3 R38, P2, PT, R38, R3, RZ ;  /* 0x0000000326267210 */ /* 0x000fc60007f5e0ff */
[----:B------:R4:W-:Y:S01]  /*e6b0*/  STL [R1+0x5e0], R13 ;  /* 0x0005e00d01007387 */ /* 0x0009e20000100800 */
[----:B0-----:R-:W-:Y:S02]  /*e6c0*/  IMAD R17, R14, 0x27, RZ ;  /* 0x000000270e117824 */ /* 0x001fe400078e02ff */
[----:B-1----:R-:W-:Y:S02]  /*e6d0*/  @!P0 IMAD.MOV.U32 R20, RZ, RZ, R40 ;  /* 0x000000ffff148224 */ /* 0x002fe400078e0028 */
[----:B------:R-:W-:Y:S02]  /*e6e0*/  @!P0 IMAD.MOV.U32 R21, RZ, RZ, R13 ;  /* 0x000000ffff158224 */ /* 0x000fe400078e000d */
[----:B----4-:R-:W-:-:S03]  /*e6f0*/  VIADD R13, R57, 0xffffffd8 ;  /* 0xffffffd8390d7836 */ /* 0x010fc60000000000 */
[----:B------:R0:W4:Y:S02]  /*e700*/  @!P0 LDG.E.U8 R42, desc[UR14][R20.64] ;  /* 0x0000000e142a8981 */ /* 0x000124000c1e1100 */
[----:B------:R-:W-:Y:S01]  /*e710*/  ISETP.GE.U32.AND P0, PT, R13, 0x7fffff59, PT ;  /* 0x7fffff590d00780c */ /* 0x000fe20003f06070 */
[----:B------:R-:W-:Y:S01]  /*e720*/  IMAD.X R24, R24, 0x1, R4, P2 ;  /* 0x0000000118187824 */ /* 0x000fe200010e0604 */
[----:B------:R-:W-:Y:S01]  /*e730*/  SHF.R.S32.HI R13, RZ, 0x1f, R17 ;  /* 0x0000001fff0d7819 */ /* 0x000fe20000011411 */
[----:B------:R-:W-:Y:S01]  /*e740*/  STL [R1+0x5d4], R38 ;  /* 0x0005d42601007387 */ /* 0x000fe20000100800 */
[----:B0-----:R-:W-:-:S03]  /*e750*/  IADD3 R20, P2, PT, R17, R0, RZ ;  /* 0x0000000011147210 */ /* 0x001fc60007f5e0ff */
[----:B------:R0:W-:Y:S01]  /*e760*/  STL [R1+0x5d0], R24 ;  /* 0x0005d01801007387 */ /* 0x0001e20000100800 */
[----:B------:R-:W-:Y:S01]  /*e770*/  PRMT R21, RZ, 0x7610, R21 ;  /* 0x00007610ff157816 */ /* 0x000fe20000000015 */
[----:B------:R-:W-:-:S05]  /*e780*/  @!P3 IMAD.MOV.U32 R39, RZ, RZ, R24 ;  /* 0x000000ffff27b224 */ /* 0x000fca00078e0018 */
[----:B------:R1:W2:Y:S01]  /*e790*/  @!P3 LDG.E.U8 R21, desc[UR14][R38.64] ;  /* 0x0000000e2615b981 */ /* 0x0002a2000c1e1100 */
[----:B0-----:R-:W-:Y:S01]  /*e7a0*/  IMAD.X R24, R13, 0x1, R2, P2 ;  /* 0x000000010d187824 */ /* 0x001fe200010e0602 */
[----:B------:R-:W-:Y:S02]  /*e7b0*/  IADD3 R17, P2, PT, R17, R3, RZ ;  /* 0x0000000311117210 */ /* 0x000fe40007f5e0ff */
[----:B------:R-:W-:Y:S03]  /*e7c0*/  STL [R1+0x55c], R20 ;  /* 0x00055c1401007387 */ /* 0x000fe60000100800 */
[----:B------:R-:W-:Y:S02]  /*e7d0*/  IMAD.X R13, R13, 0x1, R4, P2 ;  /* 0x000000010d0d7824 */ /* 0x000fe400010e0604 */
[----:B-1----:R-:W-:Y:S02]  /*e7e0*/  @!P0 IMAD.MOV.U32 R38, RZ, RZ, R20 ;  /* 0x000000ffff268224 */ /* 0x002fe400078e0014 */
[----:B------:R-:W-:Y:S01]  /*e7f0*/  @!P0 IMAD.MOV.U32 R39, RZ, RZ, R24 ;  /* 0x000000ffff278224 */ /* 0x000fe200078e0018 */
[----:B------:R-:W-:Y:S01]  /*e800*/  STL [R1+0x558], R24 ;  /* 0x0005581801007387 */ /* 0x000fe20000100800 */
[----:B------:R-:W-:-:S03]  /*e810*/  PRMT R43, RZ, 0x7610, R43 ;  /* 0x00007610ff2b7816 */ /* 0x000fc6000000002b */
[----:B------:R0:W2:Y:S04]  /*e820*/  @!P0 LDG.E.U8 R44, desc[UR14][R38.64] ;  /* 0x0000000e262c8981 */ /* 0x0000a8000c1e1100 */
[----:B------:R1:W-:Y:S04]  /*e830*/  STL [R1+0x564], R17 ;  /* 0x0005641101007387 */ /* 0x0003e80000100800 */
[----:B------:R1:W-:Y:S01]  /*e840*/  STL [R1+0x560], R13 ;  /* 0x0005600d01007387 */ /* 0x0003e20000100800 */
[----:B0-----:R-:W-:Y:S02]  /*e850*/  @!P0 IMAD.MOV.U32 R38, RZ, RZ, R17 ;  /* 0x000000ffff268224 */ /* 0x001fe400078e0011 */
[----:B------:R-:W-:-:S02]  /*e860*/  @!P0 IMAD.MOV.U32 R39, RZ, RZ, R13 ;  /* 0x000000ffff278224 */ /* 0x000fc400078e000d */
[----:B-1----:R-:W-:-:S03]  /*e870*/  IMAD R17, R14, 0x1f, RZ ;  /* 0x0000001f0e117824 */ /* 0x002fc600078e02ff */
[----:B------:R0:W3:Y:S01]  /*e880*/  @!P0 LDG.E.U8 R43, desc[UR14][R38.64] ;  /* 0x0000000e262b8981 */ /* 0x0000e2000c1e1100 */
[----:B------:R-:W-:Y:S01]  /*e890*/  VIADD R13, R57, 0xffffffe0 ;  /* 0xffffffe0390d7836 */ /* 0x000fe20000000000 */
[----:B------:R-:W-:-:S04]  /*e8a0*/  IADD3 R20, P2, PT, R17, R0, RZ ;  /* 0x0000000011147210 */ /* 0x000fc80007f5e0ff */
[----:B------:R-:W-:Y:S02]  /*e8b0*/  ISETP.GE.U32.AND P0, PT, R13, 0x7fffff61, PT ;  /* 0x7fffff610d00780c */ /* 0x000fe40003f06070 */
[----:B------:R-:W-:-:S05]  /*e8c0*/  SHF.R.S32.HI R13, RZ, 0x1f, R17 ;  /* 0x0000001fff0d7819 */ /* 0x000fca0000011411 */
[----:B------:R-:W-:Y:S01]  /*e8d0*/  IMAD.X R24, R13, 0x1, R2, P2 ;  /* 0x000000010d187824 */ /* 0x000fe200010e0602 */
[----:B------:R-:W-:Y:S02]  /*e8e0*/  IADD3 R17, P2, PT, R17, R3, RZ ;  /* 0x0000000311117210 */ /* 0x000fe40007f5e0ff */
[----:B------:R-:W-:-:S03]  /*e8f0*/  PRMT R46, RZ, 0x7610, R46 ;  /* 0x00007610ff2e7816 */ /* 0x000fc6000000002e */
[----:B0-----:R-:W-:Y:S02]  /*e900*/  @!P0 IMAD.MOV.U32 R38, RZ, RZ, R20 ;  /* 0x000000ffff268224 */ /* 0x001fe400078e0014 */
[----:B------:R-:W-:Y:S02]  /*e910*/  @!P0 IMAD.MOV.U32 R39, RZ, RZ, R24 ;  /* 0x000000ffff278224 */ /* 0x000fe400078e0018 */
[----:B------:R-:W-:Y:S01]  /*e920*/  IMAD.X R13, R13, 0x1, R4, P2 ;  /* 0x000000010d0d7824 */ /* 0x000fe200010e0604 */
[----:B------:R-:W-:Y:S01]  /*e930*/  STL [R1+0x4dc], R20 ;  /* 0x0004dc1401007387 */ /* 0x000fe20000100800 */
[----:B------:R-:W-:-:S03]  /*e940*/  PRMT R45, RZ, 0x7610, R45 ;  /* 0x00007610ff2d7816 */ /* 0x000fc6000000002d */
[----:B------:R-:W-:Y:S04]  /*e950*/  STL [R1+0x4d8], R24 ;  /* 0x0004d81801007387 */ /* 0x000fe80000100800 */
[----:B------:R0:W3:Y:S04]  /*e960*/  @!P0 LDG.E.U8 R46, desc[UR14][R38.64] ;  /* 0x0000000e262e8981 */ /* 0x0000e8000c1e1100 */
[----:B------:R1:W-:Y:S04]  /*e970*/  STL [R1+0x4e4], R17 ;  /* 0x0004e41101007387 */ /* 0x0003e80000100800 */
[----:B------:R1:W-:Y:S01]  /*e980*/  STL [R1+0x4e0], R13 ;  /* 0x0004e00d01007387 */ /* 0x0003e20000100800 */
[----:B0-----:R-:W-:-:S02]  /*e990*/  @!P0 IMAD.MOV.U32 R38, RZ, RZ, R17 ;  /* 0x000000ffff268224 */ /* 0x001fc400078e0011 */
[----:B------:R-:W-:Y:S02]  /*e9a0*/  @!P0 IMAD.MOV.U32 R39, RZ, RZ, R13 ;  /* 0x000000ffff278224 */ /* 0x000fe400078e000d */
        /* <DEDUP_REMOVED lines=32> */
[----:B------:R0:W-:Y:S01]  /*ebb0*/  STL [R1+0x3d8], R20 ;  /* 0x0003d81401007387 */ /* 0x0001e20000100800 */
[----:B------:R-:W-:-:S03]  /*ebc0*/  PRMT R49, RZ, 0x7610, R49 ;  /* 0x00007610ff317816 */ /* 0x000fc60000000031 */
[----:B------:R-:W-:Y:S04]  /*ebd0*/  STL [R1+0x3d4], R24 ;  /* 0x0003d41801007387 */ /* 0x000fe80000100800 */
[----:B------:R1:W3:Y:S04]  /*ebe0*/  @!P0 LDG.E.U8 R50, desc[UR14][R38.64] ;  /* 0x0000000e26328981 */ /* 0x0002e8000c1e1100 */
[----:B------:R-:W-:Y:S04]  /*ebf0*/  STL [R1+0x3e4], R17 ;  /* 0x0003e41101007387 */ /* 0x000fe80000100800 */
[----:B------:R0:W-:Y:S01]  /*ec00*/  STL [R1+0x3e0], R13 ;  /* 0x0003e00d01007387 */ /* 0x0001e20000100800 */
[----:B-1----:R-:W-:-:S02]  /*ec10*/  @!P0 IMAD.MOV.U32 R38, RZ, RZ, R17 ;  /* 0x000000ffff268224 */ /* 0x002fc400078e0011 */
[----:B------:R-:W-:Y:S02]  /*ec20*/  @!P0 IMAD.MOV.U32 R39, RZ, RZ, R13 ;  /* 0x000000ffff278224 */ /* 0x000fe400078e000d */
[----:B0-----:R-:W-:-:S03]  /*ec30*/  IMAD R20, R14, 0x7, RZ ;  /* 0x000000070e147824 */ /* 0x001fc600078e02ff */
[----:B------:R0:W3:Y:S01]  /*ec40*/  @!P0 LDG.E.U8 R49, desc[UR14][R38.64] ;  /* 0x0000000e26318981 */ /* 0x0000e2000c1e1100 */
[----:B------:R-:W-:Y:S01]  /*ec50*/  VIADD R13, R57, 0xfffffff8 ;  /* 0xfffffff8390d7836 */ /* 0x000fe20000000000 */
[----:B------:R-:W-:-:S04]  /*ec60*/  SHF.R.S32.HI R17, RZ, 0x1f, R20 ;  /* 0x0000001fff117819 */ /* 0x000fc80000011414 */
[----:B------:R-:W-:Y:S02]  /*ec70*/  ISETP.GE.U32.AND P0, PT, R13, 0x7fffff79, PT ;  /* 0x7fffff790d00780c */ /* 0x000fe40003f06070 */
[----:B------:R-:W-:Y:S02]  /*ec80*/  IADD3 R24, P2, PT, R20, R0, RZ ;  /* 0x0000000014187210 */ /* 0x000fe40007f5e0ff */
[----:B------:R-:W-:-:S03]  /*ec90*/  IABS R13, R23 ;  /* 0x00000017000d7213 */ /* 0x000fc60000000000 */
[----:B------:R-:W-:Y:S01]  /*eca0*/  IMAD.X R56, R17, 0x1, R2, P2 ;  /* 0x0000000111387824 */ /* 0x000fe200010e0602 */
[----:B------:R-:W1:Y:S01]  /*ecb0*/  I2F.RP R40, R13 ;  /* 0x0000000d00287306 */ /* 0x000e620000209400 */
[----:B------:R0:W-:Y:S01]  /*ecc0*/  STL [R1+0x35c], R24 ;  /* 0x00035c1801007387 */ /* 0x0001e20000100800 */
[----:B------:R-:W-:-:S03]  /*ecd0*/  PRMT R51, RZ, 0x7610, R51 ;  /* 0x00007610ff337816 */ /* 0x000fc60000000033 */
[----:B------:R1:W-:Y:S01]  /*ece0*/  STL [R1+0x358], R56 ;  /* 0x0003583801007387 */ /* 0x0003e20000100800 */
[----:B0-----:R-:W-:Y:S02]  /*ecf0*/  @!P0 IMAD.MOV.U32 R39, RZ, RZ, R56 ;  /* 0x000000ffff278224 */ /* 0x001fe400078e0038 */
[----:B------:R-:W-:Y:S02]  /*ed00*/  @!P0 IMAD.MOV.U32 R38, RZ, RZ, R24 ;  /* 0x000000ffff268224 */ /* 0x000fe400078e0018 */
[----:B------:R-:W-:-:S03]  /*ed10*/  VIADD R24, R57, 0xffffff80 ;  /* 0xffffff8039187836 */ /* 0x000fc60000000000 */
[----:B------:R0:W3:Y:S01]  /*ed20*/  @!P0 LDG.E.U8 R51, desc[UR14][R38.64] ;  /* 0x0000000e26338981 */ /* 0x0000e2000c1e1100 */
[----:B-1----:R-:W-:-:S05]  /*ed30*/  IADD3 R56, P3, PT, R20, R3, RZ ;  /* 0x0000000314387210 */ /* 0x002fca0007f7e0ff */
[----:B------:R-:W-:Y:S01]  /*ed40*/  IMAD.X R17, R17, 0x1, R4, P3 ;  /* 0x0000000111117824 */ /* 0x000fe200018e0604 */
[----:B------:R-:W-:Y:S02]  /*ed50*/  ISETP.GE.U32.AND P2, PT, R24, 0x7fffff01, PT ;  /* 0x7fffff011800780c */ /* 0x000fe40003f46070 */
[----:B0-----:R-:W-:Y:S01]  /*ed60*/  PRMT R38, RZ, 0x7610, R38 ;  /* 0x00007610ff267816 */ /* 0x001fe20000000026 */
[----:B------:R-:W-:Y:S01]  /*ed70*/  @!P0 IMAD.MOV.U32 R57, RZ, RZ, R17 ;  /* 0x000000ffff398224 */ /* 0x000fe200078e0011 */
[----:B------:R-:W0:Y:S01]  /*ed80*/  MUFU.RCP R20, R40 ;  /* 0x0000002800147308 */ /* 0x000e220000001000 */
[----:B------:R-:W-:Y:S01]  /*ed90*/  IMAD R24, R14, 0x7f, RZ ;  /* 0x0000007f0e187824 */ /* 0x000fe200078e02ff */
[----:B------:R-:W-:Y:S04]  /*eda0*/  STL [R1+0x360], R56 ;  /* 0x0003603801007387 */ /* 0x000fe80000100800 */
[----:B------:R1:W-:Y:S01]  /*edb0*/  STL [R1+0x10c], R17 ;  /* 0x00010c1101007387 */ /* 0x0003e20000100800 */
[----:B------:R-:W-:-:S03]  /*edc0*/  SHF.R.S32.HI R14, RZ, 0x1f, R24 ;  /* 0x0000001fff0e7819 */ /* 0x000fc60000011418 */
[----:B------:R0:W3:Y:S01]  /*edd0*/  @!P0 LDG.E.U8 R38, desc[UR14][R56.64] ;  /* 0x0000000e38268981 */ /* 0x0000e2000c1e1100 */
[----:B-1----:R-:W-:-:S05]  /*ede0*/  IADD3 R17, P0, PT, R24, R0, RZ ;  /* 0x0000000018117210 */ /* 0x002fca0007f1e0ff */
[----:B0-----:R-:W-:Y:S01]  /*edf0*/  IMAD.X R56, R14, 0x1, R2, P0 ;  /* 0x000000010e387824 */ /* 0x001fe200000e0602 */
[----:B------:R-:W-:Y:S03]  /*ee00*/  STL [R1+0x11c], R17 ;  /* 0x00011c1101007387 */ /* 0x000fe60000100800 */
[----:B------:R-:W-:Y:S01]  /*ee10*/  @!P2 IMAD.MOV.U32 R57, RZ, RZ, R56 ;  /* 0x000000ffff39a224 */ /* 0x000fe200078e0038 */
[----:B------:R0:W-:Y:S02]  /*ee20*/  STL [R1+0x114], R56 ;  /* 0x0001143801007387 */ /* 0x0001e40000100800 */
[----:B0-----:R-:W-:Y:S02]  /*ee30*/  @!P2 IMAD.MOV.U32 R56, RZ, RZ, R17 ;  /* 0x000000ffff38a224 */ /* 0x001fe400078e0011 */
[----:B------:R-:W-:Y:S02]  /*ee40*/  VIADD R17, R20, 0xffffffe ;  /* 0x0ffffffe14117836 */ /* 0x000fe40000000000 */
[----:B------:R-:W3:Y:S01]  /*ee50*/  LDL.LU R20, [R1+0x8] ;  /* 0x0000080001147983 */ /* 0x000ee20000300800 */
[----:B------:R-:W-:-:S02]  /*ee60*/  PRMT R40, RZ, 0x7610, R40 ;  /* 0x00007610ff287816 */ /* 0x000fc40000000028 */
[----:B------:R-:W-:-:S04]  /*ee70*/  IADD3 R24, P0, PT, R24, R3, RZ ;  /* 0x0000000318187210 */ /* 0x000fc80007f1e0ff */
[----:B------:R0:W4:Y:S04]  /*ee80*/  @!P2 LDG.E.U8 R40, desc[UR14][R56.64] ;  /* 0x0000000e3828a981 */ /* 0x000128000c1e1100 */
[----:B------:R1:W-:Y:S01]  /*ee90*/  STL [R1+0x300], R24 ;  /* 0x0003001801007387 */ /* 0x0003e20000100800 */
[----:B0-----:R-:W-:Y:S02]  /*eea0*/  @!P2 IMAD.MOV.U32 R56, RZ, RZ, R24 ;  /* 0x000000ffff38a224 */ /* 0x001fe400078e0018 */
[----:B-1----:R-:W0:Y:S01]  /*eeb0*/  S2R R24, SR_TID.X ;  /* 0x0000000000187919 */ /* 0x002e220000002100 */
[----:B------:R-:W1:Y:S01]  /*eec0*/  F2I.FTZ.U32.TRUNC.NTZ R17, R17 ;  /* 0x0000001100117305 */ /* 0x000e62000021f000 */
[----:B------:R-:W-:-:S04]  /*eed0*/  IMAD.X R14, R14, 0x1, R4, P0 ;  /* 0x000000010e0e7824 */ /* 0x000fc800000e0604 */
[----:B------:R-:W-:Y:S01]  /*eee0*/  @!P2 IMAD.MOV.U32 R57, RZ, RZ, R14 ;  /* 0x000000ffff39a224 */ /* 0x000fe200078e000e */
[----:B------:R1:W-:Y:S04]  /*eef0*/  STL [R1+0x2fc], R14 ;  /* 0x0002fc0e01007387 */ /* 0x0003e80000100800 */
[----:B------:R1:W-:Y:S02]  /*ef00*/  STS.U8 [R22+UR4+0x8f00], R16 ;  /* 0x008f001016007988 */ /* 0x0003e40008000004 */
[----:B-1----:R-:W-:-:S04]  /*ef10*/  IMAD.MOV R14, RZ, RZ, -R17 ;  /* 0x000000ffff0e7224 */ /* 0x002fc800078e0a11 */
[----:B------:R-:W-:Y:S02]  /*ef20*/  IMAD R14, R14, R13, RZ ;  /* 0x0000000d0e0e7224 */ /* 0x000fe400078e02ff */
[----:B------:R-:W-:-:S04]  /*ef30*/  IMAD.MOV.U32 R16, RZ, RZ, RZ ;  /* 0x000000ffff107224 */ /* 0x000fc800078e00ff */
[----:B------:R-:W-:Y:S01]  /*ef40*/  IMAD.HI.U32 R14, R17, R14, R16 ;  /* 0x0000000e110e7227 */ /* 0x000fe200078e0010 */
[----:B0-----:R-:W-:-:S04]  /*ef50*/  SHF.R.U32.HI R24, RZ, 0x7, R24 ;  /* 0x00000007ff187819 */ /* 0x001fc80000011618 */
[----:B------:R-:W-:Y:S02]  /*ef60*/  SGXT.U32 R24, R24, 0x1 ;  /* 0x000000011818781a */ /* 0x000fe40000000000 */
[----:B------:R-:W-:-:S06]  /*ef70*/  PRMT R39, RZ, 0x7610, R39 ;  /* 0x00007610ff277816 */ /* 0x000fcc0000000027 */
[----:B------:R-:W4:Y:S04]  /*ef80*/  @!P2 LDG.E.U8 R39, desc[UR14][R56.64] ;  /* 0x0000000e3827a981 */ /* 0x000f28000c1e1100 */
[----:B--2---:R0:W-:Y:S04]  /*ef90*/  STS.U8 [R22+UR4+0x1300], R19 ;  /* 0x0013001316007988 */ /* 0x0041e80008000004 */
[----:B------:R-:W2:Y:S04]  /*efa0*/  LDL.LU.64 R56, [R1+0xba0] ;  /* 0x000ba00001387983 */ /* 0x000ea80000300a00 */
[----:B------:R-:W-:Y:S04]  /*efb0*/  STS.U8 [R22+UR4+0x9300], R18 ;  /* 0x0093001216007988 */ /* 0x000fe80008000004 */
[----:B------:R-:W-:Y:S04]  /*efc0*/  STS.U8 [R22+UR4+0x1700], R25 ;  /* 0x0017001916007988 */ /* 0x000fe80008000004 */
[----:B------:R-:W-:Y:S04]  /*efd0*/  STS.U8 [R22+UR4+0x9700], R21 ;  /* 0x0097001516007988 */ /* 0x000fe80008000004 */
[----:B------:R-:W-:Y:S04]  /*efe0*/  STS.U8 [R22+UR4+0x1b00], R26 ;  /* 0x001b001a16007988 */ /* 0x000fe80008000004 */
[----:B------:R-:W-:Y:S01]  /*eff0*/  STS.U8 [R22+UR4+0x9b00], R27 ;  /* 0x009b001b16007988 */ /* 0x000fe20008000004 */
[----:B---3--:R-:W-:-:S05]  /*f000*/  IMAD.SHL.U32 R16, R20, 0x10, RZ ;  /* 0x0000001014107824 */ /* 0x008fca00078e00ff */
[----:B------:R-:W-:-:S04]  /*f010*/  LOP3.LUT R24, R16, R24, RZ, 0xfc, !PT ;  /* 0x0000001810187212 */ /* 0x000fc800078efcff */
[----:B------:R-:W-:Y:S01]  /*f020*/  IABS R20, R24 ;  /* 0x0000001800147213 */ /* 0x000fe20000000000 */
[----:B------:R1:W-:Y:S01]  /*f030*/  STL [R1+0xb40], R16 ;  /* 0x000b401001007387 */ /* 0x0003e20000100800 */
[----:B------:R-:W-:-:S04]  /*f040*/  LOP3.LUT R17, R24, 0x2, RZ, 0xfc, !PT ;  /* 0x0000000218117812 */ /* 0x000fc800078efcff */
[----:B0-----:R-:W-:Y:S01]  /*f050*/  IABS R19, R17 ;  /* 0x0000001100137213 */ /* 0x001fe20000000000 */
[----:B-1----:R-:W-:-:S04]  /*f060*/  IMAD.HI.U32 R16, R14, R20, RZ ;  /* 0x000000140e107227 */ /* 0x002fc800078e00ff */
[----:B------:R-:W-:Y:S01]  /*f070*/  IMAD.MOV R16, RZ, RZ, -R16 ;  /* 0x000000ffff107224 */ /* 0x000fe200078e0a10 */
[----:B------:R-:W-:Y:S02]  /*f080*/  ISETP.GE.AND P4, PT, R17, RZ, PT ;  /* 0x000000ff1100720c */ /* 0x000fe40003f86270 */
[----:B------:R-:W-:Y:S01]  /*f090*/  LOP3.LUT R17, R24, 0x4, RZ, 0xfc, !PT ;  /* 0x0000000418117812 */ /* 0x000fe200078efcff */
[----:B------:R-:W-:Y:S02]  /*f0a0*/  IMAD R20, R13, R16, R20 ;  /* 0x000000100d147224 */ /* 0x000fe400078e0214 */
[----:B------:R-:W-:Y:S01]  /*f0b0*/  IMAD.HI.U32 R16, R14, R19, RZ ;  /* 0x000000130e107227 */ /* 0x000fe200078e00ff */
[----:B------:R-:W-:-:S03]  /*f0c0*/  IABS R18, R17 ;  /* 0x0000001100127213 */ /* 0x000fc60000000000 */
[----:B------:R-:W-:Y:S01]  /*f0d0*/  IMAD.MOV R16, RZ, RZ, -R16 ;  /* 0x000000ffff107224 */ /* 0x000fe200078e0a10 */
[C---:B------:R-:W-:Y:S02]  /*f0e0*/  ISETP.GT.U32.AND P0, PT, R13.reuse, R20, PT ;  /* 0x000000140d00720c */ /* 0x040fe40003f04070 */
[----:B------:R-:W-:Y:S01]  /*f0f0*/  LOP3.LUT R25, R24, 0x6, RZ, 0xfc, !PT ;  /* 0x0000000618197812 */ /* 0x000fe200078efcff */
[----:B------:R-:W-:Y:S02]  /*f100*/  IMAD R19, R13, R16, R19 ;  /* 0x000000100d137224 */ /* 0x000fe400078e0213 */
[----:B------:R-:W-:Y:S01]  /*f110*/  IMAD.HI.U32 R16, R14, R18, RZ ;  /* 0x000000120e107227 */ /* 0x000fe200078e00ff */
[----:B------:R-:W-:Y:S02]  /*f120*/  ISETP.GE.AND P6, PT, R17, RZ, PT ;  /* 0x000000ff1100720c */ /* 0x000fe40003fc6270 */
[----:B------:R-:W-:Y:S01]  /*f130*/  IABS R17, R25 ;  /* 0x0000001900117213 */ /* 0x000fe20000000000 */
[----:B------:R-:W-:-:S04]  /*f140*/  IMAD.MOV R16, RZ, RZ, -R16 ;  /* 0x000000ffff107224 */ /* 0x000fc800078e0a10 */
[----:B------:R-:W-:Y:S02]  /*f150*/  IMAD R18, R13, R16, R18 ;  /* 0x000000100d127224 */ /* 0x000fe400078e0212 */
[----:B------:R-:W-:Y:S01]  /*f160*/  IMAD.HI.U32 R16, R14, R17, RZ ;  /* 0x000000110e107227 */ /* 0x000fe200078e00ff */
[----:B------:R-:W-:-:S03]  /*f170*/  ISETP.GE.AND P3, PT, R25, RZ, PT ;  /* 0x000000ff1900720c */ /* 0x000fc60003f66270 */
[----:B------:R-:W-:Y:S01]  /*f180*/  @!P0 IMAD.IADD R20, R20, 0x1, -R13 ;  /* 0x0000000114148824 */ /* 0x000fe200078e0a0d */
[----:B------:R-:W-:Y:S01]  /*f190*/  ISETP.GT.U32.AND P0, PT, R13, R19, PT ;  /* 0x000000130d00720c */ /* 0x000fe20003f04070 */
[----:B------:R-:W-:Y:S01]  /*f1a0*/  IMAD.MOV R16, RZ, RZ, -R16 ;  /* 0x000000ffff107224 */ /* 0x000fe200078e0a10 */
[----:B------:R-:W-:-:S03]  /*f1b0*/  LOP3.LUT R25, R24, 0x8, RZ, 0xfc, !PT ;  /* 0x0000000818197812 */ /* 0x000fc600078efcff */
[C---:B------:R-:W-:Y:S01]  /*f1c0*/  IMAD R17, R13.reuse, R16, R17 ;  /* 0x000000100d117224 */ /* 0x040fe200078e0211 */
[----:B------:R-:W-:Y:S02]  /*f1d0*/  IABS R16, R25 ;  /* 0x0000001900107213 */ /* 0x000fe40000000000 */
[----:B------:R-:W-:-:S03]  /*f1e0*/  ISETP.GT.U32.AND P2, PT, R13, R20, PT ;  /* 0x000000140d00720c */ /* 0x000fc60003f44070 */
[----:B------:R-:W-:Y:S01]  /*f1f0*/  IMAD.HI.U32 R21, R14, R16, RZ ;  /* 0x000000100e157227 */ /* 0x000fe200078e00ff */
[----:B------:R-:W-:-:S03]  /*f200*/  LOP3.LUT R27, R24, 0xa, RZ, 0xfc, !PT ;  /* 0x0000000a181b7812 */ /* 0x000fc600078efcff */
[----:B------:R-:W-:Y:S02]  /*f210*/  @!P0 IMAD.IADD R19, R19, 0x1, -R13 ;  /* 0x0000000113138824 */ /* 0x000fe400078e0a0d */
[----:B------:R-:W-:-:S03]  /*f220*/  IMAD.MOV R21, RZ, RZ, -R21 ;  /* 0x000000ffff157224 */ /* 0x000fc600078e0a15 */
[C---:B------:R-:W-:Y:S01]  /*f230*/  ISETP.GT.U32.AND P0, PT, R13.reuse, R19, PT ;  /* 0x000000130d00720c */ /* 0x040fe20003f04070 */
[----:B------:R-:W-:Y:S01]  /*f240*/  IMAD R16, R13, R21, R16 ;  /* 0x000000150d107224 */ /* 0x000fe200078e0210 */
[----:B------:R-:W-:Y:S01]  /*f250*/  IABS R21, R27 ;  /* 0x0000001b00157213 */ /* 0x000fe20000000000 */
[----:B------:R-:W-:Y:S01]  /*f260*/  @!P2 IMAD.IADD R20, R20, 0x1, -R13 ;  /* 0x000000011414a824 */ /* 0x000fe200078e0a0d */
[----:B------:R-:W-:-:S03]  /*f270*/  ISETP.GE.AND P5, PT, R25, RZ, PT ;  /* 0x000000ff1900720c */ /* 0x000fc60003fa6270 */
[----:B------:R-:W-:-:S04]  /*f280*/  IMAD.HI.U32 R26, R14, R21, RZ ;  /* 0x000000150e1a7227 */ /* 0x000fc800078e00ff */
[----:B------:R-:W-:Y:S02]  /*f290*/  IMAD.MOV.U32 R25, RZ, RZ, R20 ;  /* 0x000000ffff197224 */ /* 0x000fe400078e0014 */
[----:B------:R-:W-:Y:S01]  /*f2a0*/  IMAD.MOV R20, RZ, RZ, -R26 ;  /* 0x000000ffff147224 */ /* 0x000fe200078e0a1a */
[----:B------:R-:W-:Y:S01]  /*f2b0*/  LOP3.LUT R26, R12, 0x60, RZ, 0x3c, !PT ;  /* 0x000000600c1a7812 */ /* 0x000fe200078e3cff */
[----:B------:R-:W-:-:S04]  /*f2c0*/  @!P0 IMAD.IADD R19, R19, 0x1, -R13 ;  /* 0x0000000113138824 */ /* 0x000fc800078e0a0d */
[----:B------:R0:W-:Y:S02]  /*f2d0*/  STS.U8 [R26+UR4+0x1f00], R28 ;  /* 0x001f001c1a007988 */ /* 0x0001e40008000004 */
[----:B0-----:R-:W-:Y:S01]  /*f2e0*/  IMAD.MOV.U32 R26, RZ, RZ, R19 ;  /* 0x000000ffff1a7224 */ /* 0x001fe200078e0013 */
[C---:B------:R-:W-:Y:S02]  /*f2f0*/  ISETP.GT.U32.AND P0, PT, R13.reuse, R18, PT ;  /* 0x000000120d00720c */ /* 0x040fe40003f04070 */
[C---:B------:R-:W-:Y:S01]  /*f300*/  ISETP.GE.AND P2, PT, R24.reuse, RZ, PT ;  /* 0x000000ff1800720c */ /* 0x040fe20003f46270 */
[----:B------:R-:W-:Y:S01]  /*f310*/  @!P4 IMAD.MOV R26, RZ, RZ, -R26 ;  /* 0x000000ffff1ac224 */ /* 0x000fe200078e0a1a */
[C---:B------:R-:W-:Y:S02]  /*f320*/  ISETP.GT.U32.AND P4, PT, R13.reuse, R17, PT ;  /* 0x000000110d00720c */ /* 0x040fe40003f84070 */
[----:B------:R-:W-:Y:S01]  /*f330*/  LOP3.LUT R22, R24, 0xc, RZ, 0xfc, !PT ;  /* 0x0000000c18167812 */ /* 0x000fe200078efcff */
[----:B------:R-:W-:Y:S01]  /*f340*/  IMAD R21, R13, R20, R21 ;  /* 0x000000140d157224 */ /* 0x000fe200078e0215 */
[----:B------:R-:W0:Y:S09]  /*f350*/  LDC R28, c[0x0][0x3a0] ;  /* 0x0000e800ff1c7b82 */ /* 0x000e320000000800 */
[----:B------:R-:W-:-:S02]  /*f360*/  @!P4 IMAD.IADD R17, R17, 0x1, -R13 ;  /* 0x000000011111c824 */ /* 0x000fc400078e0a0d */
[----:B------:R-:W-:-:S03]  /*f370*/  @!P0 IMAD.IADD R18, R18, 0x1, -R13 ;  /* 0x0000000112128824 */ /* 0x000fc600078e0a0d */
[C---:B------:R-:W-:Y:S02]  /*f380*/  ISETP.GT.U32.AND P4, PT, R13.reuse, R17, PT ;  /* 0x000000110d00720c */ /* 0x040fe40003f84070 */
[----:B------:R-:W-:Y:S02]  /*f390*/  IABS R20, R22 ;  /* 0x0000001600147213 */ /* 0x000fe40000000000 */
[----:B------:R-:W-:Y:S01]  /*f3a0*/  ISETP.GT.U32.AND P0, PT, R13, R18, PT ;  /* 0x000000120d00720c */ /* 0x000fe20003f04070 */
[----:B------:R-:W-:Y:S01]  /*f3b0*/  @!P2 IMAD.MOV R25, RZ, RZ, -R25 ;  /* 0x000000ffff19a224 */ /* 0x000fe200078e0a19 */
[----:B------:R-:W-:Y:S01]  /*f3c0*/  ISETP.GE.AND P2, PT, R27, RZ, PT ;  /* 0x000000ff1b00720c */ /* 0x000fe20003f46270 */
[----:B------:R-:W-:Y:S01]  /*f3d0*/  IMAD.HI.U32 R27, R14, R20, RZ ;  /* 0x000000140e1b7227 */ /* 0x000fe200078e00ff */
[----:B------:R-:W-:-:S05]  /*f3e0*/  LOP3.LUT R24, R24, 0xe, RZ, 0xfc, !PT ;  /* 0x0000000e18187812 */ /* 0x000fca00078efcff */
[----:B------:R-:W-:Y:S01]  /*f3f0*/  @!P4 IMAD.IADD R17, R17, 0x1, -R13 ;  /* 0x000000011111c824 */ /* 0x000fe200078e0a0d */
[C---:B------:R-:W-:Y:S01]  /*f400*/  ISETP.GT.U32.AND P4, PT, R13.reuse, R21, PT ;  /* 0x000000150d00720c */ /* 0x040fe20003f84070 */
[----:B------:R-:W-:Y:S02]  /*f410*/  IMAD.MOV R19, RZ, RZ, -R27 ;  /* 0x000000ffff137224 */ /* 0x000fe400078e0a1b */
[----:B------:R-:W-:Y:S01]  /*f420*/  @!P0 IMAD.IADD R18, R18, 0x1, -R13 ;  /* 0x0000000112128824 */ /* 0x000fe200078e0a0d */
[C---:B------:R-:W-:Y:S01]  /*f430*/  ISETP.GT.U32.AND P0, PT, R13.reuse, R16, PT ;  /* 0x000000100d00720c */ /* 0x040fe20003f04070 */
[----:B------:R-:W-:Y:S01]  /*f440*/  IMAD R20, R13, R19, R20 ;  /* 0x000000130d147224 */ /* 0x000fe200078e0214 */
[----:B------:R-:W-:Y:S01]  /*f450*/  IABS R19, R24 ;  /* 0x0000001800137213 */ /* 0x000fe20000000000 */
[----:B------:R-:W-:-:S03]  /*f460*/  @!P6 IMAD.MOV R18, RZ, RZ, -R18 ;  /* 0x000000ffff12e224 */ /* 0x000fc600078e0a12 */
[----:B------:R-:W-:Y:S01]  /*f470*/  ISETP.GT.U32.AND P6, PT, R13, R20, PT ;  /* 0x000000140d00720c */ /* 0x000fe20003fc4070 */
[----:B------:R-:W-:-:S04]  /*f480*/  IMAD.HI.U32 R14, R14, R19, RZ ;  /* 0x000000130e0e7227 */ /* 0x000fc800078e00ff */
[--C-:B------:R-:W-:Y:S01]  /*f490*/  @!P4 IMAD.IADD R21, R21, 0x1, -R13.reuse ;  /* 0x000000011515c824 */ /* 0x100fe200078e0a0d */
[----:B------:R-:W-:Y:S01]  /*f4a0*/  ISETP.GE.AND P4, PT, R22, RZ, PT ;  /* 0x000000ff1600720c */ /* 0x000fe20003f86270 */
[----:B------:R-:W-:Y:S01]  /*f4b0*/  IMAD.MOV R14, RZ, RZ, -R14 ;  /* 0x000000ffff0e7224 */ /* 0x000fe200078e0a0e */
[----:B------:R-:W1:Y:S01]  /*f4c0*/  S2R R22, SR_TID.X ;  /* 0x0000000000167919 */ /* 0x000e620000002100 */
[----:B------:R-:W-:Y:S02]  /*f4d0*/  @!P0 IMAD.IADD R16, R16, 0x1, -R13 ;  /* 0x0000000110108824 */ /* 0x000fe400078e0a0d */
[C---:B------:R-:W-:Y:S02]  /*f4e0*/  IMAD R19, R13.reuse, R14, R19 ;  /* 0x0000000e0d137224 */ /* 0x040fe400078e0213 */
[----:B------:R-:W-:Y:S01]  /*f4f0*/  @!P3 IMAD.MOV R17, RZ, RZ, -R17 ;  /* 0x000000ffff11b224 */ /* 0x000fe200078e0a11 */
[C---:B------:R-:W-:Y:S01]  /*f500*/  ISETP.GT.U32.AND P0, PT, R13.reuse, R16, PT ;  /* 0x000000100d00720c */ /* 0x040fe20003f04070 */
[----:B------:R-:W-:Y:S01]  /*f510*/  @!P6 IMAD.IADD R20, R20, 0x1, -R13 ;  /* 0x000000011414e824 */ /* 0x000fe200078e0a0d */
[----:B------:R-:W-:-:S02]  /*f520*/  ISETP.GT.U32.AND P3, PT, R13, R19, PT ;  /* 0x000000130d00720c */ /* 0x000fc40003f64070 */
[----:B------:R-:W-:Y:S01]  /*f530*/  ISETP.GT.U32.AND P6, PT, R13, R21, PT ;  /* 0x000000150d00720c */ /* 0x000fe20003fc4070 */
[----:B0-----:R-:W-:-:S08]  /*f540*/  VIADD R27, R28, 0x7f ;  /* 0x0000007f1c1b7836 */ /* 0x001fd00000000000 */
[--C-:B------:R-:W-:Y:S02]  /*f550*/  @!P0 IMAD.IADD R16, R16, 0x1, -R13.reuse ;  /* 0x0000000110108824 */ /* 0x100fe400078e0a0d */
[--C-:B------:R-:W-:Y:S01]  /*f560*/  @!P3 IMAD.IADD R19, R19, 0x1, -R13.reuse ;  /* 0x000000011313b824 */ /* 0x100fe200078e0a0d */
[----:B------:R-:W-:Y:S01]  /*f570*/  ISETP.GT.AND P0, PT, R27, 0x7f, PT ;  /* 0x0000007f1b00780c */ /* 0x000fe20003f04270 */
[----:B------:R-:W-:Y:S01]  /*f580*/  @!P6 IMAD.IADD R21, R21, 0x1, -R13 ;  /* 0x000000011515e824 */ /* 0x000fe200078e0a0d */
[----:B------:R-:W-:Y:S01]  /*f590*/  ISETP.NE.AND P6, PT, R23, RZ, PT ;  /* 0x000000ff1700720c */ /* 0x000fe20003fc5270 */
[----:B------:R-:W-:Y:S01]  /*f5a0*/  @!P5 IMAD.MOV R16, RZ, RZ, -R16 ;  /* 0x000000ffff10d224 */ /* 0x000fe200078e0a10 */
[----:B------:R-:W-:Y:S02]  /*f5b0*/  LOP3.LUT R27, RZ, R23, RZ, 0x33, !PT ;  /* 0x00000017ff1b7212 */ /* 0x000fe400078e33ff */
[C---:B------:R-:W-:Y:S02]  /*f5c0*/  ISETP.GT.U32.AND P5, PT, R13.reuse, R20, PT ;  /* 0x000000140d00720c */ /* 0x040fe40003fa4070 */
[----:B------:R-:W-:-:S02]  /*f5d0*/  ISETP.GT.U32.AND P3, PT, R13, R19, PT ;  /* 0x000000130d00720c */ /* 0x000fc40003f64070 */
[----:B------:R-:W-:Y:S02]  /*f5e0*/  SEL R25, R27, R25, !P6 ;  /* 0x000000191b197207 */ /* 0x000fe40007000000 */
[----:B-1----:R-:W-:-:S03]  /*f5f0*/  LOP3.LUT R22, R22, 0x7f, RZ, 0xc0, !PT ;  /* 0x0000007f16167812 */ /* 0x002fc600078ec0ff */
[----:B------:R-:W-:Y:S01]  /*f600*/  IMAD R25, R25, UR8, RZ ;  /* 0x0000000819197c24 */ /* 0x000fe2000f8e02ff */
[----:B------:R-:W0:Y:S01]  /*f610*/  LDCU UR8, c[0x0][0x3b0] ;  /* 0x00007600ff0877ac */ /* 0x000e220008000800 */
[----:B------:R-:W-:Y:S02]  /*f620*/  IMAD R15, R22, R15, RZ ;  /* 0x0000000f160f7224 */ /* 0x000fe400078e02ff */
[--C-:B------:R-:W-:Y:S02]  /*f630*/  @!P5 IMAD.IADD R20, R20, 0x1, -R13.reuse ;  /* 0x000000011414d824 */ /* 0x100fe400078e0a0d */
[----:B------:R-:W-:Y:S01]  /*f640*/  @!P3 IMAD.IADD R19, R19, 0x1, -R13 ;  /* 0x000000011313b824 */ /* 0x000fe200078e0a0d */
[----:B------:R-:W-:Y:S02]  /*f650*/  IADD3 R13, P3, PT, R15, UR18, RZ ;  /* 0x000000120f0d7c10 */ /* 0x000fe4000ff7e0ff */
[----:B------:R-:W-:Y:S02]  /*f660*/  ISETP.LT.AND P0, PT, R22, R28, P0 ;  /* 0x0000001c1600720c */ /* 0x000fe40000701270 */
[----:B------:R-:W-:-:S02]  /*f670*/  SEL R16, R27, R16, !P6 ;  /* 0x000000101b107207 */ /* 0x000fc40007000000 */
[----:B------:R-:W-:Y:S02]  /*f680*/  LEA.HI.X.SX32 R14, R15, UR19, 0x1, P3 ;  /* 0x000000130f0e7c11 */ /* 0x000fe400098f0eff */
[----:B------:R-:W-:Y:S01]  /*f690*/  IADD3 R28, P3, PT, R25, R13, RZ ;  /* 0x0000000d191c7210 */ /* 0x000fe20007f7e0ff */
[----:B------:R-:W-:Y:S01]  /*f6a0*/  IMAD R16, R16, UR9, RZ ;  /* 0x0000000910107c24 */ /* 0x000fe2000f8e02ff */
[----:B------:R-:W-:Y:S01]  /*f6b0*/  SEL R26, R27, R26, !P6 ;  /* 0x0000001a1b1a7207 */ /* 0x000fe20007000000 */
[----:B------:R-:W1:Y:S01]  /*f6c0*/  LDCU UR9, c[0x0][0x3b0] ;  /* 0x00007600ff0977ac */ /* 0x000e620008000800 */
[----:B------:R-:W-:Y:S02]  /*f6d0*/  LEA.HI.X.SX32 R23, R25, R14, 0x1, P3 ;  /* 0x0000000e19177211 */ /* 0x000fe400018f0eff */
[----:B------:R-:W-:Y:S01]  /*f6e0*/  ISETP.GE.AND P5, PT, R24, RZ, PT ;  /* 0x000000ff1800720c */ /* 0x000fe20003fa6270 */
[----:B0-----:R-:W-:Y:S01]  /*f6f0*/  IMAD R26, R26, UR8, RZ ;  /* 0x000000081a1a7c24 */ /* 0x001fe2000f8e02ff */
[----:B------:R-:W-:Y:S01]  /*f700*/  PRMT R22, RZ, 0x7610, R22 ;  /* 0x00007610ff167816 */ /* 0x000fe20000000016 */
[----:B------:R-:W0:Y:S01]  /*f710*/  LDCU UR8, c[0x0][0x3b0] ;  /* 0x00007600ff0877ac */ /* 0x000e220008000800 */
[----:B------:R-:W-:-:S02]  /*f720*/  @P0 IMAD.MOV.U32 R24, RZ, RZ, R28 ;  /* 0x000000ffff180224 */ /* 0x000fc400078e001c */
[----:B------:R-:W-:Y:S02]  /*f730*/  @P0 IMAD.MOV.U32 R25, RZ, RZ, R23 ;  /* 0x000000ffff190224 */ /* 0x000fe400078e0017 */
[----:B------:R-:W-:Y:S01]  /*f740*/  @!P2 IMAD.MOV R21, RZ, RZ, -R21 ;  /* 0x000000ffff15a224 */ /* 0x000fe200078e0a15 */
[----:B------:R3:W-:Y:S01]  /*f750*/  STL [R1+0x308], R28 ;  /* 0x0003081c01007387 */ /* 0x0007e20000100800 */
[----:B------:R-:W-:-:S03]  /*f760*/  @!P4 IMAD.MOV R20, RZ, RZ, -R20 ;  /* 0x000000ffff14c224 */ /* 0x000fc600078e0a14 */
[----:B------:R0:W4:Y:S01]  /*f770*/  @P0 LDG.E.U8 R22, desc[UR14][R24.64] ;  /* 0x0000000e18160981 */ /* 0x000122000c1e1100 */
[C---:B------:R-:W-:Y:S01]  /*f780*/  SEL R15, R27.reuse, R21, !P6 ;  /* 0x000000151b0f7207 */ /* 0x040fe20007000000 */
[----:B------:R-:W-:Y:S02]  /*f790*/  @!P5 IMAD.MOV R19, RZ, RZ, -R19 ;  /* 0x000000ffff13d224 */ /* 0x000fe400078e0a13 */
[----:B------:R2:W-:Y:S01]  /*f7a0*/  STL [R1+0x304], R23 ;  /* 0x0003041701007387 */ /* 0x0005e20000100800 */
[----:B---3--:R-:W-:Y:S02]  /*f7b0*/  SEL R28, R27, R17, !P6 ;  /* 0x000000111b1c7207 */ /* 0x008fe40007000000 */
[----:B0-----:R-:W-:Y:S01]  /*f7c0*/  IADD3 R24, P2, PT, R16, R13, RZ ;  /* 0x0000000d10187210 */ /* 0x001fe20007f5e0ff */
[----:B-1----:R-:W-:Y:S01]  /*f7d0*/  IMAD R15, R15, UR9, RZ ;  /* 0x000000090f0f7c24 */ /* 0x002fe2000f8e02ff */
[C---:B------:R-:W-:Y:S01]  /*f7e0*/  SEL R17, R27.reuse, R20, !P6 ;  /* 0x000000141b117207 */ /* 0x040fe20007000000 */
[----:B------:R-:W0:Y:S01]  /*f7f0*/  LDCU UR9, c[0x0][0x3b0] ;  /* 0x00007600ff0977ac */ /* 0x000e220008000800 */
[----:B--2---:R-:W-:-:S02]  /*f800*/  SEL R23, R27, R18, !P6 ;  /* 0x000000121b177207 */ /* 0x004fc40007000000 */
[-C--:B------:R-:W-:Y:S02]  /*f810*/  LEA.HI.X.SX32 R18, R16, R14.reuse, 0x1, P2 ;  /* 0x0000000e10127211 */ /* 0x080fe400010f0eff */
[----:B------:R-:W-:Y:S01]  /*f820*/  IADD3 R20, P2, PT, R26, R13, RZ ;  /* 0x0000000d1a147210 */ /* 0x000fe20007f5e0ff */
[----:B------:R-:W-:Y:S01]  /*f830*/  STL [R1+0x328], R24 ;  /* 0x0003281801007387 */ /* 0x000fe20000100800 */
[----:B------:R-:W-:Y:S02]  /*f840*/  LOP3.LUT R25, R12, 0x60, RZ, 0x3c, !PT ;  /* 0x000000600c197812 */ /* 0x000fe400078e3cff */
[----:B------:R-:W-:Y:S01]  /*f850*/  SEL R27, R27, R19, !P6 ;  /* 0x000000131b1b7207 */ /* 0x000fe20007000000 */
[----:B------:R1:W-:Y:S01]  /*f860*/  STL [R1+0x324], R18 ;  /* 0x0003241201007387 */ /* 0x0003e20000100800 */
[----:B------:R-:W-:Y:S01]  /*f870*/  @P0 IMAD.MOV.U32 R19, RZ, RZ, R18 ;  /* 0x000000ffff130224 */ /* 0x000fe200078e0012 */
[-C--:B------:R-:W-:Y:S01]  /*f880*/  LEA.HI.X.SX32 R21, R26, R14.reuse, 0x1, P2 ;  /* 0x0000000e1a157211 */ /* 0x080fe200010f0eff */
[----:B------:R-:W-:Y:S01]  /*f890*/  IMAD R23, R23, UR8, RZ ;  /* 0x0000000817177c24 */ /* 0x000fe2000f8e02ff */
[----:B------:R-:W-:Y:S01]  /*f8a0*/  STS.U8 [R25+UR4+0x9f00], R29 ;  /* 0x009f001d19007988 */ /* 0x000fe20008000004 */
[----:B------:R-:W-:Y:S01]  /*f8b0*/  PRMT R16, RZ, 0x7610, R16 ;  /* 0x00007610ff107816 */ /* 0x000fe20000000010 */
[----:B------:R-:W2:Y:S01]  /*f8c0*/  LDCU UR8, c[0x0][0x3b0] ;  /* 0x00007600ff0877ac */ /* 0x000ea20008000800 */
[----:B-1----:R-:W-:Y:S01]  /*f8d0*/  @P0 IMAD.MOV.U32 R18, RZ, RZ, R24 ;  /* 0x000000ffff120224 */ /* 0x002fe200078e0018 */
[C---:B------:R-:W-:Y:S01]  /*f8e0*/  IADD3 R24, P2, PT, R15.reuse, R13, RZ ;  /* 0x0000000d0f187210 */ /* 0x040fe20007f5e0ff */
[----:B------:R1:W-:Y:S04]  /*f8f0*/  STS.U8 [R25+UR4+0x2300], R31 ;  /* 0x0023001f19007988 */ /* 0x0003e80008000004 */
[----:B------:R-:W-:Y:S04]  /*f900*/  STL [R1+0x310], R20 ;  /* 0x0003101401007387 */ /* 0x000fe80000100800 */
[----:B------:R3:W4:Y:S01]  /*f910*/  @P0 LDG.E.U8 R16, desc[UR14][R18.64] ;  /* 0x0000000e12100981 */ /* 0x000722000c1e1100 */
[----:B-1----:R-:W-:-:S02]  /*f920*/  LEA.HI.X.SX32 R25, R15, R14, 0x1, P2 ;  /* 0x0000000e0f197211 */ /* 0x002fc400010f0eff */
[C---:B------:R-:W-:Y:S01]  /*f930*/  IADD3 R15, P2, PT, R23.reuse, R13, RZ ;  /* 0x0000000d170f7210 */ /* 0x040fe20007f5e0ff */
[----:B------:R-:W-:Y:S01]  /*f940*/  STL [R1+0x30c], R21 ;  /* 0x00030c1501007387 */ /* 0x000fe20000100800 */
[----:B------:R-:W-:Y:S02]  /*f950*/  LOP3.LUT R31, R12, 0x60, RZ, 0x3c, !PT ;  /* 0x000000600c1f7812 */ /* 0x000fe400078e3cff */
[----:B------:R-:W-:Y:S01]  /*f960*/  LEA.HI.X.SX32 R26, R23, R14, 0x1, P2 ;  /* 0x0000000e171a7211 */ /* 0x000fe200010f0eff */
[----:B------:R-:W-:Y:S04]  /*f970*/  STL [R1+0x330], R24 ;  /* 0x0003301801007387 */ /* 0x000fe80000100800 */
[----:B------:R-:W-:Y:S04]  /*f980*/  STL [R1+0x32c], R25 ;  /* 0x00032c1901007387 */ /* 0x000fe80000100800 */
[----:B------:R-:W-:Y:S04]  /*f990*/  STL [R1+0x318], R15 ;  /* 0x0003180f01007387 */ /* 0x000fe80000100800 */
[----:B------:R1:W-:Y:S04]  /*f9a0*/  STS.U8 [R31+UR4+0xa300], R30 ;  /* 0x00a3001e1f007988 */ /* 0x0003e80008000004 */
[----:B------:R0:W-:Y:S04]  /*f9b0*/  STL [R1+0x314], R26 ;  /* 0x0003141a01007387 */ /* 0x0001e80000100800 */
[----:B-1----:R-:W4:Y:S04]  /*f9c0*/  LDL.LU R30, [R1+0x24] ;  /* 0x00002400011e7983 */ /* 0x002f280000300800 */
[----:B------:R-:W4:Y:S01]  /*f9d0*/  LDL.LU R29, [R1+0x20] ;  /* 0x00002000011d7983 */ /* 0x000f220000300800 */
[----:B---3--:R-:W-:-:S06]  /*f9e0*/  PRMT R18, RZ, 0x7610, R18 ;  /* 0x00007610ff127816 */ /* 0x008fcc0000000012 */
[----:B------:R1:W3:Y:S02]  /*f9f0*/  @P0 LDG.E.U8 R18, desc[UR14][R20.64] ;  /* 0x0000000e14120981 */ /* 0x0002e4000c1e1100 */
[----:B-1----:R-:W-:-:S06]  /*fa00*/  PRMT R20, RZ, 0x7610, R20 ;  /* 0x00007610ff147816 */ /* 0x002fcc0000000014 */
[----:B------:R1:W3:Y:S02]  /*fa10*/  @P0 LDG.E.U8 R20, desc[UR14][R24.64] ;  /* 0x0000000e18140981 */ /* 0x0002e4000c1e1100 */
[----:B-1----:R-:W-:Y:S02]  /*fa20*/  @P0 IMAD.MOV.U32 R24, RZ, RZ, R15 ;  /* 0x000000ffff180224 */ /* 0x002fe400078e000f */
[----:B0-----:R-:W-:Y:S02]  /*fa30*/  IMAD R15, R17, UR9, RZ ;  /* 0x00000009110f7c24 */ /* 0x001fe4000f8e02ff */
[----:B------:R-:W-:-:S03]  /*fa40*/  @P0 IMAD.MOV.U32 R25, RZ, RZ, R26 ;  /* 0x000000ffff190224 */ /* 0x000fc600078e001a */
[C---:B------:R-:W-:Y:S02]  /*fa50*/  IADD3 R23, P2, PT, R15.reuse, R13, RZ ;  /* 0x0000000d0f177210 */ /* 0x040fe40007f5e0ff */
[----:B------:R-:W-:Y:S02]  /*fa60*/  PRMT R21, RZ, 0x7610, R21 ;  /* 0x00007610ff157816 */ /* 0x000fe40000000015 */
[----:B------:R-:W-:Y:S01]  /*fa70*/  LEA.HI.X.SX32 R26, R15, R14, 0x1, P2 ;  /* 0x0000000e0f1a7211 */ /* 0x000fe200010f0eff */
[----:B--2---:R-:W-:Y:S01]  /*fa80*/  IMAD R15, R28, UR8, RZ ;  /* 0x000000081c0f7c24 */ /* 0x004fe2000f8e02ff */
[----:B------:R-:W-:Y:S01]  /*fa90*/  STS.U8 [R31+UR4+0x2700], R33 ;  /* 0x002700211f007988 */ /* 0x000fe20008000004 */
[----:B------:R-:W-:-:S03]  /*faa0*/  IMAD R17, R27, UR10, RZ ;  /* 0x0000000a1b117c24 */ /* 0x000fc6000f8e02ff */
[----:B------:R0:W-:Y:S04]  /*fab0*/  STS.U8 [R31+UR4+0xa700], R32 ;  /* 0x00a700201f007988 */ /* 0x0001e80008000004 */
[----:B------:R1:W2:Y:S04]  /*fac0*/  @P0 LDG.E.U8 R21, desc[UR14][R24.64] ;  /* 0x0000000e18150981 */ /* 0x0002a8000c1e1100 */
[----:B------:R1:W-:Y:S01]  /*fad0*/  STL [R1+0x338], R23 ;  /* 0x0003381701007387 */ /* 0x0003e20000100800 */
[----:B0-----:R-:W-:Y:S01]  /*fae0*/  IADD3 R32, P2, PT, R15, R13, RZ ;  /* 0x0000000d0f207210 */ /* 0x001fe20007f5e0ff */
[----:B-1----:R-:W-:-:S03]  /*faf0*/  @P0 IMAD.MOV.U32 R24, RZ, RZ, R23 ;  /* 0x000000ffff180224 */ /* 0x002fc600078e0017 */
[-C--:B------:R-:W-:Y:S02]  /*fb00*/  LEA.HI.X.SX32 R33, R15, R14.reuse, 0x1, P2 ;  /* 0x0000000e0f217211 */ /* 0x080fe400010f0eff */
[C---:B------:R-:W-:Y:S01]  /*fb10*/  IADD3 R23, P3, PT, R17.reuse, R13, RZ ;  /* 0x0000000d11177210 */ /* 0x040fe20007f7e0ff */
[----:B------:R0:W-:Y:S01]  /*fb20*/  STL [R1+0x334], R26 ;  /* 0x0003341a01007387 */ /* 0x0001e20000100800 */
[----:B------:R-:W-:Y:S02]  /*fb30*/  @P0 IMAD.MOV.U32 R25, RZ, RZ, R26 ;  /* 0x000000ffff190224 */ /* 0x000fe400078e001a */
[----:B------:R-:W-:Y:S01]  /*fb40*/  @P0 IMAD.MOV.U32 R15, RZ, RZ, R33 ;  /* 0x000000ffff0f0224 */ /* 0x000fe200078e0021 */
[----:B------:R-:W-:Y:S04]  /*fb50*/  STS.U8 [R31+UR4+0x2b00], R35 ;  /* 0x002b00231f007988 */ /* 0x000fe80008000004 */
[----:B------:R-:W-:Y:S01]  /*fb60*/  STS.U8 [R31+UR4+0xab00], R34 ;  /* 0x00ab00221f007988 */ /* 0x000fe20008000004 */
[----:B0-----:R-:W-:Y:S01]  /*fb70*/  LEA.HI.X.SX32 R26, R17, R14, 0x1, P3 ;  /* 0x0000000e111a7211 */ /* 0x001fe200018f0eff */
[----:B------:R-:W-:Y:S01]  /*fb80*/  @P0 IMAD.MOV.U32 R14, RZ, RZ, R32 ;  /* 0x000000ffff0e0224 */ /* 0x000fe200078e0020 */
[----:B------:R-:W-:Y:S01]  /*fb90*/  PRMT R17, RZ, 0x7610, R17 ;  /* 0x00007610ff117816 */ /* 0x000fe20000000011 */
[----:B------:R-:W-:Y:S04]  /*fba0*/  STS.U8 [R31+UR4+0x2f00], R37 ;  /* 0x002f00251f007988 */ /* 0x000fe80008000004 */
[----:B------:R-:W-:Y:S04]  /*fbb0*/  STS.U8 [R31+UR4+0xaf00], R36 ;  /* 0x00af00241f007988 */ /* 0x000fe80008000004 */
[----:B------:R-:W-:Y:S04]  /*fbc0*/  STS.U8 [R31+UR4+0x3300], R41 ;  /* 0x003300291f007988 */ /* 0x000fe80008000004 */
[----:B------:R-:W-:Y:S04]  /*fbd0*/  STS.U8 [R31+UR4+0xb300], R52 ;  /* 0x00b300341f007988 */ /* 0x000fe80008000004 */
[----:B------:R0:W2:Y:S04]  /*fbe0*/  @P0 LDG.E.U8 R17, desc[UR14][R14.64] ;  /* 0x0000000e0e110981 */ /* 0x0000a8000c1e1100 */
[----:B------:R-:W-:Y:S04]  /*fbf0*/  STS.U8 [R31+UR4+0x3700], R59 ;  /* 0x0037003b1f007988 */ /* 0x000fe80008000004 */
[----:B------:R-:W-:Y:S01]  /*fc00*/  STS.U8 [R31+UR4+0xb700], R58 ;  /* 0x00b7003a1f007988 */ /* 0x000fe20008000004 */
[----:B0-----:R-:W-:-:S03]  /*fc10*/  LOP3.LUT R14, R12, 0x70, RZ, 0x3c, !PT ;  /* 0x000000700c0e7812 */ /* 0x001fc600078e3cff */
[----:B------:R-:W-:Y:S04]  /*fc20*/  STS.U8 [R31+UR4+0x3b00], R57 ;  /* 0x003b00391f007988 */ /* 0x000fe80008000004 */
[----:B------:R-:W-:Y:S04]  /*fc30*/  STS.U8 [R31+UR4+0xbb00], R56 ;  /* 0x00bb00381f007988 */ /* 0x000fe80008000004 */
[----:B------:R-:W-:Y:S04]  /*fc40*/  STL [R1+0x320], R32 ;  /* 0x0003202001007387 */ /* 0x000fe80000100800 */
[----:B------:R-:W-:Y:S04]  /*fc50*/  STL [R1+0x31c], R33 ;  /* 0x00031c2101007387 */ /* 0x000fe80000100800 */
[----:B------:R-:W-:Y:S04]  /*fc60*/  STL [R1+0x340], R23 ;  /* 0x0003401701007387 */ /* 0x000fe80000100800 */
[----:B------:R-:W-:Y:S04]  /*fc70*/  STL [R1+0x33c], R26 ;  /* 0x00033c1a01007387 */ /* 0x000fe80000100800 */
[----:B----4-:R-:W-:Y:S04]  /*fc80*/  STS.U8 [R31+UR4+0x3f00], R30 ;  /* 0x003f001e1f007988 */ /* 0x010fe80008000004 */
        /* <DEDUP_REMOVED lines=17> */
[----:B------:R1:W-:Y:S04]  /*fda0*/  STS.U8 [R14+UR4+0x2380], R7 ;  /* 0x002380070e007988 */ /* 0x0003e80008000004 */
[----:B0-----:R-:W4:Y:S04]  /*fdb0*/  LDL.LU R11, [R1+0xb98] ;  /* 0x000b9800010b7983 */ /* 0x001f280000300800 */
[----:B------:R0:W-:Y:S04]  /*fdc0*/  STS.U8 [R14+UR4+0xa380], R10 ;  /* 0x00a3800a0e007988 */ /* 0x0001e80008000004 */
[----:B-1----:R-:W2:Y:S04]  /*fdd0*/  LDL.LU R7, [R1+0xb94] ;  /* 0x000b940001077983 */ /* 0x002ea80000300800 */
[----:B------:R1:W-:Y:S04]  /*fde0*/  STS.U8 [R14+UR4+0x2780], R61 ;  /* 0x0027803d0e007988 */ /* 0x0003e80008000004 */
[----:B0-----:R-:W2:Y:S04]  /*fdf0*/  LDL.LU R10, [R1+0xb90] ;  /* 0x000b9000010a7983 */ /* 0x001ea80000300800 */
[----:B------:R0:W-:Y:S04]  /*fe00*/  STS.U8 [R14+UR4+0xa780], R8 ;  /* 0x00a780080e007988 */ /* 0x0001e80008000004 */
[----:B-1----:R-:W3:Y:S04]  /*fe10*/  LDL.LU R61, [R1+0xb8c] ;  /* 0x000b8c00013d7983 */ /* 0x002ee80000300800 */
[----:B------:R1:W-:Y:S04]  /*fe20*/  STS.U8 [R14+UR4+0x2b80], R6 ;  /* 0x002b80060e007988 */ /* 0x0003e80008000004 */
[----:B0-----:R-:W3:Y:S04]  /*fe30*/  LDL.LU R8, [R1+0xb88] ;  /* 0x000b880001087983 */ /* 0x001ee80000300800 */
[----:B------:R0:W-:Y:S04]  /*fe40*/  STS.U8 [R14+UR4+0xab80], R5 ;  /* 0x00ab80050e007988 */ /* 0x0001e80008000004 */
[----:B-1----:R-:W3:Y:S04]  /*fe50*/  LDL.LU R6, [R1+0xb84] ;  /* 0x000b840001067983 */ /* 0x002ee80000300800 */
[----:B0-----:R-:W3:Y:S01]  /*fe60*/  LDL.LU R5, [R1+0xb80] ;  /* 0x000b800001057983 */ /* 0x001ee20000300800 */
[----:B------:R-:W-:-:S02]  /*fe70*/  PRMT R19, RZ, 0x7610, R19 ;  /* 0x00007610ff137816 */ /* 0x000fc40000000013 */
[----:B------:R-:W-:-:S04]  /*fe80*/  PRMT R15, RZ, 0x7610, R15 ;  /* 0x00007610ff0f7816 */ /* 0x000fc8000000000f */
[----:B------:R0:W3:Y:S02]  /*fe90*/  @P0 LDG.E.U8 R19, desc[UR14][R24.64] ;  /* 0x0000000e18130981 */ /* 0x0000e4000c1e1100 */
[----:B0-----:R-:W-:Y:S02]  /*fea0*/  @P0 IMAD.MOV.U32 R24, RZ, RZ, R23 ;  /* 0x000000ffff180224 */ /* 0x001fe400078e0017 */
[----:B------:R-:W-:-:S05]  /*feb0*/  @P0 IMAD.MOV.U32 R25, RZ, RZ, R26 ;  /* 0x000000ffff190224 */ /* 0x000fca00078e001a */
[----:B------:R-:W3:Y:S01]  /*fec0*/  @P0 LDG.E.U8 R15, desc[UR14][R24.64] ;  /* 0x0000000e180f0981 */ /* 0x000ee2000c1e1100 */
[----:B------:R-:W0:Y:S03]  /*fed0*/  S2R R29, SR_TID.X ;  /* 0x00000000001d7919 */ /* 0x000e260000002100 */
[----:B----4-:R1:W-:Y:S04]  /*fee0*/  STS.U8 [R14+UR4+0x2f80], R11 ;  /* 0x002f800b0e007988 */ /* 0x0103e80008000004 */
[----:B------:R4:W-:Y:S04]  /*fef0*/  STS.U8 [R14+UR4+0xaf80], R9 ;  /* 0x00af80090e007988 */ /* 0x0009e80008000004 */
[----:B-1----:R1:W5:Y:S04]  /*ff00*/  LDL.LU R11, [R1+0xb7c] ;  /* 0x000b7c00010b7983 */ /* 0x0023680000300800 */
[----:B----4-:R1:W5:Y:S04]  /*ff10*/  LDL.LU R9, [R1+0xb78] ;  /* 0x000b780001097983 */ /* 0x0103680000300800 */
[----:B--2---:R2:W-:Y:S04]  /*ff20*/  STS.U8 [R14+UR4+0x3380], R10 ;  /* 0x0033800a0e007988 */ /* 0x0045e80008000004 */
[----:B------:R4:W-:Y:S04]  /*ff30*/  STS.U8 [R14+UR4+0xb380], R7 ;  /* 0x00b380070e007988 */ /* 0x0009e80008000004 */
[----:B--2---:R1:W5:Y:S04]  /*ff40*/  LDL.LU R10, [R1+0xb74] ;  /* 0x000b7400010a7983 */ /* 0x0043680000300800 */
[----:B---3--:R2:W-:Y:S04]  /*ff50*/  STS.U8 [R14+UR4+0x3780], R8 ;  /* 0x003780080e007988 */ /* 0x0085e80008000004 */
[----:B----4-:R1:W5:Y:S04]  /*ff60*/  LDL.LU R7, [R1+0xb70] ;  /* 0x000b700001077983 */ /* 0x0103680000300800 */
[----:B------:R-:W-:Y:S04]  /*ff70*/  STS.U8 [R14+UR4+0xb780], R61 ;  /* 0x00b7803d0e007988 */ /* 0x000fe80008000004 */
[----:B--2---:R1:W5:Y:S04]  /*ff80*/  LDL.LU R8, [R1+0xb6c] ;  /* 0x000b6c0001087983 */ /* 0x0043680000300800 */
[----:B------:R2:W-:Y:S04]  /*ff90*/  STS.U8 [R14+UR4+0x3b80], R5 ;  /* 0x003b80050e007988 */ /* 0x0005e80008000004 */
[----:B------:R3:W-:Y:S04]  /*ffa0*/  STS.U8 [R14+UR4+0xbb80], R6 ;  /* 0x00bb80060e007988 */ /* 0x0007e80008000004 */
[----:B--2---:R1:W5:Y:S04]  /*ffb0*/  LDL.LU R5, [R1+0xb68] ;  /* 0x000b680001057983 */ /* 0x0043680000300800 */
[----:B---3--:R1:W5:Y:S01]  /*ffc0*/  LDL.LU R6, [R1+0xb64] ;  /* 0x000b640001067983 */ /* 0x0083620000300800 */
[----:B0-----:R-:W-:-:S04]  /*ffd0*/  SHF.R.S32.HI R13, RZ, 0x7, R29 ;  /* 0x00000007ff0d7819 */ /* 0x001fc8000001141d */
[----:B------:R-:W-:-:S04]  /*ffe0*/  SGXT R13, R13, 0x1 ;  /* 0x000000010d0d781a */ /* 0x000fc80000000200 */
[----:B------:R-:W-:-:S04]  /*fff0*/  LOP3.LUT R13, R13, 0x90, RZ, 0xc0, !PT ;  /* 0x000000900d0d7812 */ /* 0x000fc800078ec0ff */
[----:B------:R-:W-:Y:S02]  /*10000*/  LOP3.LUT R13, R13, 0x7f, R29, 0x78, !PT ;  /* 0x0000007f0d0d7812 */ /* 0x000fe400078e781d */
[----:B------:R-:W0:Y:S01]  /*10010*/  LDC R29, c[0x0][0x3a0] ;  /* 0x0000e800ff1d7b82 */ /* 0x000e220000000800 */
[----:B------:R-:W-:Y:S04]  /*10020*/  STS.U8 [R14+UR4+0x3f80], R40 ;  /* 0x003f80280e007988 */ /* 0x000fe80008000004 */
[----:B------:R2:W-:Y:S04]  /*10030*/  STS.U8 [R14+UR4+0xbf80], R39 ;  /* 0x00bf80270e007988 */ /* 0x0005e80008000004 */
[----:B------:R3:W-:Y:S04]  /*10040*/  STS.U8 [R13+UR4+0x20000], R22 ;  /* 0x020000160d007988 */ /* 0x0007e80008000004 */
[----:B------:R4:W-:Y:S01]  /*10050*/  STS.U8 [R13+UR4+0x20400], R16 ;  /* 0x020400100d007988 */ /* 0x0009e20008000004 */
[----:B--2---:R-:W-:-:S02]  /*10060*/  LOP3.LUT R14, R13, 0x40, RZ, 0x3c, !PT ;  /* 0x000000400d0e7812 */ /* 0x004fc400078e3cff */
[C---:B---3--:R-:W-:Y:S02]  /*10070*/  LOP3.LUT R22, R13.reuse, 0x20, RZ, 0x3c, !PT ;  /* 0x000000200d167812 */ /* 0x048fe400078e3cff */
[----:B----4-:R-:W-:-:S03]  /*10080*/  LOP3.LUT R13, R13, 0x60, RZ, 0x3c, !PT ;  /* 0x000000600d0d7812 */ /* 0x010fc600078e3cff */
[----:B------:R1:W-:Y:S04]  /*10090*/  STS.U8 [R22+UR4+0x20100], R18 ;  /* 0x0201001216007988 */ /* 0x0003e80008000004 */
[----:B------:R1:W-:Y:S04]  /*100a0*/  STS.U8 [R22+UR4+0x20500], R20 ;  /* 0x0205001416007988 */ /* 0x0003e80008000004 */
[----:B------:R1:W-:Y:S04]  /*100b0*/  STS.U8 [R14+UR4+0x20200], R21 ;  /* 0x020200150e007988 */ /* 0x0003e80008000004 */
[----:B------:R1:W-:Y:S04]  /*100c0*/  STS.U8 [R14+UR4+0x20600], R19 ;  /* 0x020600130e007988 */ /* 0x0003e80008000004 */
[----:B------:R1:W-:Y:S04]  /*100d0*/  STS.U8 [R13+UR4+0x20300], R17 ;  /* 0x020300110d007988 */ /* 0x0003e80008000004 */
[----:B------:R1:W-:Y:S01]  /*100e0*/  STS.U8 [R13+UR4+0x20700], R15 ;  /* 0x0207000f0d007988 */ /* 0x0003e20008000004 */
[----:B------:R2:W-:Y:S06]  /*100f0*/  MEMBAR.ALL.CTA ;  /* 0x0000000000007992 */ /* 0x0005ec0000008000 */
[----:B--2---:R-:W2:Y:S01]  /*10100*/  FENCE.VIEW.ASYNC.S ;  /* 0x00000000000073c6 */ /* 0x004ea20000000000 */
[----:B0-----:R-:W-:Y:S01]  /*10110*/  VIADD R29, R29, 0x7f ;  /* 0x0000007f1d1d7836 */ /* 0x001fe20000000000 */
[----:B--2---:R-:W-:Y:S01]  /*10120*/  BAR.SYNC.DEFER_BLOCKING 0x0 ;  /* 0x0000000000007b1d */ /* 0x004fe20000010000 */
[----:B------:R-:W-:-:S04]  /*10130*/  ISETP.NE.U32.AND P0, PT, RZ, UR11, PT ;  /* 0x0000000bff007c0c */ /* 0x000fc8000bf05070 */
[C---:B------:R-:W-:Y:S02]  /*10140*/  ISETP.LT.OR P2, PT, R29.reuse, 0x80, P0 ;  /* 0x000000801d00780c */ /* 0x040fe40000741670 */
[----:B------:R-:W-:-:S11]  /*10150*/  ISETP.GE.AND P3, PT, R29, 0x100, PT ;  /* 0x000001001d00780c */ /* 0x000fd60003f66270 */
[----:B-1----:R-:W-:Y:S05]  /*10160*/  @P2 BRA `(.L_x_6) ;  /* 0x0000000400782947 */ /* 0x002fea0003800000 */
[----:B------:R-:W-:Y:S02]  /*10170*/  USHF.R.U32.HI UR44, URZ, 0x4, UR4 ;  /* 0x00000004ff2c7899 */ /* 0x000fe40008011604 */
[----:B------:R-:W-:Y:S02]  /*10180*/  UIADD3 UR9, UPT, UPT, UR4, 0x20000, URZ ;  /* 0x0002000004097890 */ /* 0x000fe4000fffe0ff */
[----:B------:R-:W-:Y:S02]  /*10190*/  USGXT.U32 UR44, UR44, 0xe ;  /* 0x0000000e2c2c789a */ /* 0x000fe40008000000 */
[----:B------:R-:W-:Y:S02]  /*101a0*/  USHF.R.U32.HI UR9, URZ, 0x4, UR9 ;  /* 0x00000004ff097899 */ /* 0x000fe40008011609 */
[----:B------:R-:W-:Y:S02]  /*101b0*/  UIADD3 UR48, UP1, UPT, UR44, 0x100, URZ ;  /* 0x000001002c307890 */ /* 0x000fe4000ff3e0ff */
[----:B------:R-:W-:Y:S01]  /*101c0*/  USGXT.U32 UR50, UR9, 0xe ;  /* 0x0000000e0932789a */ /* 0x000fe20008000000 */
[----:B------:R-:W-:Y:S01]  /*101d0*/  UMOV UR8, URZ ;  /* 0x000000ff00087c82 */ /* 0x000fe20008000000 */
[----:B------:R-:W-:Y:S01]  /*101e0*/  UMOV UR45, URZ ;  /* 0x000000ff002d7c82 */ /* 0x000fe20008000000 */
[----:B------:R-:W-:-:S02]  /*101f0*/  UIADD3.X UR49, UPT, UPT, UR8, 0x40004040, URZ, UP1, !UPT ;  /* 0x4000404008317890 */ /* 0x000fc40008ffe4ff */
[----:B------:R-:W-:Y:S01]  /*10200*/  UIADD3 UR52, UP1, UPT, UR50, 0x2, URZ ;  /* 0x0000000232347890 */ /* 0x000fe2000ff3e0ff */
[----:B------:R-:W-:Y:S01]  /*10210*/  UMOV UR56, UR6 ;  /* 0x0000000600387c82 */ /* 0x000fe20008000000 */
[----:B------:R-:W-:Y:S02]  /*10220*/  UMOV UR57, URZ ;  /* 0x000000ff00397c82 */ /* 0x000fe40008000000 */
[----:B------:R-:W-:Y:S01]  /*10230*/  UIADD3.X UR53, UPT, UPT, UR45, 0x40004040, URZ, UP1, !UPT ;  /* 0x400040402d357890 */ /* 0x000fe20008ffe4ff */
[----:B------:R-:W-:Y:S01]  /*10240*/  UMOV UR8, UR56 ;  /* 0x0000003800087c82 */ /* 0x000fe20008000000 */
[----:B------:R-:W-:Y:S02]  /*10250*/  UIADD3.64 UR56, UPT, UPT, UR48, 0x100, URZ ;  /* 0x0000010030387897 */ /* 0x000fe4000fffe0ff */
[----:B------:R-:W-:Y:S02]  /*10260*/  UIADD3.64 UR64, UPT, UPT, UR52, 0x2, URZ ;  /* 0x0000000234407897 */ /* 0x000fe4000fffe0ff */
[----:B------:R-:W-:-:S02]  /*10270*/  UIADD3.64 UR58, UPT, UPT, UR48, 0x200, URZ ;  /* 0x00000200303a7897 */ /* 0x000fc4000fffe0ff */
[----:B------:R-:W-:Y:S01]  /*10280*/  UIADD3.64 UR68, UPT, UPT, UR52, 0x4, URZ ;  /* 0x0000000434447897 */ /* 0x000fe2000fffe0ff */
[----:B------:R-:W-:Y:S01]  /*10290*/  UMOV UR18, 0x0 ;  /* 0x0000000000127882 */ /* 0x000fe20000000000 */
[----:B------:R-:W-:Y:S01]  /*102a0*/  UMOV UR19, 0x8048010 ;  /* 0x0804801000137882 */ /* 0x000fe20000000000 */
[----:B------:R-:W-:Y:S02]  /*102b0*/  UIADD3 UR12, UPT, UPT, UR5, 0x10, URZ ;  /* 0x00000010050c7890 */ /* 0x000fe4000fffe0ff */
[----:B------:R-:W-:Y:S01]  /*102c0*/  UIADD3.64 UR60, UPT, UPT, UR48, 0x300, URZ ;  /* 0x00000300303c7897 */ /* 0x000fe2000fffe0ff */
[----:B------:R-:W-:Y:S01]  /*102d0*/  UMOV UR45, 0x40004040 ;  /* 0x40004040002d7882 */ /* 0x000fe20000000000 */
[----:B------:R-:W-:Y:S01]  /*102e0*/  UMOV UR51, 0x40004040 ;  /* 0x4000404000337882 */ /* 0x000fe20000000000 */
[----:B------:R-:W-:Y:S02]  /*102f0*/  UIADD3 UR76, UPT, UPT, UR5, 0x10, URZ ;  /* 0x00000010054c7890 */ /* 0x000fe4000fffe0ff */
[----:B------:R0:W-:Y:S01]  /*10300*/  UTCQMMA gdesc[UR44], gdesc[UR50], tmem[UR5], tmem[UR18], idesc[UR19], !UPT ;  /* 0x00ff12322c0075ea */ /* 0x0001e2000f800305 */
[----:B------:R-:W-:Y:S01]  /*10310*/  UIADD3.64 UR62, UPT, UPT, UR48, 0x400, URZ ;  /* 0x00000400303e7897 */ /* 0x000fe2000fffe0ff */
[----:B------:R-:W-:Y:S01]  /*10320*/  UMOV UR26, 0x0 ;  /* 0x00000000001a7882 */ /* 0x000fe20000000000 */
[----:B------:R-:W-:Y:S01]  /*10330*/  UMOV UR27, 0x8048010 ;  /* 0x08048010001b7882 */ /* 0x000fe20000000000 */
[----:B------:R-:W-:-:S02]  /*10340*/  UIADD3 UR75, UPT, UPT, UR5, 0x10, URZ ;  /* 0x00000010054b7890 */ /* 0x000fc4000fffe0ff */
[----:B------:R1:W-:Y:S01]  /*10350*/  UTCQMMA gdesc[UR48], gdesc[UR52], tmem[UR5], tmem[UR26], idesc[UR27], UPT ;  /* 0x00ff1a34300075ea */ /* 0x0003e2000b800305 */
[----:B------:R-:W-:Y:S01]  /*10360*/  UIADD3.64 UR66, UPT, UPT, UR48, 0x500, URZ ;  /* 0x0000050030427897 */ /* 0x000fe2000fffe0ff */
[----:B------:R-:W-:Y:S01]  /*10370*/  UMOV UR38, 0x0 ;  /* 0x0000000000267882 */ /* 0x000fe20000000000 */
[----:B------:R-:W-:Y:S01]  /*10380*/  UMOV UR39, 0x8048010 ;  /* 0x0804801000277882 */ /* 0x000fe20000000000 */
[----:B------:R-:W-:Y:S02]  /*10390*/  UIADD3 UR74, UPT, UPT, UR5, 0x10, URZ ;  /* 0x00000010054a7890 */ /* 0x000fe4000fffe0ff */
[----:B------:R2:W-:Y:S01]  /*103a0*/  UTCQMMA gdesc[UR56], gdesc[UR64], tmem[UR5], tmem[UR38], idesc[UR39], UPT ;  /* 0x00ff2640380075ea */ /* 0x0005e2000b800305 */
[----:B0-----:R-:W-:Y:S02]  /*103b0*/  UIADD3.64 UR44, UPT, UPT, UR48, 0x600, URZ ;  /* 0x00000600302c7897 */ /* 0x001fe4000fffe0ff */
[----:B------:R-:W-:Y:S02]  /*103c0*/  UIADD3 UR73, UPT, UPT, UR5, 0x20, URZ ;  /* 0x0000002005497890 */ /* 0x000fe4000fffe0ff */
[----:B------:R-:W-:Y:S01]  /*103d0*/  UIADD3.64 UR18, UPT, UPT, UR48, 0x700, URZ ;  /* 0x0000070030127897 */ /* 0x000fe2000fffe0ff */
[----:B------:R-:W-:Y:S01]  /*103e0*/  UMOV UR30, 0x0 ;  /* 0x00000000001e7882 */ /* 0x000fe20000000000 */
[----:B------:R-:W-:Y:S01]  /*103f0*/  UMOV UR31, 0x8048010 ;  /* 0x08048010001f7882 */ /* 0x000fe20000000000 */
[----:B------:R-:W-:-:S02]  /*10400*/  UIADD3 UR72, UPT, UPT, UR5, 0x20, URZ ;  /* 0x0000002005487890 */ /* 0x000fc4000fffe0ff */
[----:B------:R0:W-:Y:S01]  /*10410*/  UTCQMMA gdesc[UR58], gdesc[UR68], tmem[UR5], tmem[UR30], idesc[UR31], UPT ;  /* 0x00ff1e443a0075ea */ /* 0x0001e2000b800305 */
[----:B-1----:R-:W-:Y:S02]  /*10420*/  UIADD3.64 UR26, UPT, UPT, UR48, 0x800, URZ ;  /* 0x00000800301a7897 */ /* 0x002fe4000fffe0ff */
[----:B------:R-:W-:Y:S02]  /*10430*/  UIADD3 UR71, UPT, UPT, UR5, 0x20, URZ ;  /* 0x0000002005477890 */ /* 0x000fe4000fffe0ff */
[----:B--2---:R-:W-:Y:S01]  /*10440*/  UIADD3.64 UR56, UPT, UPT, UR48, 0x900, URZ ;  /* 0x0000090030387897 */ /* 0x004fe2000fffe0ff */
[----:B------:R-:W-:Y:S01]  /*10450*/  UMOV UR22, 0x0 ;  /* 0x0000000000167882 */ /* 0x000fe20000000000 */
[----:B------:R-:W-:Y:S01]  /*10460*/  UMOV UR23, 0x8048010 ;  /* 0x0804801000177882 */ /* 0x000fe20000000000 */
[----:B------:R-:W-:Y:S01]  /*10470*/  UIADD3 UR70, UPT, UPT, UR5, 0x20, URZ ;  /* 0x0000002005467890 */ /* 0x000fe2000fffe0ff */
[----:B------:R1:W-:Y:S01]  /*10480*/  UTCQMMA gdesc[UR60], gdesc[UR50], tmem[UR12], tmem[UR22], idesc[UR23], !UPT ;  /* 0x00ff16323c0075ea */ /* 0x0003e2000f80030c */
[----:B------:R-:W-:Y:S01]  /*10490*/  UIADD3.64 UR38, UPT, UPT, UR48, 0xa00, URZ ;  /* 0x00000a0030267897 */ /* 0x000fe2000fffe0ff */
[----:B------:R-:W-:Y:S01]  /*104a0*/  UMOV UR16, 0x0 ;  /* 0x0000000000107882 */ /* 0x000fe20000000000 */
[----:B------:R-:W-:Y:S01]  /*104b0*/  UMOV UR17, 0x8048010 ;  /* 0x0804801000117882 */ /* 0x000fe20000000000 */
[----:B------:R-:W-:Y:S01]  /*104c0*/  UIADD3 UR13, UPT, UPT, UR5, 0x30, URZ ;  /* 0x00000030050d7890 */ /* 0x000fe2000fffe0ff */
[----:B------:R2:W-:Y:S01]  /*104d0*/  UTCQMMA gdesc[UR62], gdesc[UR52], tmem[UR76], tmem[UR16], idesc[UR17], UPT ;  /* 0x00ff10343e0075ea */ /* 0x0005e2000b80034c */
[----:B0-----:R-:W-:Y:S01]  /*104e0*/  UIADD3.64 UR58, UPT, UPT, UR48, 0xb00, URZ ;  /* 0x00000b00303a7897 */ /* 0x001fe2000fffe0ff */
[----:B------:R-:W-:Y:S01]  /*104f0*/  UMOV UR34, 0x0 ;  /* 0x0000000000227882 */ /* 0x000fe20000000000 */
[----:B------:R-:W-:Y:S01]  /*10500*/  UMOV UR35, 0x8048010 ;  /* 0x0804801000237882 */ /* 0x000fe20000000000 */
[----:B------:R-:W-:Y:S01]  /*10510*/  UIADD3 UR11, UPT, UPT, UR5, 0x30, URZ ;  /* 0x00000030050b7890 */ /* 0x000fe2000fffe0ff */
[----:B------:R2:W-:Y:S01]  /*10520*/  UTCQMMA gdesc[UR66], gdesc[UR64], tmem[UR75], tmem[UR34], idesc[UR35], UPT ;  /* 0x00ff2240420075ea */ /* 0x0005e2000b80034b */
[----:B------:R-:W-:Y:S01]  /*10530*/  UIADD3.64 UR30, UPT, UPT, UR48, 0xc00, URZ ;  /* 0x00000c00301e7897 */ /* 0x000fe2000fffe0ff */
[----:B------:R-:W-:Y:S01]  /*10540*/  UMOV UR24, 0x0 ;  /* 0x0000000000187882 */ /* 0x000fe20000000000 */
[----:B------:R-:W-:Y:S01]  /*10550*/  UMOV UR25, 0x8048010 ;  /* 0x0804801000197882 */ /* 0x000fe20000000000 */
[----:B------:R-:W-:Y:S01]  /*10560*/  UIADD3 UR10, UPT, UPT, UR5, 0x30, URZ ;  /* 0x00000030050a7890 */ /* 0x000fe2000fffe0ff */
[----:B------:R2:W-:Y:S01]  /*10570*/  UTCQMMA gdesc[UR44], gdesc[UR68], tmem[UR74], tmem[UR24], idesc[UR25], UPT ;  /* 0x00ff18442c0075ea */ /* 0x0005e2000b80034a */
[----:B-1----:R-:W-:Y:S01]  /*10580*/  UIADD3.64 UR22, UPT, UPT, UR48, 0xd00, URZ ;  /* 0x00000d0030167897 */ /* 0x002fe2000fffe0ff */
[----:B------:R-:W-:Y:S01]  /*10590*/  UMOV UR20, 0x0 ;  /* 0x0000000000147882 */ /* 0x000fe20000000000 */
[----:B------:R-:W-:Y:S01]  /*105a0*/  UMOV UR21, 0x8048010 ;  /* 0x0804801000157882 */ /* 0x000fe20000000000 */
[----:B------:R-:W-:Y:S01]  /*105b0*/  UIADD3 UR9, UPT, UPT, UR5, 0x30, URZ ;  /* 0x0000003005097890 */ /* 0x000fe2000fffe0ff */
[----:B------:R2:W-:Y:S01]  /*105c0*/  UTCQMMA gdesc[UR18], gdesc[UR50], tmem[UR73], tmem[UR20], idesc[UR21], !UPT ;  /* 0x00ff1432120075ea */ /* 0x0005e2000f800349 */
[----:B------:R-:W-:Y:S01]  /*105d0*/  UIADD3.64 UR48, UPT, UPT, UR48, 0xe00, URZ ;  /* 0x00000e0030307897 */ /* 0x000fe2000fffe0ff */
[----:B------:R-:W-:Y:S01]  /*105e0*/  UMOV UR28, 0x0 ;  /* 0x00000000001c7882 */ /* 0x000fe20000000000 */
[----:B------:R-:W-:Y:S01]  /*105f0*/  UMOV UR29, 0x8048010 ;  /* 0x08048010001d7882 */ /* 0x000fe20000000000 */
[----:B------:R-:W-:Y:S01]  /*10600*/  UMOV UR36, 0x0 ;  /* 0x0000000000247882 */ /* 0x000fe20000000000 */
[----:B------:R-:W-:Y:S01]  /*10610*/  UMOV UR37, 0x8048010 ;  /* 0x0804801000257882 */ /* 0x000fe20000000000 */
[----:B------:R-:W-:Y:S01]  /*10620*/  UMOV UR32, 0x0 ;  /* 0x0000000000207882 */ /* 0x000fe20000000000 */
[----:B------:R-:W-:Y:S01]  /*10630*/  UMOV UR33, 0x8048010 ;  /* 0x0804801000217882 */ /* 0x000fe20000000000 */
[----:B------:R2:W-:Y:S01]  /*10640*/  UTCQMMA gdesc[UR26], gdesc[UR52], tmem[UR72], tmem[UR28], idesc[UR29], UPT ;  /* 0x00ff1c341a0075ea */ /* 0x0005e2000b800348 */
        /* <DEDUP_REMOVED lines=8> */
[----:B------:R2:W-:Y:S01]  /*106d0*/  UTCQMMA gdesc[UR58], gdesc[UR50], tmem[UR13], tmem[UR40], idesc[UR41], !UPT ;  /* 0x00ff28323a0075ea */ /* 0x0005e2000f80030d */
[----:B------:R-:W-:Y:S01]  /*106e0*/  UMOV UR54, 0x0 ;  /* 0x0000000000367882 */ /* 0x000fe20000000000 */
[----:B------:R-:W-:Y:S01]  /*106f0*/  UMOV UR55, 0x8048010 ;  /* 0x0804801000377882 */ /* 0x000fe20000000000 */
[----:B------:R2:W-:Y:S01]  /*10700*/  UTCQMMA gdesc[UR30], gdesc[UR52], tmem[UR11], tmem[UR42], idesc[UR43], UPT ;  /* 0x00ff2a341e0075ea */ /* 0x0005e2000b80030b */
[----:B------:R2:W-:Y:S01]  /*10710*/  UTCQMMA gdesc[UR22], gdesc[UR64], tmem[UR10], tmem[UR46], idesc[UR47], UPT ;  /* 0x00ff2e40160075ea */ /* 0x0005e2000b80030a */
[----:B------:R2:W-:Y:S01]  /*10720*/  UTCQMMA gdesc[UR48], gdesc[UR68], tmem[UR9], tmem[UR54], idesc[UR55], UPT ;  /* 0x00ff3644300075ea */ /* 0x0005e2000b800309 */
[----:B------:R2:W-:Y:S01]  /*10730*/  UTCBAR [UR8], URZ ;  /* 0x000000ff080073e9 */ /* 0x0005e200080000ff */
[----:B------:R-:W-:Y:S01]  /*10740*/  NOP ;  /* 0x0000000000007918 */ /* 0x000fe20000000000 */
.L_x_6:
[----:B--2---:R-:W-:Y:S01]  /*10750*/  UMOV UR8, URZ ;  /* 0x000000ff00087c82 */ /* 0x004fe20008000000 */
[----:B------:R-:W-:Y:S05]  /*10760*/  @!P3 BRA `(.L_x_7) ;  /* 0x000001200028b947 */ /* 0x000fea0003800000 */
[----:B------:R-:W-:Y:S01]  /*10770*/  UIADD3 UR10, UPT, UPT, UR4, 0x10000, URZ ;  /* 0x00010000040a7890 */ /* 0x000fe2000fffe0ff */
[----:B------:R-:W-:Y:S01]  /*10780*/  IMAD.MOV.U32 R14, RZ, RZ, RZ ;  /* 0x000000ffff0e7224 */ /* 0x000fe200078e00ff */
[----:B------:R-:W-:Y:S01]  /*10790*/  UIADD3 UR12, UPT, UPT, UR4, 0x20800, URZ ;  /* 0x00020800040c7890 */ /* 0x000fe2000fffe0ff */
[----:B------:R-:W-:Y:S01]  /*107a0*/  IMAD.MOV.U32 R13, RZ, RZ, RZ ;  /* 0x000000ffff0d7224 */ /* 0x000fe200078e00ff */
[----:B------:R-:W-:Y:S02]  /*107b0*/  USHF.R.U32.HI UR10, URZ, 0x4, UR10 ;  /* 0x00000004ff0a7899 */ /* 0x000fe4000801160a */
[----:B------:R-:W-:Y:S02]  /*107c0*/  USHF.R.U32.HI UR12, URZ, 0x4, UR12 ;  /* 0x00000004ff0c7899 */ /* 0x000fe4000801160c */
[----:B------:R-:W-:Y:S02]  /*107d0*/  USGXT.U32 UR10, UR10, 0xe ;  /* 0x0000000e0a0a789a */ /* 0x000fe40008000000 */
[----:B------:R-:W-:-:S02]  /*107e0*/  USGXT.U32 UR12, UR12, 0xe ;  /* 0x0000000e0c0c789a */ /* 0x000fc40008000000 */
[----:B------:R-:W-:Y:S02]  /*107f0*/  UIADD3 UR16, UP1, UPT, UR10, 0x100, URZ ;  /* 0x000001000a107890 */ /* 0x000fe4000ff3e0ff */
[----:B------:R-:W-:Y:S01]  /*10800*/  UIADD3 UR18, UP2, UPT, UR12, 0x2, URZ ;  /* 0x000000020c127890 */ /* 0x000fe2000ff5e0ff */
[----:B------:R-:W-:Y:S01]  /*10810*/  UMOV UR8, URZ ;  /* 0x000000ff00087c82 */ /* 0x000fe20008000000 */
[----:B------:R-:W-:Y:S01]  /*10820*/  UMOV UR11, URZ ;  /* 0x000000ff000b7c82 */ /* 0x000fe20008000000 */
[----:B------:R-:W-:Y:S02]  /*10830*/  UIADD3.X UR17, UPT, UPT, UR8, 0x40004040, URZ, UP1, !UPT ;  /* 0x4000404008117890 */ /* 0x000fe40008ffe4ff */
[----:B------:R-:W-:Y:S01]  /*10840*/  UIADD3.X UR19, UPT, UPT, UR11, 0x40004040, URZ, UP2, !UPT ;  /* 0x400040400b137890 */ /* 0x000fe200097fe4ff */
[----:B------:R-:W0:Y:S01]  /*10850*/  LDCU UR9, c[0x0][0x3a0] ;  /* 0x00007400ff0977ac */ /* 0x000e220008000800 */
[----:B------:R-:W1:Y:S01]  /*10860*/  LDCU.64 UR20, c[0x0][0x3a8] ;  /* 0x00007500ff1477ac */ /* 0x000e620008000a00 */
[----:B------:R-:W-:-:S02]  /*10870*/  UIADD3.64 UR22, UPT, UPT, UR16, 0x100, URZ ;  /* 0x0000010010167897 */ /* 0x000fc4000fffe0ff */
[----:B------:R-:W-:Y:S02]  /*10880*/  UIADD3.64 UR24, UPT, UPT, UR18, 0x2, URZ ;  /* 0x0000000212187897 */ /* 0x000fe4000fffe0ff */
[----:B------:R-:W-:Y:S02]  /*10890*/  UIADD3.64 UR26, UPT, UPT, UR16, 0x200, URZ ;  /* 0x00000200101a7897 */ /* 0x000fe4000fffe0ff */
[----:B------:R-:W-:Y:S02]  /*108a0*/  UIADD3.64 UR28, UPT, UPT, UR18, 0x4, URZ ;  /* 0x00000004121c7897 */ /* 0x000fe4000fffe0ff */
[----:B------:R-:W-:Y:S02]  /*108b0*/  UIADD3.64 UR30, UPT, UPT, UR16, 0x300, URZ ;  /* 0x00000300101e7897 */ /* 0x000fe4000fffe0ff */
[----:B------:R-:W-:Y:S02]  /*108c0*/  UIADD3.64 UR32, UPT, UPT, UR16, 0x400, URZ ;  /* 0x0000040010207897 */ /* 0x000fe4000fffe0ff */
        /* <DEDUP_REMOVED lines=9> */
[----:B------:R-:W-:Y:S01]  /*10960*/  UIADD3.64 UR52, UPT, UPT, UR16, 0xe00, URZ ;  /* 0x00000e0010347897 */ /* 0x000fe2000fffe0ff */
[----:B------:R-:W-:Y:S01]  /*10970*/  UMOV UR11, 0x1 ;  /* 0x00000001000b7882 */ /* 0x000fe20000000000 */
[----:B------:R-:W-:Y:S01]  /*10980*/  UMOV UR54, URZ ;  /* 0x000000ff00367c82 */ /* 0x000fe20008000000 */
[----:B01----:R-:W-:-:S09]  /*10990*/  UMOV UR13, 0x40004040 ;  /* 0x40004040000d7882 */ /* 0x003fd20000000000 */
.L_x_10:
[----:B------:R-:W2:Y:S01]  /*109a0*/  LDL.LU R37, [R1+0x340] ;  /* 0x0003400001257983 */ /* 0x000ea20000300800 */
[----:B------:R-:W0:Y:S03]  /*109b0*/  LDC R15, c[0x0][0x3a0] ;  /* 0x0000e800ff0f7b82 */ /* 0x000e260000000800 */
[----:B------:R-:W3:Y:S04]  /*109c0*/  LDL.LU R19, [R1+0x338] ;  /* 0x0003380001137983 */ /* 0x000ee80000300800 */
        /* <DEDUP_REMOVED lines=18> */
[----:B------:R-:W4:Y:S01]  /*10af0*/  LDL.LU R16, [R1+0xa70] ;  /* 0x000a700001107983 */ /* 0x000f220000300800 */
[----:B------:R-:W-:Y:S01]  /*10b00*/  USHF.L.U32 UR8, UR21, 0x7, URZ ;  /* 0x0000000715087899 */ /* 0x000fe200080006ff */
[----:B------:R-:W-:Y:S01]  /*10b10*/  IMAD.U32 R14, R14, -0x80000000, RZ ;  /* 0x800000000e0e7824 */ /* 0x000fe200078e00ff */
[----:B------:R-:W-:Y:S01]  /*10b20*/  USHF.L.U32 UR55, UR20, 0x7, URZ ;  /* 0x0000000714377899 */ /* 0x000fe200080006ff */
[----:B------:R-:W-:Y:S01]  /*10b30*/  VIADD R35, R13, 0x1 ;  /* 0x000000010d237836 */ /* 0x000fe20000000000 */
[----:B------:R-:W-:-:S02]  /*10b40*/  USHF.R.S32.HI UR57, URZ, 0x1f, UR8 ;  /* 0x0000001fff397899 */ /* 0x000fc40008011408 */
[----:B------:R-:W-:Y:S01]  /*10b50*/  USHF.R.S32.HI UR56, URZ, 0x1f, UR55 ;  /* 0x0000001fff387899 */ /* 0x000fe20008011437 */
[----:B0-----:R-:W-:Y:S01]  /*10b60*/  IMAD R35, R35, -0x80, R15 ;  /* 0xffffff8023237824 */ /* 0x001fe200078e020f */
[----:B--2---:R-:W-:Y:S02]  /*10b70*/  IADD3 R37, P6, PT, R37, UR8, RZ ;  /* 0x0000000825257c10 */ /* 0x004fe4000ffde0ff */
[----:B---3--:R-:W-:Y:S02]  /*10b80*/  IADD3 R19, P2, PT, R19, UR8, RZ ;  /* 0x0000000813137c10 */ /* 0x008fe4000ff5e0ff */
[----:B----4-:R-:W-:-:S03]  /*10b90*/  IADD3 R36, P3, PT, R36, UR8, RZ ;  /* 0x0000000824247c10 */ /* 0x010fc6000ff7e0ff */
[----:B------:R0:W-:Y:S01]  /*10ba0*/  STL [R1+0x338], R19 ;  /* 0x0003381301007387 */ /* 0x0001e20000100800 */
[----:B------:R-:W-:Y:S02]  /*10bb0*/  IADD3 R34, P4, PT, R34, UR8, RZ ;  /* 0x0000000822227c10 */ /* 0x000fe4000ff9e0ff */
[----:B------:R-:W-:Y:S01]  /*10bc0*/  IADD3 R33, P5, PT, R33, UR8, RZ ;  /* 0x0000000821217c10 */ /* 0x000fe2000ffbe0ff */
[----:B0-----:R-:W2:Y:S01]  /*10bd0*/  LDL.LU R19, [R1+0x2fc] ;  /* 0x0002fc0001137983 */ /* 0x001ea20000300800 */
[----:B------:R-:W-:-:S03]  /*10be0*/  IADD3.X R32, PT, PT, R32, UR57, RZ, P6, !PT ;  /* 0x0000003920207c10 */ /* 0x000fc6000b7fe4ff */
[----:B------:R-:W-:Y:S01]  /*10bf0*/  STL [R1+0x340], R37 ;  /* 0x0003402501007387 */ /* 0x000fe20000100800 */
[----:B------:R-:W-:-:S03]  /*10c00*/  IADD3 R31, P6, PT, R31, UR8, RZ ;  /* 0x000000081f1f7c10 */ /* 0x000fc6000ffde0ff */
[----:B------:R-:W-:Y:S01]  /*10c10*/  STL [R1+0x330], R36 ;  /* 0x0003302401007387 */ /* 0x000fe20000100800 */
        /* <DEDUP_REMOVED lines=25> */
[----:B------:R-:W-:Y:S04]  /*10db0*/  STL [R1+0x314], R22 ;  /* 0x0003141601007387 */ /* 0x000fe80000100800 */
[----:B------:R0:W-:Y:S04]  /*10dc0*/  STL [R1+0xa78], R18 ;  /* 0x000a781201007387 */ /* 0x0001e80000100800 */
[----:B------:R-:W-:Y:S01]  /*10dd0*/  STL [R1+0xa80], R21 ;  /* 0x000a801501007387 */ /* 0x000fe20000100800 */
[----:B------:R-:W-:-:S03]  /*10de0*/  IADD3 R16, P3, PT, R16, UR55, RZ ;  /* 0x0000003710107c10 */ /* 0x000fc6000ff7e0ff */
[----:B0-----:R-:W3:Y:S04]  /*10df0*/  LDL.LU R18, [R1+0xa68] ;  /* 0x000a680001127983 */ /* 0x001ee80000300800 */
[----:B------:R-:W-:Y:S04]  /*10e00*/  STL [R1+0x30c], R20 ;  /* 0x00030c1401007387 */ /* 0x000fe80000100800 */
[----:B------:R0:W-:Y:S04]  /*10e10*/  STL [R1+0x304], R17 ;  /* 0x0003041101007387 */ /* 0x0001e80000100800 */
[----:B0-----:R-:W4:Y:S04]  /*10e20*/  LDL.LU R17, [R1+0x114] ;  /* 0x0001140001117983 */ /* 0x001f280000300800 */
[----:B------:R-:W4:Y:S04]  /*10e30*/  LDL.LU R44, [R1+0xa60] ;  /* 0x000a6000012c7983 */ /* 0x000f280000300800 */
[----:B------:R-:W4:Y:S04]  /*10e40*/  LDL.LU R43, [R1+0xa7c] ;  /* 0x000a7c00012b7983 */ /* 0x000f280000300800 */
[----:B------:R-:W4:Y:S04]  /*10e50*/  LDL.LU R42, [R1+0xa58] ;  /* 0x000a5800012a7983 */ /* 0x000f280000300800 */
[----:B------:R0:W-:Y:S04]  /*10e60*/  STL [R1+0xa70], R16 ;  /* 0x000a701001007387 */ /* 0x0001e80000100800 */
[----:B------:R-:W4:Y:S04]  /*10e70*/  LDL.LU R41, [R1+0xa74] ;  /* 0x000a740001297983 */ /* 0x000f280000300800 */
[----:B------:R-:W4:Y:S04]  /*10e80*/  LDL.LU R40, [R1+0xa50] ;  /* 0x000a500001287983 */ /* 0x000f280000300800 */
[----:B------:R-:W4:Y:S04]  /*10e90*/  LDL.LU R39, [R1+0xa6c] ;  /* 0x000a6c0001277983 */ /* 0x000f280000300800 */
[----:B------:R-:W4:Y:S04]  /*10ea0*/  LDL.LU R38, [R1+0xa48] ;  /* 0x000a480001267983 */ /* 0x000f280000300800 */
[----:B------:R-:W4:Y:S04]  /*10eb0*/  LDL.LU R37, [R1+0xa64] ;  /* 0x000a640001257983 */ /* 0x000f280000300800 */
[----:B0-----:R-:W4:Y:S04]  /*10ec0*/  LDL.LU R16, [R1+0xa40] ;  /* 0x000a400001107983 */ /* 0x001f280000300800 */
[----:B------:R-:W4:Y:S04]  /*10ed0*/  LDL.LU R36, [R1+0xa5c] ;  /* 0x000a5c0001247983 */ /* 0x000f280000300800 */
[----:B------:R-:W4:Y:S04]  /*10ee0*/  LDL.LU R34, [R1+0xa38] ;  /* 0x000a380001227983 */ /* 0x000f280000300800 */
[----:B------:R-:W4:Y:S01]  /*10ef0*/  LDL.LU R33, [R1+0xa54] ;  /* 0x000a540001217983 */ /* 0x000f220000300800 */
[----:B--2---:R-:W-:-:S05]  /*10f00*/  IADD3.X R19, PT, PT, R19, UR56, RZ, P4, !PT ;  /* 0x0000003813137c10 */ /* 0x004fca000a7fe4ff */
[----:B------:R0:W-:Y:S04]  /*10f10*/  STL [R1+0x2fc], R19 ;  /* 0x0002fc1301007387 */ /* 0x0001e80000100800 */
[----:B------:R-:W2:Y:S04]  /*10f20*/  LDL.LU R32, [R1+0xa30] ;  /* 0x000a300001207983 */ /* 0x000ea80000300800 */
        /* <DEDUP_REMOVED lines=12> */
[----:B0-----:R-:W2:Y:S01]  /*10ff0*/  LDL.LU R19, [R1+0xa1c] ;  /* 0x000a1c0001137983 */ /* 0x001ea20000300800 */
[----:B---3--:R-:W-:-:S05]  /*11000*/  IADD3 R18, P4, PT, R18, UR55, RZ ;  /* 0x0000003712127c10 */ /* 0x008fca000ff9e0ff */
[----:B------:R0:W-:Y:S04]  /*11010*/  STL [R1+0xa68], R18 ;  /* 0x000a681201007387 */ /* 0x0001e80000100800 */
[----:B0-----:R-:W3:Y:S01]  /*11020*/  LDL.LU R18, [R1+0x9f8] ;  /* 0x0009f80001127983 */ /* 0x001ee20000300800 */
[----:B----4-:R-:W-:Y:S02]  /*11030*/  IADD3.X R17, PT, PT, R17, UR56, RZ, P5, !PT ;  /* 0x0000003811117c10 */ /* 0x010fe4000affe4ff */
[----:B------:R-:W-:-:S03]  /*11040*/  IADD3 R44, P5, PT, R44, UR55, RZ ;  /* 0x000000372c2c7c10 */ /* 0x000fc6000ffbe0ff */
[----:B------:R0:W-:Y:S01]  /*11050*/  STL [R1+0x114], R17 ;  /* 0x0001141101007387 */ /* 0x0001e20000100800 */
[----:B------:R-:W-:Y:S02]  /*11060*/  IADD3.X R43, PT, PT, R43, UR56, RZ, P6, !PT ;  /* 0x000000382b2b7c10 */ /* 0x000fe4000b7fe4ff */
[----:B------:R-:W-:Y:S01]  /*11070*/  IADD3 R42, P6, PT, R42, UR55, RZ ;  /* 0x000000372a2a7c10 */ /* 0x000fe2000ffde0ff */
[----:B0-----:R-:W4:Y:S01]  /*11080*/  LDL.LU R17, [R1+0xa14] ;  /* 0x000a140001117983 */ /* 0x001f220000300800 */
        /* <DEDUP_REMOVED lines=11> */
[----:B------:R-:W-:Y:S04]  /*11140*/  STL [R1+0xa6c], R39 ;  /* 0x000a6c2701007387 */ /* 0x000fe80000100800 */
[----:B------:R0:W-:Y:S04]  /*11150*/  STL [R1+0xa40], R16 ;  /* 0x000a401001007387 */ /* 0x0001e80000100800 */
[----:B------:R-:W-:Y:S04]  /*11160*/  STL [R1+0xa48], R38 ;  /* 0x000a482601007387 */ /* 0x000fe80000100800 */
[----:B0-----:R-:W4:Y:S01]  /*11170*/  LDL.LU R16, [R1+0x9f0] ;  /* 0x0009f00001107983 */ /* 0x001f220000300800 */
[----:B------:R-:W-:-:S02]  /*11180*/  IADD3.X R36, PT, PT, R36, UR56, RZ, P5, !PT ;  /* 0x0000003824247c10 */ /* 0x000fc4000affe4ff */
[----:B------:R-:W-:Y:S02]  /*11190*/  IADD3 R34, P5, PT, R34, UR55, RZ ;  /* 0x0000003722227c10 */ /* 0x000fe4000ffbe0ff */
[----:B------:R-:W-:Y:S01]  /*111a0*/  IADD3.X R33, PT, PT, R33, UR56, RZ, P6, !PT ;  /* 0x0000003821217c10 */ /* 0x000fe2000b7fe4ff */
[----:B------:R-:W-:Y:S04]  /*111b0*/  STL [R1+0xa64], R37 ;  /* 0x000a642501007387 */ /* 0x000fe80000100800 */
[----:B------:R-:W-:Y:S04]  /*111c0*/  STL [R1+0xa5c], R36 ;  /* 0x000a5c2401007387 */ /* 0x000fe80000100800 */
[----:B------:R-:W-:Y:S04]  /*111d0*/  STL [R1+0xa38], R34 ;  /* 0x000a382201007387 */ /* 0x000fe80000100800 */
[----:B------:R-:W-:Y:S01]  /*111e0*/  STL [R1+0xa54], R33 ;  /* 0x000a542101007387 */ /* 0x000fe20000100800 */
[----:B--2---:R-:W-:-:S02]  /*111f0*/  IADD3 R32, P6, PT, R32, UR55, RZ ;  /* 0x0000003720207c10 */ /* 0x004fc4000ffde0ff */
        /* <DEDUP_REMOVED lines=22> */
[----:B------:R-:W-:Y:S02]  /*11360*/  IADD3.X R19, PT, PT, R19, UR56, RZ, P3, !PT ;  /* 0x0000003813137c10 */ /* 0x000fe40009ffe4ff */
[----:B------:R-:W-:-:S03]  /*11370*/  IADD3 R20, P2, PT, R20, UR55, RZ ;  /* 0x0000003714147c10 */ /* 0x000fc6000ff5e0ff */
[----:B------:R0:W-:Y:S04]  /*11380*/  STL [R1+0xa1c], R19 ;  /* 0x000a1c1301007387 */ /* 0x0001e80000100800 */
[----:B------:R-:W-:Y:S04]  /*11390*/  STL [R1+0xa24], R21 ;  /* 0x000a241501007387 */ /* 0x000fe80000100800 */
[----:B0-----:R-:W2:Y:S04]  /*113a0*/  LDL.LU R19, [R1+0xa0c] ;  /* 0x000a0c0001137983 */ /* 0x001ea80000300800 */
[----:B------:R-:W-:Y:S01]  /*113b0*/  STL [R1+0xa00], R20 ;  /* 0x000a001401007387 */ /* 0x000fe20000100800 */
[----:B---3--:R-:W-:-:S05]  /*113c0*/  IADD3 R18, P3, PT, R18, UR55, RZ ;  /* 0x0000003712127c10 */ /* 0x008fca000ff7e0ff */
[----:B------:R0:W-:Y:S04]  /*113d0*/  STL [R1+0x9f8], R18 ;  /* 0x0009f81201007387 */ /* 0x0001e80000100800 */
[----:B0-----:R-:W3:Y:S01]  /*113e0*/  LDL.LU R18, [R1+0x9e8] ;  /* 0x0009e80001127983 */ /* 0x001ee20000300800 */
[----:B----4-:R-:W-:-:S03]  /*113f0*/  IADD3.X R17, PT, PT, R17, UR56, RZ, P4, !PT ;  /* 0x0000003811117c10 */ /* 0x010fc6000a7fe4ff */
        /* <DEDUP_REMOVED lines=9> */
[----:B0-----:R-:W4:Y:S01]  /*11490*/  LDL.LU R17, [R1+0x9e4] ;  /* 0x0009e40001117983 */ /* 0x001f220000300800 */
[----:B------:R-:W-:-:S03]  /*114a0*/  IADD3 R16, P4, PT, R16, UR55, RZ ;  /* 0x0000003710107c10 */ /* 0x000fc6000ff9e0ff */
        /* <DEDUP_REMOVED lines=17> */
[----:B0-----:R-:W4:Y:S01]  /*115c0*/  LDL.LU R16, [R1+0x980] ;  /* 0x0009800001107983 */ /* 0x001f220000300800 */
[----:B--2---:R-:W-:-:S05]  /*115d0*/  IADD3.X R19, PT, PT, R19, UR56, RZ, P5, !PT ;  /* 0x0000003813137c10 */ /* 0x004fca000affe4ff */
[----:B------:R0:W-:Y:S04]  /*115e0*/  STL [R1+0xa0c], R19 ;  /* 0x000a0c1301007387 */ /* 0x0001e80000100800 */
[----:B0-----:R-:W2:Y:S01]  /*115f0*/  LDL.LU R19, [R1+0x99c] ;  /* 0x00099c0001137983 */ /* 0x001ea20000300800 */
[----:B---3--:R-:W-:Y:S02]  /*11600*/  IADD3 R18, P5, PT, R18, UR55, RZ ;  /* 0x0000003712127c10 */ /* 0x008fe4000ffbe0ff */
[----:B----4-:R-:W-:-:S03]  /*11610*/  IADD3.X R44, PT, PT, R44, UR56, RZ, P6, !PT ;  /* 0x000000382c2c7c10 */ /* 0x010fc6000b7fe4ff */
[----:B------:R0:W-:Y:S01]  /*11620*/  STL [R1+0x9e8], R18 ;  /* 0x0009e81201007387 */ /* 0x0001e20000100800 */
[----:B------:R-:W-:Y:S02]  /*11630*/  IADD3 R43, P6, PT, R43, UR55, RZ ;  /* 0x000000372b2b7c10 */ /* 0x000fe4000ffde0ff */
[----:B------:R-:W-:Y:S01]  /*11640*/  IADD3.X R42, PT, PT, R42, UR56, RZ, P2, !PT ;  /* 0x000000382a2a7c10 */ /* 0x000fe200097fe4ff */
[----:B0-----:R-:W3:Y:S01]  /*11650*/  LDL.LU R18, [R1+0x978] ;  /* 0x0009780001127983 */ /* 0x001ee20000300800 */
        /* <DEDUP_REMOVED lines=13> */
[----:B------:R0:W-:Y:S01]  /*11730*/  STL [R1+0x9e4], R17 ;  /* 0x0009e41101007387 */ /* 0x0001e20000100800 */
[----:B------:R-:W-:-:S03]  /*11740*/  IADD3.X R34, PT, PT, R34, UR56, RZ, P6, !PT ;  /* 0x0000003822227c10 */ /* 0x000fc6000b7fe4ff */
[----:B------:R-:W-:Y:S01]  /*11750*/  STL [R1+0x9ec], R38 ;  /* 0x0009ec2601007387 */ /* 0x000fe20000100800 */
[----:B------:R-:W-:-:S03]  /*11760*/  IADD3 R33, P6, PT, R33, UR55, RZ ;  /* 0x0000003721217c10 */ /* 0x000fc6000ffde0ff */
[----:B0-----:R-:W4:Y:S04]  /*11770*/  LDL.LU R17, [R1+0x994] ;  /* 0x0009940001117983 */ /* 0x001f280000300800 */
        /* <DEDUP_REMOVED lines=23> */
[----:B------:R-:W-:Y:S02]  /*118f0*/  IADD3 R21, P2, PT, R21, UR55, RZ ;  /* 0x0000003715157c10 */ /* 0x000fe4000ff5e0ff */
[----:B------:R-:W-:Y:S01]  /*11900*/  IADD3.X R20, PT, PT, R20, UR56, RZ, P3, !PT ;  /* 0x0000003814147c10 */ /* 0x000fe20009ffe4ff */
[----:B------:R-:W-:Y:S01]  /*11910*/  STL [R1+0x9b4], R24 ;  /* 0x0009b41801007387 */ /* 0x000fe20000100800 */
[----:B------:R-:W-:-:S03]  /*11920*/  IADD3 R16, P3, PT, R16, UR55, RZ ;  /* 0x0000003710107c10 */ /* 0x000fc6000ff7e0ff */
[----:B------:R-:W-:Y:S04]  /*11930*/  STL [R1+0x990], R23 ;  /* 0x0009901701007387 */ /* 0x000fe80000100800 */
[----:B------:R-:W-:Y:S04]  /*11940*/  STL [R1+0x9ac], R22 ;  /* 0x0009ac1601007387 */ /* 0x000fe80000100800 */
[----:B------:R0:W-:Y:S04]  /*11950*/  STL [R1+0x980], R16 ;  /* 0x0009801001007387 */ /* 0x0001e80000100800 */
[----:B------:R-:W-:Y:S04]  /*11960*/  STL [R1+0x988], R21 ;  /* 0x0009881501007387 */ /* 0x000fe80000100800 */
[----:B0-----:R-:W4:Y:S04]  /*11970*/  LDL.LU R16, [R1+0x970] ;  /* 0x0009700001107983 */ /* 0x001f280000300800 */
[----:B------:R-:W-:Y:S01]  /*11980*/  STL [R1+0x9a4], R20 ;  /* 0x0009a41401007387 */ /* 0x000fe20000100800 */
[----:B--2---:R-:W-:-:S05]  /*11990*/  IADD3.X R19, PT, PT, R19, UR56, RZ, P4, !PT ;  /* 0x0000003813137c10 */ /* 0x004fca000a7fe4ff */
[----:B------:R0:W-:Y:S04]  /*119a0*/  STL [R1+0x99c], R19 ;  /* 0x00099c1301007387 */ /* 0x0001e80000100800 */
[----:B0-----:R-:W2:Y:S04]  /*119b0*/  LDL.LU R19, [R1+0x98c] ;  /* 0x00098c0001137983 */ /* 0x001ea80000300800 */
[----:B------:R-:W2:Y:S04]  /*119c0*/  LDL.LU R44, [R1+0x968] ;  /* 0x00096800012c7983 */ /* 0x000ea80000300800 */
[----:B------:R-:W2:Y:S04]  /*119d0*/  LDL.LU R43, [R1+0x984] ;  /* 0x00098400012b7983 */ /* 0x000ea80000300800 */
[----:B------:R-:W2:Y:S01]  /*119e0*/  LDL.LU R42, [R1+0x960] ;  /* 0x00096000012a7983 */ /* 0x000ea20000300800 */
[----:B---3--:R-:W-:-:S05]  /*119f0*/  IADD3 R18, P4, PT, R18, UR55, RZ ;  /* 0x0000003712127c10 */ /* 0x008fca000ff9e0ff */
[----:B------:R0:W-:Y:S04]  /*11a00*/  STL [R1+0x978], R18 ;  /* 0x0009781201007387 */ /* 0x0001e80000100800 */
[----:B------:R-:W3:Y:S04]  /*11a10*/  LDL.LU R41, [R1+0x97c] ;  /* 0x00097c0001297983 */ /* 0x000ee80000300800 */
[----:B------:R-:W3:Y:S04]  /*11a20*/  LDL.LU R40, [R1+0x958] ;  /* 0x0009580001287983 */ /* 0x000ee80000300800 */
[----:B------:R-:W3:Y:S04]  /*11a30*/  LDL.LU R39, [R1+0x974] ;  /* 0x0009740001277983 */ /* 0x000ee80000300800 */
[----:B------:R-:W3:Y:S04]  /*11a40*/  LDL.LU R38, [R1+0x950] ;  /* 0x0009500001267983 */ /* 0x000ee80000300800 */
[----:B------:R-:W3:Y:S04]  /*11a50*/  LDL.LU R37, [R1+0x96c] ;  /* 0x00096c0001257983 */ /* 0x000ee80000300800 */
[----:B0-----:R-:W3:Y:S04]  /*11a60*/  LDL.LU R18, [R1+0x948] ;  /* 0x0009480001127983 */ /* 0x001ee80000300800 */
[----:B------:R-:W3:Y:S04]  /*11a70*/  LDL.LU R36, [R1+0x964] ;  /* 0x0009640001247983 */ /* 0x000ee80000300800 */
[----:B------:R-:W3:Y:S01]  /*11a80*/  LDL.LU R34, [R1+0x940] ;  /* 0x0009400001227983 */ /* 0x000ee20000300800 */
[----:B----4-:R-:W-:-:S03]  /*11a90*/  IADD3.X R17, PT, PT, R17, UR56, RZ, P5, !PT ;  /* 0x0000003811117c10 */ /* 0x010fc6000affe4ff */
        /* <DEDUP_REMOVED lines=16> */
[----:B------:R-:W-:-:S05]  /*11ba0*/  IADD3 R16, P5, PT, R16, UR55, RZ ;  /* 0x0000003710107c10 */ /* 0x000fca000ffbe0ff */
[----:B------:R0:W-:Y:S04]  /*11bb0*/  STL [R1+0x970], R16 ;  /* 0x0009701001007387 */ /* 0x0001e80000100800 */
[----:B0-----:R-:W4:Y:S01]  /*11bc0*/  LDL.LU R16, [R1+0x900] ;  /* 0x0009000001107983 */ /* 0x001f220000300800 */
[----:B--2---:R-:W-:Y:S02]  /*11bd0*/  IADD3.X R19, PT, PT, R19, UR56, RZ, P6, !PT ;  /* 0x0000003813137c10 */ /* 0x004fe4000b7fe4ff */
[----:B------:R-:W-:-:S03]  /*11be0*/  IADD3 R44, P6, PT, R44, UR55, RZ ;  /* 0x000000372c2c7c10 */ /* 0x000fc6000ffde0ff */
[----:B------:R0:W-:Y:S01]  /*11bf0*/  STL [R1+0x98c], R19 ;  /* 0x00098c1301007387 */ /* 0x0001e20000100800 */
[----:B------:R-:W-:Y:S02]  /*11c00*/  IADD3.X R43, PT, PT, R43, UR56, RZ, P2, !PT ;  /* 0x000000382b2b7c10 */ /* 0x000fe400097fe4ff */
[----:B------:R-:W-:Y:S01]  /*11c10*/  IADD3 R42, P2, PT, R42, UR55, RZ ;  /* 0x000000372a2a7c10 */ /* 0x000fe2000ff5e0ff */
[----:B0-----:R-:W2:Y:S04]  /*11c20*/  LDL.LU R19, [R1+0x91c] ;  /* 0x00091c0001137983 */ /* 0x001ea80000300800 */
[----:B------:R-:W-:Y:S01]  /*11c30*/  STL [R1+0x968], R44 ;  /* 0x0009682c01007387 */ /* 0x000fe20000100800 */
[----:B---3--:R-:W-:-:S03]  /*11c40*/  IADD3.X R41, PT, PT, R41, UR56, RZ, P3, !PT ;  /* 0x0000003829297c10 */ /* 0x008fc60009ffe4ff */
        /* <DEDUP_REMOVED lines=9> */
[----:B------:R-:W-:Y:S01]  /*11ce0*/  STL [R1+0x974], R39 ;  /* 0x0009742701007387 */ /* 0x000fe20000100800 */
[----:B------:R-:W-:-:S03]  /*11cf0*/  IADD3.X R36, PT, PT, R36, UR56, RZ, P6, !PT ;  /* 0x0000003824247c10 */ /* 0x000fc6000b7fe4ff */
[----:B------:R0:W-:Y:S01]  /*11d00*/  STL [R1+0x948], R18 ;  /* 0x0009481201007387 */ /* 0x0001e20000100800 */
[----:B------:R-:W-:-:S03]  /*11d10*/  IADD3 R34, P6, PT, R34, UR55, RZ ;  /* 0x0000003722227c10 */ /* 0x000fc6000ffde0ff */
[----:B------:R-:W-:Y:S01]  /*11d20*/  STL [R1+0x950], R38 ;  /* 0x0009502601007387 */ /* 0x000fe20000100800 */
[----:B----4-:R-:W-:-:S03]  /*11d30*/  IADD3.X R33, PT, PT, R33, UR56, RZ, P2, !PT ;  /* 0x0000003821217c10 */ /* 0x010fc600097fe4ff */
[----:B0-----:R-:W3:Y:S04]  /*11d40*/  LDL.LU R18, [R1+0x8f8] ;  /* 0x0008f80001127983 */ /* 0x001ee80000300800 */
        /* <DEDUP_REMOVED lines=25> */
[----:B------:R-:W-:-:S03]  /*11ee0*/  IADD3.X R17, PT, PT, R17, UR56, RZ, P4, !PT ;  /* 0x0000003811117c10 */ /* 0x000fc6000a7fe4ff */
[----:B------:R-:W-:Y:S01]  /*11ef0*/  STL [R1+0x934], R23 ;  /* 0x0009341701007387 */ /* 0x000fe20000100800 */
[----:B------:R-:W-:-:S03]  /*11f00*/  IADD3 R20, P3, PT, R20, UR55, RZ ;  /* 0x0000003714147c10 */ /* 0x000fc6000ff7e0ff */
[----:B------:R-:W-:Y:S04]  /*11f10*/  STL [R1+0x910], R22 ;  /* 0x0009101601007387 */ /* 0x000fe80000100800 */
[----:B------:R0:W-:Y:S04]  /*11f20*/  STL [R1+0x924], R17 ;  /* 0x0009241101007387 */ /* 0x0001e80000100800 */
[----:B------:R-:W-:Y:S04]  /*11f30*/  STL [R1+0x92c], R21 ;  /* 0x00092c1501007387 */ /* 0x000fe80000100800 */
[----:B0-----:R-:W4:Y:S04]  /*11f40*/  LDL.LU R17, [R1+0x914] ;  /* 0x0009140001117983 */ /* 0x001f280000300800 */
[----:B------:R-:W-:Y:S01]  /*11f50*/  STL [R1+0x908], R20 ;  /* 0x0009081401007387 */ /* 0x000fe20000100800 */
[----:B------:R-:W-:-:S05]  /*11f60*/  IADD3 R16, P4, PT, R16, UR55, RZ ;  /* 0x0000003710107c10 */ /* 0x000fca000ff9e0ff */
[----:B------:R0:W-:Y:S04]  /*11f70*/  STL [R1+0x900], R16 ;  /* 0x0009001001007387 */ /* 0x0001e80000100800 */
        /* <DEDUP_REMOVED lines=30> */
[----:B0-----:R-:W3:Y:S01]  /*12160*/  LDL.LU R18, [R1+0x88c] ;  /* 0x00088c0001127983 */ /* 0x001ee20000300800 */
[----:B----4-:R-:W-:-:S05]  /*12170*/  IADD3.X R17, PT, PT, R17, UR56, RZ, P6, !PT ;  /* 0x0000003811117c10 */ /* 0x010fca000b7fe4ff */
[----:B------:R0:W-:Y:S04]  /*12180*/  STL [R1+0x914], R17 ;  /* 0x0009141101007387 */ /* 0x0001e80000100800 */
[----:B0-----:R-:W4:Y:S01]  /*12190*/  LDL.LU R17, [R1+0x8a4] ;  /* 0x0008a40001117983 */ /* 0x001f220000300800 */
[----:B------:R-:W-:-:S05]  /*121a0*/  IADD3 R16, P6, PT, R16, UR55, RZ ;  /* 0x0000003710107c10 */ /* 0x000fca000ffde0ff */
[----:B------:R0:W-:Y:S04]  /*121b0*/  STL [R1+0x8f0], R16 ;  /* 0x0008f01001007387 */ /* 0x0001e80000100800 */
[----:B0-----:R-:W4:Y:S01]  /*121c0*/  LDL.LU R16, [R1+0x884] ;  /* 0x0008840001107983 */ /* 0x001f220000300800 */
[----:B------:R-:W-:Y:S02]  /*121d0*/  IADD3.X R44, PT, PT, R44, UR56, RZ, P2, !PT ;  /* 0x000000382c2c7c10 */ /* 0x000fe400097fe4ff */
[----:B------:R-:W-:Y:S02]  /*121e0*/  IADD3 R43, P2, PT, R43, UR55, RZ ;  /* 0x000000372b2b7c10 */ /* 0x000fe4000ff5e0ff */
[----:B------:R-:W-:Y:S01]  /*121f0*/  IADD3.X R42, PT, PT, R42, UR56, RZ, P3, !PT ;  /* 0x000000382a2a7c10 */ /* 0x000fe20009ffe4ff */
        /* <DEDUP_REMOVED lines=10> */
[----:B------:R-:W-:Y:S02]  /*122a0*/  IADD3 R37, P5, PT, R37, UR55, RZ ;  /* 0x0000003725257c10 */ /* 0x000fe4000ffbe0ff */
[----:B------:R-:W-:Y:S02]  /*122b0*/  IADD3.X R19, PT, PT, R19, UR56, RZ, P6, !PT ;  /* 0x0000003813137c10 */ /* 0x000fe4000b7fe4ff */
[----:B------:R-:W-:-:S03]  /*122c0*/  IADD3 R36, P6, PT, R36, UR55, RZ ;  /* 0x0000003724247c10 */ /* 0x000fc6000ffde0ff */
[----:B------:R0:W-:Y:S01]  /*122d0*/  STL [R1+0x8ec], R19 ;  /* 0x0008ec1301007387 */ /* 0x0001e20000100800 */
[----:B------:R-:W-:-:S03]  /*122e0*/  IADD3.X R34, PT, PT, R34, UR56, RZ, P2, !PT ;  /* 0x0000003822227c10 */ /* 0x000fc600097fe4ff */
[----:B------:R-:W-:Y:S01]  /*122f0*/  STL [R1+0x8f4], R38 ;  /* 0x0008f42601007387 */ /* 0x000fe20000100800 */
[----:B------:R-:W-:-:S03]  /*12300*/  IADD3 R33, P2, PT, R33, UR55, RZ ;  /* 0x0000003721217c10 */ /* 0x000fc6000ff5e0ff */
        /* <DEDUP_REMOVED lines=32> */
[----:B0-----:R-:W3:Y:S04]  /*12510*/  LDL.LU R18, [R1+0x87c] ;  /* 0x00087c0001127983 */ /* 0x001ee80000300800 */
[----:B------:R-:W-:Y:S01]  /*12520*/  STL [R1+0x8ac], R20 ;  /* 0x0008ac1401007387 */ /* 0x000fe20000100800 */
[----:B----4-:R-:W-:-:S05]  /*12530*/  IADD3.X R17, PT, PT, R17, UR56, RZ, P5, !PT ;  /* 0x0000003811117c10 */ /* 0x010fca000affe4ff */
[----:B------:R0:W-:Y:S04]  /*12540*/  STL [R1+0x8a4], R17 ;  /* 0x0008a41101007387 */ /* 0x0001e80000100800 */
[----:B0-----:R-:W4:Y:S04]  /*12550*/  LDL.LU R17, [R1+0x898] ;  /* 0x0008980001117983 */ /* 0x001f280000300800 */
[----:B------:R-:W4:Y:S04]  /*12560*/  LDL.LU R44, [R1+0x874] ;  /* 0x00087400012c7983 */ /* 0x000f280000300800 */
[----:B------:R-:W4:Y:S01]  /*12570*/  LDL.LU R43, [R1+0x890] ;  /* 0x00089000012b7983 */ /* 0x000f220000300800 */
[----:B------:R-:W-:-:S03]  /*12580*/  IADD3 R16, P5, PT, R16, UR55, RZ ;  /* 0x0000003710107c10 */ /* 0x000fc6000ffbe0ff */
        /* <DEDUP_REMOVED lines=89> */
[----:B0-----:R-:W3:Y:S04]  /*12b20*/  LDL.LU R18, [R1+0x80c] ;  /* 0x00080c0001127983 */ /* 0x001ee80000300800 */
[----:B------:R-:W3:Y:S04]  /*12b30*/  LDL.LU R44, [R1+0xa94] ;  /* 0x000a9400012c7983 */ /* 0x000ee80000300800 */
[----:B------:R-:W3:Y:S04]  /*12b40*/  LDL.LU R43, [R1+0x804] ;  /* 0x00080400012b7983 */ /* 0x000ee80000300800 */
[----:B------:R-:W3:Y:S01]  /*12b50*/  LDL.LU R42, [R1+0x820] ;  /* 0x00082000012a7983 */ /* 0x000ee20000300800 */
[----:B----4-:R-:W-:-:S05]  /*12b60*/  IADD3.X R17, PT, PT, R17, UR56, RZ, P6, !PT ;  /* 0x0000003811117c10 */ /* 0x010fca000b7fe4ff */
        /* <DEDUP_REMOVED lines=30> */
[----:B------:R-:W-:-:S03]  /*12d50*/  IADD3.X R44, PT, PT, R44, UR56, RZ, P3, !PT ;  /* 0x000000382c2c7c10 */ /* 0x000fc60009ffe4ff */
[----:B------:R0:W-:Y:S01]  /*12d60*/  STL [R1+0x80c], R18 ;  /* 0x00080c1201007387 */ /* 0x0001e20000100800 */
[----:B------:R-:W-:Y:S02]  /*12d70*/  IADD3 R43, P3, PT, R43, UR55, RZ ;  /* 0x000000372b2b7c10 */ /* 0x000fe4000ff7e0ff */
[----:B------:R-:W-:Y:S01]  /*12d80*/  IADD3.X R42, PT, PT, R42, UR56, RZ, P4, !PT ;  /* 0x000000382a2a7c10 */ /* 0x000fe2000a7fe4ff */
[----:B0-----:R-:W3:Y:S04]  /*12d90*/  LDL.LU R18, [R1+0x7ac] ;  /* 0x0007ac0001127983 */ /* 0x001ee80000300800 */
[----:B------:R-:W-:Y:S01]  /*12da0*/  STL [R1+0xa94], R44 ;  /* 0x000a942c01007387 */ /* 0x000fe20000100800 */
[----:B----4-:R-:W-:-:S03]  /*12db0*/  IADD3 R41, P4, PT, R41, UR55, RZ ;  /* 0x0000003729297c10 */ /* 0x010fc6000ff9e0ff */
        /* <DEDUP_REMOVED lines=107> */
[----:B------:R-:W-:-:S03]  /*13470*/  IADD3.X R33, PT, PT, R33, UR56, RZ, P4, !PT ;  /* 0x0000003821217c10 */ /* 0x000fc6000a7fe4ff */
        /* <DEDUP_REMOVED lines=26> */
[----:B------:R-:W-:Y:S01]  /*13620*/  STL [R1+0x768], R23 ;  /* 0x0007681701007387 */ /* 0x000fe20000100800 */
[----:B------:R-:W-:-:S03]  /*13630*/  IADD3.X R17, PT, PT, R17, UR56, RZ, P6, !PT ;  /* 0x0000003811117c10 */ /* 0x000fc6000b7fe4ff */
[----:B------:R-:W-:Y:S01]  /*13640*/  STL [R1+0xacc], R22 ;  /* 0x000acc1601007387 */ /* 0x000fe20000100800 */
[----:B------:R-:W-:-:S03]  /*13650*/  IADD3 R20, P5, PT, R20, UR55, RZ ;  /* 0x0000003714147c10 */ /* 0x000fc6000ffbe0ff */
        /* <DEDUP_REMOVED lines=101> */
[----:B------:R-:W4:Y:S04]  /*13cb0*/  LDL.LU R43, [R1+0xad4] ;  /* 0x000ad400012b7983 */ /* 0x000f280000300800 */
[----:B------:R-:W4:Y:S01]  /*13cc0*/  LDL.LU R42, [R1+0x6bc] ;  /* 0x0006bc00012a7983 */ /* 0x000f220000300800 */
[----:B------:R-:W-:-:S05]  /*13cd0*/  IADD3 R16, P2, PT, R16, UR55, RZ ;  /* 0x0000003710107c10 */ /* 0x000fca000ff5e0ff */
        /* <DEDUP_REMOVED lines=81> */
[----:B------:R-:W-:-:S05]  /*141f0*/  IADD3.X R19, PT, PT, R19, UR56, RZ, P2, !PT ;  /* 0x0000003813137c10 */ /* 0x000fca00097fe4ff */
        /* <DEDUP_REMOVED lines=593> */
[----:B0-----:R-:W3:Y:S04]  /*16710*/  LDL.LU R19, [R1+0x54] ;  /* 0x0000540001137983 */ /* 0x001ee80000300800 */
[----:B-1----:R-:W3:Y:S01]  /*16720*/  LDL.LU R18, [R1+0x68] ;  /* 0x0000680001127983 */ /* 0x002ee20000300800 */
        /* <DEDUP_REMOVED lines=9> */
[----:B------:R0:W-:Y:S04]  /*167c0*/  STL [R1+0x38c], R44 ;  /* 0x00038c2c01007387 */ /* 0x0001e80000100800 */
[----:B------:R0:W-:Y:S04]  /*167d0*/  STL [R1+0x368], R43 ;  /* 0x0003682b01007387 */ /* 0x0001e80000100800 */
[----:B------:R0:W-:Y:S01]  /*167e0*/  STL [R1+0x384], R42 ;  /* 0x0003842a01007387 */ /* 0x0001e20000100800 */
[----:B------:R-:W-:-:S02]  /*167f0*/  PRMT R15, RZ, 0x7610, R15 ;  /* 0x00007610ff0f7816 */ /* 0x000fc4000000000f */
[----:B--2---:R-:W-:Y:S02]  /*16800*/  IADD3 R41, P4, PT, R41, UR55, RZ ;  /* 0x0000003729297c10 */ /* 0x004fe4000ff9e0ff */
[----:B------:R-:W-:-:S03]  /*16810*/  IADD3.X R40, PT, PT, R40, UR56, RZ, P5, !PT ;  /* 0x0000003828287c10 */ /* 0x000fc6000affe4ff */
[----:B------:R0:W-:Y:S01]  /*16820*/  STL [R1+0x360], R41 ;  /* 0x0003602901007387 */ /* 0x0001e20000100800 */
[----:B------:R-:W-:-:S03]  /*16830*/  IADD3 R39, P5, PT, R39, UR55, RZ ;  /* 0x0000003727277c10 */ /* 0x000fc6000ffbe0ff */
[----:B------:R0:W-:Y:S01]  /*16840*/  STL [R1+0x37c], R40 ;  /* 0x00037c2801007387 */ /* 0x0001e20000100800 */
[----:B------:R-:W-:-:S03]  /*16850*/  IADD3.X R38, PT, PT, R38, UR56, RZ, P6, !PT ;  /* 0x0000003826267c10 */ /* 0x000fc6000b7fe4ff */
[----:B------:R0:W-:Y:S01]  /*16860*/  STL [R1+0x35c], R39 ;  /* 0x00035c2701007387 */ /* 0x0001e20000100800 */
[----:B------:R-:W-:-:S03]  /*16870*/  IADD3 R37, P6, PT, R37, UR55, RZ ;  /* 0x0000003725257c10 */ /* 0x000fc6000ffde0ff */
[----:B------:R0:W-:Y:S01]  /*16880*/  STL [R1+0x374], R38 ;  /* 0x0003742601007387 */ /* 0x0001e20000100800 */
[----:B------:R-:W-:Y:S01]  /*16890*/  IADD3.X R36, PT, PT, R36, UR56, RZ, P2, !PT ;  /* 0x0000003824247c10 */ /* 0x000fe200097fe4ff */
[----:B------:R-:W1:Y:S01]  /*168a0*/  SYNCS.PHASECHK.TRANS64.TRYWAIT P2, [UR6], R14 ;  /* 0x0000000eff0075a7 */ /* 0x000e620008041106 */
[----:B------:R-:W-:Y:S01]  /*168b0*/  IADD3.X R34, PT, PT, R34, UR56, RZ, P3, !PT ;  /* 0x0000003822227c10 */ /* 0x000fe20009ffe4ff */
[----:B------:R0:W-:Y:S01]  /*168c0*/  STL [R1+0x354], R37 ;  /* 0x0003542501007387 */ /* 0x0001e20000100800 */
[----:B------:R-:W-:-:S03]  /*168d0*/  IADD3 R33, P3, PT, R33, UR55, RZ ;  /* 0x0000003721217c10 */ /* 0x000fc6000ff7e0ff */
[----:B------:R0:W-:Y:S01]  /*168e0*/  STL [R1+0x36c], R36 ;  /* 0x00036c2401007387 */ /* 0x0001e20000100800 */
[----:B------:R-:W-:-:S03]  /*168f0*/  IADD3.X R32, PT, PT, R32, UR56, RZ, P4, !PT ;  /* 0x0000003820207c10 */ /* 0x000fc6000a7fe4ff */
[----:B------:R0:W-:Y:S04]  /*16900*/  STL [R1+0x364], R34 ;  /* 0x0003642201007387 */ /* 0x0001e80000100800 */
[----:B------:R0:W-:Y:S01]  /*16910*/  STL [R1+0x34c], R33 ;  /* 0x00034c2101007387 */ /* 0x0001e20000100800 */
[----:B---3--:R-:W-:-:S03]  /*16920*/  IADD3 R31, P4, PT, R31, UR55, RZ ;  /* 0x000000371f1f7c10 */ /* 0x008fc6000ff9e0ff */
[----:B------:R0:W-:Y:S01]  /*16930*/  STL [R1+0x10c], R32 ;  /* 0x00010c2001007387 */ /* 0x0001e20000100800 */
        /* <DEDUP_REMOVED lines=25> */
[----:B------:R0:W-:Y:S04]  /*16ad0*/  STL [R1+0x54], R19 ;  /* 0x0000541301007387 */ /* 0x0001e80000100800 */
[----:B------:R0:W-:Y:S01]  /*16ae0*/  STL [R1+0x68], R18 ;  /* 0x0000681201007387 */ /* 0x0001e20000100800 */
[----:B-----5:R-:W-:Y:S02]  /*16af0*/  IADD3.X R11, PT, PT, R11, UR56, RZ, P6, !PT ;  /* 0x000000380b0b7c10 */ /* 0x020fe4000b7fe4ff */
[----:B------:R-:W-:Y:S02]  /*16b00*/  IADD3 R9, P3, PT, R9, UR55, RZ ;  /* 0x0000003709097c10 */ /* 0x000fe4000ff7e0ff */
[----:B------:R-:W-:Y:S02]  /*16b10*/  IADD3 R3, P6, PT, R3, UR55, RZ ;  /* 0x0000003703037c10 */ /* 0x000fe4000ffde0ff */
[----:B----4-:R-:W-:-:S05]  /*16b20*/  IADD3.X R17, PT, PT, R17, UR56, RZ, P4, !PT ;  /* 0x0000003811117c10 */ /* 0x010fca000a7fe4ff */
[----:B------:R0:W-:Y:S01]  /*16b30*/  STL [R1+0x60], R17 ;  /* 0x0000601101007387 */ /* 0x0001e20000100800 */
[----:B------:R-:W-:Y:S02]  /*16b40*/  IADD3 R7, P4, PT, R7, UR55, RZ ;  /* 0x0000003707077c10 */ /* 0x000fe4000ff9e0ff */
[----:B------:R-:W-:-:S05]  /*16b50*/  IADD3.X R16, PT, PT, R16, UR56, RZ, P5, !PT ;  /* 0x0000003810107c10 */ /* 0x000fca000affe4ff */
[----:B------:R0:W-:Y:S04]  /*16b60*/  STL [R1+0x58], R16 ;  /* 0x0000581001007387 */ /* 0x0001e80000100800 */
[----:B------:R0:W-:Y:S01]  /*16b70*/  STL.S16 [R1+0xb3c], R15 ;  /* 0x000b3c0f01007387 */ /* 0x0001e20000100600 */
[----:B------:R-:W-:-:S04]  /*16b80*/  IADD3 R5, P5, PT, R5, UR55, RZ ;  /* 0x0000003705057c10 */ /* 0x000fc8000ffbe0ff */
[----:B------:R-:W-:Y:S02]  /*16b90*/  IADD3.X R6, PT, PT, R6, UR56, RZ, P5, !PT ;  /* 0x0000003806067c10 */ /* 0x000fe4000affe4ff */
[----:B------:R-:W-:Y:S02]  /*16ba0*/  IADD3 R0, P5, PT, R0, UR55, RZ ;  /* 0x0000003700007c10 */ /* 0x000fe4000ffbe0ff */
[----:B------:R-:W-:Y:S02]  /*16bb0*/  IADD3.X R10, PT, PT, R10, UR56, RZ, P3, !PT ;  /* 0x000000380a0a7c10 */ /* 0x000fe40009ffe4ff */
[----:B------:R-:W-:Y:S02]  /*16bc0*/  IADD3.X R8, PT, PT, R8, UR56, RZ, P4, !PT ;  /* 0x0000003808087c10 */ /* 0x000fe4000a7fe4ff */
[----:B------:R-:W-:Y:S02]  /*16bd0*/  IADD3.X R4, PT, PT, R4, UR56, RZ, P6, !PT ;  /* 0x0000003804047c10 */ /* 0x000fe4000b7fe4ff */
[----:B------:R-:W-:-:S02]  /*16be0*/  IADD3.X R2, PT, PT, R2, UR56, RZ, P5, !PT ;  /* 0x0000003802027c10 */ /* 0x000fc4000affe4ff */
[C---:B------:R-:W-:Y:S02]  /*16bf0*/  ISETP.GT.AND P3, PT, R35.reuse, RZ, PT ;  /* 0x000000ff2300720c */ /* 0x040fe40003f64270 */
[----:B------:R-:W-:Y:S01]  /*16c00*/  ISETP.GT.AND P4, PT, R35, 0x1, PT ;  /* 0x000000012300780c */ /* 0x000fe20003f84270 */
[----:B01----:R-:W-:-:S12]  /*16c10*/  @!P2 BRA `(.L_x_8) ;  /* 0x000000d00004a947 */ /* 0x003fd80003800000 */
.L_x_16:
[----:B------:R0:W-:Y:S04]  /*16c20*/  STL [R1+0xecc], R7 ;  /* 0x000ecc0701007387 */ /* 0x0001e80000100800 */
[----:B0-----:R-:W2:Y:S01]  /*16c30*/  LDL R7, [R1+0xb3c] ;  /* 0x000b3c0001077983 */ /* 0x001ea20000100800 */
[----:B------:R-:W-:Y:S02]  /*16c40*/  @P3 IMAD.MOV.U32 R14, RZ, RZ, R0 ;  /* 0x000000ffff0e3224 */ /* 0x000fe400078e0000 */
[----:B------:R-:W-:Y:S01]  /*16c50*/  @P3 IMAD.MOV.U32 R15, RZ, RZ, R2 ;  /* 0x000000ffff0f3224 */ /* 0x000fe200078e0002 */
[----:B------:R0:W-:Y:S04]  /*16c60*/  STL [R1+0xec8], R8 ;  /* 0x000ec80801007387 */ /* 0x0001e80000100800 */
[----:B------:R-:W-:Y:S04]  /*16c70*/  STL [R1+0xec4], R9 ;  /* 0x000ec40901007387 */ /* 0x000fe80000100800 */
[----:B------:R-:W-:Y:S01]  /*16c80*/  STL [R1+0xec0], R10 ;  /* 0x000ec00a01007387 */ /* 0x000fe20000100800 */
[----:B0-----:R-:W-:-:S03]  /*16c90*/  PRMT R8, RZ, 0x7610, R8 ;  /* 0x00007610ff087816 */ /* 0x001fc60000000008 */
        /* <DEDUP_REMOVED lines=71> */
[----:B--2---:R0:W2:Y:S04]  /*17110*/  @P3 LDG.E.U8 R7, desc[UR14][R14.64] ;  /* 0x0000000e0e073981 */ /* 0x0040a8000c1e1100 */
[----:B------:R-:W-:Y:S04]  /*17120*/  STL [R1+0xd6c], R26 ;  /* 0x000d6c1a01007387 */ /* 0x000fe80000100800 */
[----:B------:R-:W-:Y:S01]  /*17130*/  STL [R1+0xd74], R26 ;  /* 0x000d741a01007387 */ /* 0x000fe20000100800 */
[----:B0-----:R-:W-:-:S02]  /*17140*/  @P3 IMAD.MOV.U32 R14, RZ, RZ, R3 ;  /* 0x000000ffff0e3224 */ /* 0x001fc400078e0003 */
[----:B------:R-:W-:Y:S01]  /*17150*/  @P3 IMAD.MOV.U32 R15, RZ, RZ, R4 ;  /* 0x000000ffff0f3224 */ /* 0x000fe200078e0004 */
[----:B------:R-:W-:Y:S04]  /*17160*/  STL [R1+0xd7c], R26 ;  /* 0x000d7c1a01007387 */ /* 0x000fe80000100800 */
[----:B------:R-:W3:Y:S04]  /*17170*/  @P3 LDG.E.U8 R8, desc[UR14][R14.64] ;  /* 0x0000000e0e083981 */ /* 0x000ee8000c1e1100 */
        /* <DEDUP_REMOVED lines=86> */
[----:B--2---:R0:W-:Y:S04]  /*176e0*/  @P3 STL [R1+0xb3c], R7 ;  /* 0x000b3c0701003387 */ /* 0x0041e80000100800 */
[----:B0-----:R-:W2:Y:S04]  /*176f0*/  LDL.LU R7, [R1+0xecc] ;  /* 0x000ecc0001077983 */ /* 0x001ea80000300800 */
[----:B------:R-:W-:Y:S04]  /*17700*/  STL [R1+0xb74], R3 ;  /* 0x000b740301007387 */ /* 0x000fe80000100800 */
[----:B------:R-:W-:Y:S04]  /*17710*/  STL [R1+0xb70], R4 ;  /* 0x000b700401007387 */ /* 0x000fe80000100800 */
[----:B---3--:R0:W-:Y:S04]  /*17720*/  STL [R1+0xb38], R8 ;  /* 0x000b380801007387 */ /* 0x0081e80000100800 */
[----:B0-----:R-:W3:Y:S01]  /*17730*/  LDL.LU R8, [R1+0xec8] ;  /* 0x000ec80001087983 */ /* 0x001ee20000300800 */
[----:B------:R-:W-:Y:S01]  /*17740*/  PRMT R9, RZ, 0x7610, R9 ;  /* 0x00007610ff097816 */ /* 0x000fe20000000009 */
[----:B------:R-:W-:-:S02]  /*17750*/  @P4 IMAD.MOV.U32 R14, RZ, RZ, R5 ;  /* 0x000000ffff0e4224 */ /* 0x000fc400078e0005 */
[----:B------:R-:W-:Y:S01]  /*17760*/  @P4 IMAD.MOV.U32 R15, RZ, RZ, R6 ;  /* 0x000000ffff0f4224 */ /* 0x000fe200078e0006 */
[----:B------:R-:W-:-:S04]  /*17770*/  PRMT R10, RZ, 0x7610, R10 ;  /* 0x00007610ff0a7816 */ /* 0x000fc8000000000a */
[----:B------:R2:W4:Y:S02]  /*17780*/  @P4 LDG.E.U8 R9, desc[UR14][R14.64] ;  /* 0x0000000e0e094981 */ /* 0x000524000c1e1100 */
[----:B--2---:R-:W-:Y:S02]  /*17790*/  @P4 IMAD.MOV.U32 R14, RZ, RZ, R7 ;  /* 0x000000ffff0e4224 */ /* 0x004fe400078e0007 */
[----:B---3--:R-:W-:-:S05]  /*177a0*/  @P4 IMAD.MOV.U32 R15, RZ, RZ, R8 ;  /* 0x000000ffff0f4224 */ /* 0x008fca00078e0008 */
[----:B------:R-:W2:Y:S04]  /*177b0*/  @P4 LDG.E.U8 R10, desc[UR14][R14.64] ;  /* 0x0000000e0e0a4981 */ /* 0x000ea8000c1e1100 */
[----:B------:R-:W-:Y:S04]  /*177c0*/  STL [R1+0xb7c], R5 ;  /* 0x000b7c0501007387 */ /* 0x000fe80000100800 */
[----:B------:R-:W-:Y:S04]  /*177d0*/  STL [R1+0xb78], R6 ;  /* 0x000b780601007387 */ /* 0x000fe80000100800 */
[----:B----4-:R0:W-:Y:S04]  /*177e0*/  STL [R1+0xb34], R9 ;  /* 0x000b340901007387 */ /* 0x0101e80000100800 */
[----:B0-----:R-:W3:Y:S04]  /*177f0*/  LDL.LU R9, [R1+0xec4] ;  /* 0x000ec40001097983 */ /* 0x001ee80000300800 */
[----:B------:R-:W-:Y:S04]  /*17800*/  STL [R1+0xb84], R7 ;  /* 0x000b840701007387 */ /* 0x000fe80000100800 */
[----:B------:R-:W-:Y:S04]  /*17810*/  STL [R1+0xb80], R8 ;  /* 0x000b800801007387 */ /* 0x000fe80000100800 */
[----:B--2---:R0:W-:Y:S04]  /*17820*/  STL [R1+0xb2c], R10 ;  /* 0x000b2c0a01007387 */ /* 0x0041e80000100800 */
[----:B0-----:R-:W2:Y:S01]  /*17830*/  LDL.LU R10, [R1+0xec0] ;  /* 0x000ec000010a7983 */ /* 0x001ea20000300800 */
[----:B------:R-:W-:-:S02]  /*17840*/  ISETP.GT.AND P2, PT, R35, 0x2, PT ;  /* 0x000000022300780c */ /* 0x000fc40003f44270 */
[----:B------:R-:W-:-:S11]  /*17850*/  PRMT R11, RZ, 0x7610, R11 ;  /* 0x00007610ff0b7816 */ /* 0x000fd6000000000b */
[----:B---3--:R-:W-:Y:S02]  /*17860*/  @P2 IMAD.MOV.U32 R14, RZ, RZ, R9 ;  /* 0x000000ffff0e2224 */ /* 0x008fe400078e0009 */
[----:B--2---:R-:W-:-:S05]  /*17870*/  @P2 IMAD.MOV.U32 R15, RZ, RZ, R10 ;  /* 0x000000ffff0f2224 */ /* 0x004fca00078e000a */
[----:B------:R-:W2:Y:S04]  /*17880*/  @P2 LDG.E.U8 R11, desc[UR14][R14.64] ;  /* 0x0000000e0e0b2981 */ /* 0x000ea8000c1e1100 */
[----:B------:R-:W-:Y:S04]  /*17890*/  STL [R1+0xb8c], R9 ;  /* 0x000b8c0901007387 */ /* 0x000fe80000100800 */
[----:B------:R-:W-:Y:S04]  /*178a0*/  STL [R1+0xb88], R10 ;  /* 0x000b880a01007387 */ /* 0x000fe80000100800 */
[----:B--2---:R0:W-:Y:S04]  /*178b0*/  STL [R1+0xb24], R11 ;  /* 0x000b240b01007387 */ /* 0x0041e80000100800 */
[----:B0-----:R-:W2:Y:S04]  /*178c0*/  LDL.LU R11, [R1+0xebc] ;  /* 0x000ebc00010b7983 */ /* 0x001ea80000300800 */
[----:B------:R-:W3:Y:S01]  /*178d0*/  LDL R15, [R1+0x54] ;  /* 0x00005400010f7983 */ /* 0x000ee20000100800 */
[----:B------:R-:W-:Y:S01]  /*178e0*/  PRMT R30, RZ, 0x7610, R30 ;  /* 0x00007610ff1e7816 */ /* 0x000fe2000000001e */
[----:B---3--:R-:W-:-:S02]  /*178f0*/  @P2 IMAD.MOV.U32 R14, RZ, RZ, R15 ;  /* 0x000000ffff0e2224 */ /* 0x008fc400078e000f */
[----:B--2---:R-:W-:-:S05]  /*17900*/  @P2 IMAD.MOV.U32 R15, RZ, RZ, R11 ;  /* 0x000000ffff0f2224 */ /* 0x004fca00078e000b */
[----:B------:R-:W2:Y:S04]  /*17910*/  @P2 LDG.E.U8 R30, desc[UR14][R14.64] ;  /* 0x0000000e0e1e2981 */ /* 0x000ea8000c1e1100 */
[----:B------:R-:W-:Y:S01]  /*17920*/  STL [R1+0xb90], R11 ;  /* 0x000b900b01007387 */ /* 0x000fe20000100800 */
[----:B------:R-:W-:-:S03]  /*17930*/  ISETP.GT.AND P3, PT, R35, 0x3, PT ;  /* 0x000000032300780c */ /* 0x000fc60003f64270 */
[----:B--2---:R0:W-:Y:S04]  /*17940*/  STL [R1+0xb20], R30 ;  /* 0x000b201e01007387 */ /* 0x0041e80000100800 */
[----:B0-----:R-:W2:Y:S04]  /*17950*/  LDL.LU R30, [R1+0xeb8] ;  /* 0x000eb800011e7983 */ /* 0x001ea80000300800 */
[----:B------:R-:W3:Y:S04]  /*17960*/  LDL R14, [R1+0x58] ;  /* 0x00005800010e7983 */ /* 0x000ee80000100800 */
[----:B------:R-:W3:Y:S01]  /*17970*/  LDL R15, [R1+0x5c] ;  /* 0x00005c00010f7983 */ /* 0x000ee20000100800 */
[----:B------:R-:W-:-:S02]  /*17980*/  PRMT R26, RZ, 0x7610, R26 ;  /* 0x00007610ff1a7816 */ /* 0x000fc4000000001a */
[----:B---3--:R-:W-:-:S04]  /*17990*/  @P3 LOP3.LUT R15, R15, R14, RZ, 0x3c, !PT ;  /* 0x0000000e0f0f3212 */ /* 0x008fc800078e3cff */
[----:B------:R-:W-:-:S04]  /*179a0*/  @P3 LOP3.LUT R14, R15, R14, RZ, 0x3c, !PT ;  /* 0x0000000e0f0e3212 */ /* 0x000fc800078e3cff */
[----:B------:R-:W-:-:S05]  /*179b0*/  @P3 LOP3.LUT R15, R15, R14, RZ, 0x3c, !PT ;  /* 0x0000000e0f0f3212 */ /* 0x000fca00078e3cff */
[----:B------:R-:W3:Y:S04]  /*179c0*/  @P3 LDG.E.U8 R26, desc[UR14][R14.64] ;  /* 0x0000000e0e1a3981 */ /* 0x000ee8000c1e1100 */
[----:B---3--:R0:W-:Y:S04]  /*179d0*/  STL [R1+0xb1c], R26 ;  /* 0x000b1c1a01007387 */ /* 0x0081e80000100800 */
[----:B0-----:R-:W3:Y:S04]  /*179e0*/  LDL.LU R26, [R1+0xeb4] ;  /* 0x000eb400011a7983 */ /* 0x001ee80000300800 */
[----:B------:R-:W4:Y:S04]  /*179f0*/  LDL R14, [R1+0x60] ;  /* 0x00006000010e7983 */ /* 0x000f280000100800 */
[----:B------:R-:W4:Y:S01]  /*17a00*/  LDL R15, [R1+0x64] ;  /* 0x00006400010f7983 */ /* 0x000f220000100800 */
[----:B--2---:R-:W-:-:S02]  /*17a10*/  PRMT R30, RZ, 0x7610, R30 ;  /* 0x00007610ff1e7816 */ /* 0x004fc4000000001e */
[----:B----4-:R-:W-:-:S04]  /*17a20*/  @P3 LOP3.LUT R15, R15, R14, RZ, 0x3c, !PT ;  /* 0x0000000e0f0f3212 */ /* 0x010fc800078e3cff */
[----:B------:R-:W-:-:S04]  /*17a30*/  @P3 LOP3.LUT R14, R15, R14, RZ, 0x3c, !PT ;  /* 0x0000000e0f0e3212 */ /* 0x000fc800078e3cff */
[----:B------:R-:W-:-:S05]  /*17a40*/  @P3 LOP3.LUT R15, R15, R14, RZ, 0x3c, !PT ;  /* 0x0000000e0f0f3212 */ /* 0x000fca00078e3cff */
[----:B------:R-:W2:Y:S01]  /*17a50*/  @P3 LDG.E.U8 R30, desc[UR14][R14.64] ;  /* 0x0000000e0e1e3981 */ /* 0x000ea2000c1e1100 */
[----:B------:R-:W-:-:S03]  /*17a60*/  ISETP.GT.AND P4, PT, R35, 0x4, PT ;  /* 0x000000042300780c */ /* 0x000fc60003f84270 */
[----:B--2---:R0:W-:Y:S04]  /*17a70*/  STL [R1+0xb18], R30 ;  /* 0x000b181e01007387 */ /* 0x0041e80000100800 */
[----:B0-----:R-:W2:Y:S04]  /*17a80*/  LDL.LU R30, [R1+0xeb0] ;  /* 0x000eb000011e7983 */ /* 0x001ea80000300800 */
[----:B------:R-:W4:Y:S04]  /*17a90*/  LDL R14, [R1+0x68] ;  /* 0x00006800010e7983 */ /* 0x000f280000100800 */
[----:B------:R-:W4:Y:S01]  /*17aa0*/  LDL R15, [R1+0x6c] ;  /* 0x00006c00010f7983 */ /* 0x000f220000100800 */
[----:B---3--:R-:W-:-:S02]  /*17ab0*/  PRMT R26, RZ, 0x7610, R26 ;  /* 0x00007610ff1a7816 */ /* 0x008fc4000000001a */
[----:B----4-:R-:W-:-:S04]  /*17ac0*/  @P4 LOP3.LUT R15, R15, R14, RZ, 0x3c, !PT ;  /* 0x0000000e0f0f4212 */ /* 0x010fc800078e3cff */
        /* <DEDUP_REMOVED lines=967> */
[----:B------:R-:W-:-:S02]  /*1b740*/  PRMT R11, RZ, 0x7610, R11 ;  /* 0x00007610ff0b7816 */ /* 0x000fc4000000000b */
[----:B----4-:R-:W-:-:S04]  /*1b750*/  @P4 LOP3.LUT R15, R15, R14, RZ, 0x3c, !PT ;  /* 0x0000000e0f0f4212 */ /* 0x010fc800078e3cff */
[----:B------:R-:W-:-:S04]  /*1b760*/  @P4 LOP3.LUT R14, R15, R14, RZ, 0x3c, !PT ;  /* 0x0000000e0f0e4212 */ /* 0x000fc800078e3cff */
[----:B------:R-:W-:-:S05]  /*1b770*/  @P4 LOP3.LUT R15, R15, R14, RZ, 0x3c, !PT ;  /* 0x0000000e0f0f4212 */ /* 0x000fca00078e3cff */
[----:B------:R-:W4:Y:S04]  /*1b780*/  @P4 LDG.E.U8 R11, desc[UR14][R14.64] ;  /* 0x0000000e0e0b4981 */ /* 0x000f28000c1e1100 */
[----:B------:R-:W2:Y:S04]  /*1b790*/  LDL R14, [R1+0x660] ;  /* 0x00066000010e7983 */ /* 0x000ea80000100800 */
[----:B------:R-:W2:Y:S01]  /*1b7a0*/  LDL R15, [R1+0x664] ;  /* 0x00066400010f7983 */ /* 0x000ea20000100800 */
[----:B------:R-:W-:-:S03]  /*1b7b0*/  PRMT R9, RZ, 0x7610, R9 ;  /* 0x00007610ff097816 */ /* 0x000fc60000000009 */
[----:B----4-:R-:W-:Y:S01]  /*1b7c0*/  STL [R1+0xb94], R11 ;  /* 0x000b940b01007387 */ /* 0x010fe20000100800 */
[----:B--2---:R-:W-:-:S04]  /*1b7d0*/  @P4 LOP3.LUT R15, R15, R14, RZ, 0x3c, !PT ;  /* 0x0000000e0f0f4212 */ /* 0x004fc800078e3cff */
[----:B------:R-:W-:-:S04]  /*1b7e0*/  @P4 LOP3.LUT R14, R15, R14, RZ, 0x3c, !PT ;  /* 0x0000000e0f0e4212 */ /* 0x000fc800078e3cff */
[----:B------:R-:W-:-:S05]  /*1b7f0*/  @P4 LOP3.LUT R15, R15, R14, RZ, 0x3c, !PT ;  /* 0x0000000e0f0f4212 */ /* 0x000fca00078e3cff */
[----:B------:R0:W2:Y:S04]  /*1b800*/  @P4 LDG.E.U8 R9, desc[UR14][R14.64] ;  /* 0x0000000e0e094981 */ /* 0x0000a8000c1e1100 */
[----:B------:R-:W0:Y:S04]  /*1b810*/  LDL R14, [R1+0xaf0] ;  /* 0x000af000010e7983 */ /* 0x000e280000100800 */
[----:B------:R-:W0:Y:S01]  /*1b820*/  LDL R15, [R1+0xaf8] ;  /* 0x000af800010f7983 */ /* 0x000e220000100800 */
[----:B------:R-:W-:Y:S02]  /*1b830*/  ISETP.GT.AND P2, PT, R35, 0x38, PT ;  /* 0x000000382300780c */ /* 0x000fe40003f44270 */
[----:B---3--:R-:W-:-:S11]  /*1b840*/  PRMT R26, RZ, 0x7610, R26 ;  /* 0x00007610ff1a7816 */ /* 0x008fd6000000001a */
[----:B0-----:R-:W-:-:S04]  /*1b850*/  @P2 LOP3.LUT R15, R15, R14, RZ, 0x3c, !PT ;  /* 0x0000000e0f0f2212 */ /* 0x001fc800078e3cff */
[----:B------:R-:W-:-:S04]  /*1b860*/  @P2 LOP3.LUT R14, R15, R14, RZ, 0x3c, !PT ;  /* 0x0000000e0f0e2212 */ /* 0x000fc800078e3cff */
[----:B------:R-:W-:-:S05]  /*1b870*/  @P2 LOP3.LUT R15, R15, R14, RZ, 0x3c, !PT ;  /* 0x0000000e0f0f2212 */ /* 0x000fca00078e3cff */
[----:B------:R-:W3:Y:S04]  /*1b880*/  @P2 LDG.E.U8 R26, desc[UR14][R14.64] ;  /* 0x0000000e0e1a2981 */ /* 0x000ee8000c1e1100 */
[----:B--2---:R-:W-:Y:S04]  /*1b890*/  STL [R1+0xb98], R9 ;  /* 0x000b980901007387 */ /* 0x004fe80000100800 */
[----:B---3--:R0:W-:Y:S04]  /*1b8a0*/  STL [R1+0x19c], R26 ;  /* 0x00019c1a01007387 */ /* 0x0081e80000100800 */
[----:B0-----:R-:W2:Y:S04]  /*1b8b0*/  LDL.LU R26, [R1+0xd14] ;  /* 0x000d1400011a7983 */ /* 0x001ea80000300800 */
[----:B------:R-:W3:Y:S04]  /*1b8c0*/  LDL R14, [R1+0xae8] ;  /* 0x000ae800010e7983 */ /* 0x000ee80000100800 */
[----:B------:R-:W3:Y:S01]  /*1b8d0*/  LDL R15, [R1+0xaf4] ;  /* 0x000af400010f7983 */ /* 0x000ee20000100800 */
[----:B------:R-:W-:-:S02]  /*1b8e0*/  PRMT R30, RZ, 0x7610, R30 ;  /* 0x00007610ff1e7816 */ /* 0x000fc4000000001e */
[----:B---3--:R-:W-:-:S04]  /*1b8f0*/  @P2 LOP3.LUT R15, R15, R14, RZ, 0x3c, !PT ;  /* 0x0000000e0f0f2212 */ /* 0x008fc800078e3cff */
[----:B------:R-:W-:-:S04]  /*1b900*/  @P2 LOP3.LUT R14, R15, R14, RZ, 0x3c, !PT ;  /* 0x0000000e0f0e2212 */ /* 0x000fc800078e3cff */
[----:B------:R-:W-:-:S05]  /*1b910*/  @P2 LOP3.LUT R15, R15, R14, RZ, 0x3c, !PT ;  /* 0x0000000e0f0f2212 */ /* 0x000fca00078e3cff */
[----:B------:R-:W3:Y:S01]  /*1b920*/  @P2 LDG.E.U8 R30, desc[UR14][R14.64] ;  /* 0x0000000e0e1e2981 */ /* 0x000ee2000c1e1100 */
[----:B------:R-:W-:-:S03]  /*1b930*/  ISETP.GT.AND P3, PT, R35, 0x39, PT ;  /* 0x000000392300780c */ /* 0x000fc60003f64270 */
        /* <DEDUP_REMOVED lines=8> */
[----:B------:R-:W2:Y:S04]  /*1b9c0*/  @P3 LDG.E.U8 R26, desc[UR14][R14.64] ;  /* 0x0000000e0e1a3981 */ /* 0x000ea8000c1e1100 */
        /* <DEDUP_REMOVED lines=46> */
[----:B------:R-:W4:Y:S01]  /*1bcb0*/  @P2 LDG.E.U8 R24, desc[UR14][R14.64] ;  /* 0x0000000e0e182981 */ /* 0x000f22000c1e1100 */
[----:B------:R-:W-:-:S03]  /*1bcc0*/  ISETP.GT.AND P3, PT, R35, 0x3c, PT ;  /* 0x0000003c2300780c */ /* 0x000fc60003f64270 */
[----:B----4-:R0:W-:Y:S04]  /*1bcd0*/  STL [R1+0x170], R24 ;  /* 0x0001701801007387 */ /* 0x0101e80000100800 */
[----:B0-----:R-:W4:Y:S04]  /*1bce0*/  LDL.LU R24, [R1+0xcf8] ;  /* 0x000cf80001187983 */ /* 0x001f280000300800 */
[----:B------:R-:W2:Y:S04]  /*1bcf0*/  LDL R14, [R1+0x698] ;  /* 0x00069800010e7983 */ /* 0x000ea80000100800 */
[----:B------:R-:W2:Y:S01]  /*1bd00*/  LDL R15, [R1+0x69c] ;  /* 0x00069c00010f7983 */ /* 0x000ea20000100800 */
[----:B------:R-:W-:-:S02]  /*1bd10*/  PRMT R21, RZ, 0x7610, R21 ;  /* 0x00007610ff157816 */ /* 0x000fc40000000015 */
[----:B--2---:R-:W-:-:S04]  /*1bd20*/  @P3 LOP3.LUT R15, R15, R14, RZ, 0x3c, !PT ;  /* 0x0000000e0f0f3212 */ /* 0x004fc800078e3cff */
[----:B------:R-:W-:-:S04]  /*1bd30*/  @P3 LOP3.LUT R14, R15, R14, RZ, 0x3c, !PT ;  /* 0x0000000e0f0e3212 */ /* 0x000fc800078e3cff */
[----:B------:R-:W-:-:S05]  /*1bd40*/  @P3 LOP3.LUT R15, R15, R14, RZ, 0x3c, !PT ;  /* 0x0000000e0f0f3212 */ /* 0x000fca00078e3cff */
[----:B------:R-:W2:Y:S04]  /*1bd50*/  @P3 LDG.E.U8 R21, desc[UR14][R14.64] ;  /* 0x0000000e0e153981 */ /* 0x000ea8000c1e1100 */
[----:B--2---:R0:W-:Y:S04]  /*1bd60*/  STL [R1+0x16c], R21 ;  /* 0x00016c1501007387 */ /* 0x0041e80000100800 */
[----:B0-----:R-:W2:Y:S04]  /*1bd70*/  LDL.LU R21, [R1+0xcf4] ;  /* 0x000cf40001157983 */ /* 0x001ea80000300800 */
[----:B------:R-:W2:Y:S04]  /*1bd80*/  LDL R14, [R1+0x6a0] ;  /* 0x0006a000010e7983 */ /* 0x000ea80000100800 */
[----:B------:R-:W2:Y:S01]  /*1bd90*/  LDL R15, [R1+0x6a4] ;  /* 0x0006a400010f7983 */ /* 0x000ea20000100800 */
[----:B------:R-:W-:-:S02]  /*1bda0*/  PRMT R25, RZ, 0x7610, R25 ;  /* 0x00007610ff197816 */ /* 0x000fc40000000019 */
[----:B--2---:R-:W-:-:S04]  /*1bdb0*/  @P3 LOP3.LUT R15, R15, R14, RZ, 0x3c, !PT ;  /* 0x0000000e0f0f3212 */ /* 0x004fc800078e3cff */
[----:B------:R-:W-:-:S04]  /*1bdc0*/  @P3 LOP3.LUT R14, R15, R14, RZ, 0x3c, !PT ;  /* 0x0000000e0f0e3212 */ /* 0x000fc800078e3cff */
[----:B------:R-:W-:-:S05]  /*1bdd0*/  @P3 LOP3.LUT R15, R15, R14, RZ, 0x3c, !PT ;  /* 0x0000000e0f0f3212 */ /* 0x000fca00078e3cff */
[----:B------:R-:W2:Y:S01]  /*1bde0*/  @P3 LDG.E.U8 R25, desc[UR14][R14.64] ;  /* 0x0000000e0e193981 */ /* 0x000ea2000c1e1100 */
[----:B------:R-:W-:-:S03]  /*1bdf0*/  ISETP.GT.AND P4, PT, R35, 0x3d, PT ;  /* 0x0000003d2300780c */ /* 0x000fc60003f84270 */
        /* <DEDUP_REMOVED lines=47> */
[----:B------:R-:W3:Y:S04]  /*1c0f0*/  LDL R14, [R1+0x6d0] ;  /* 0x0006d000010e7983 */ /* 0x000ee80000100800 */
[----:B------:R-:W3:Y:S01]  /*1c100*/  LDL R15, [R1+0x6d4] ;  /* 0x0006d400010f7983 */ /* 0x000ee20000100800 */
[----:B------:R-:W-:-:S03]  /*1c110*/  PRMT R7, RZ, 0x7610, R7 ;  /* 0x00007610ff077816 */ /* 0x000fc60000000007 */
[----:B--2---:R-:W-:Y:S01]  /*1c120*/  STL [R1+0xb9c], R10 ;  /* 0x000b9c0a01007387 */ /* 0x004fe20000100800 */
[----:B---3--:R-:W-:-:S04]  /*1c130*/  @P3 LOP3.LUT R15, R15, R14, RZ, 0x3c, !PT ;  /* 0x0000000e0f0f3212 */ /* 0x008fc800078e3cff */
[----:B------:R-:W-:-:S04]  /*1c140*/  @P3 LOP3.LUT R14, R15, R14, RZ, 0x3c, !PT ;  /* 0x0000000e0f0e3212 */ /* 0x000fc800078e3cff */
[----:B------:R-:W-:-:S05]  /*1c150*/  @P3 LOP3.LUT R15, R15, R14, RZ, 0x3c, !PT ;  /* 0x0000000e0f0f3212 */ /* 0x000fca00078e3cff */
[----:B------:R0:W2:Y:S04]  /*1c160*/  @P3 LDG.E.U8 R7, desc[UR14][R14.64] ;  /* 0x0000000e0e073981 */ /* 0x0000a8000c1e1100 */
[----:B------:R-:W0:Y:S04]  /*1c170*/  LDL R14, [R1+0xae0] ;  /* 0x000ae000010e7983 */ /* 0x000e280000100800 */
[----:B------:R-:W0:Y:S01]  /*1c180*/  LDL R15, [R1+0xaec] ;  /* 0x000aec00010f7983 */ /* 0x000e220000100800 */
[----:B------:R-:W-:Y:S02]  /*1c190*/  ISETP.GT.AND P4, PT, R35, 0x40, PT ;  /* 0x000000402300780c */ /* 0x000fe40003f84270 */
[----:B------:R-:W-:-:S11]  /*1c1a0*/  PRMT R28, RZ, 0x7610, R28 ;  /* 0x00007610ff1c7816 */ /* 0x000fd6000000001c */
        /* <DEDUP_REMOVED lines=280> */
[----:B------:R-:W-:Y:S02]  /*1d330*/  ISETP.GT.AND P4, PT, R35, 0x4f, PT ;  /* 0x0000004f2300780c */ /* 0x000fe40003f84270 */
[----:B------:R-:W-:Y:S01]  /*1d340*/  PRMT R6, RZ, 0x7610, R6 ;  /* 0x00007610ff067816 */ /* 0x000fe20000000006 */
[----:B--2---:R-:W-:Y:S10]  /*1d350*/  STL [R1+0xbac], R5 ;  /* 0x000bac0501007387 */ /* 0x004ff40000100800 */
[----:B---3--:R-:W-:-:S04]  /*1d360*/  @P4 LOP3.LUT R15, R15, R14, RZ, 0x3c, !PT ;  /* 0x0000000e0f0f4212 */ /* 0x008fc800078e3cff */
        /* <DEDUP_REMOVED lines=76> */
[----:B------:R0:W2:Y:S04]  /*1d830*/  @P2 LDG.E.U8 R30, desc[UR14][R14.64] ;  /* 0x0000000e0e1e2981 */ /* 0x0000a8000c1e1100 */
[----:B------:R-:W0:Y:S04]  /*1d840*/  LDL R14, [R1+0x7e0] ;  /* 0x0007e000010e7983 */ /* 0x000e280000100800 */
[----:B------:R-:W0:Y:S01]  /*1d850*/  LDL R15, [R1+0x7e4] ;  /* 0x0007e400010f7983 */ /* 0x000e220000100800 */
[----:B------:R-:W-:Y:S02]  /*1d860*/  PRMT R57, RZ, 0x7610, R57 ;  /* 0x00007610ff397816 */ /* 0x000fe40000000039 */
[----:B0-----:R-:W-:-:S04]  /*1d870*/  @P2 LOP3.LUT R15, R15, R14, RZ, 0x3c, !PT ;  /* 0x0000000e0f0f2212 */ /* 0x001fc800078e3cff */
[----:B------:R-:W-:-:S04]  /*1d880*/  @P2 LOP3.LUT R14, R15, R14, RZ, 0x3c, !PT ;  /* 0x0000000e0f0e2212 */ /* 0x000fc800078e3cff */
[----:B------:R-:W-:-:S05]  /*1d890*/  @P2 LOP3.LUT R15, R15, R14, RZ, 0x3c, !PT ;  /* 0x0000000e0f0f2212 */ /* 0x000fca00078e3cff */
[----:B------:R-:W3:Y:S04]  /*1d8a0*/  @P2 LDG.E.U8 R57, desc[UR14][R14.64] ;  /* 0x0000000e0e392981 */ /* 0x000ee8000c1e1100 */
[----:B--2---:R0:W-:Y:S04]  /*1d8b0*/  STL [R1+0xa4], R30 ;  /* 0x0000a41e01007387 */ /* 0x0041e80000100800 */
[----:B0-----:R-:W2:Y:S04]  /*1d8c0*/  LDL R30, [R1+0x804] ;  /* 0x00080400011e7983 */ /* 0x001ea80000100800 */
[----:B---3--:R0:W-:Y:S04]  /*1d8d0*/  STL [R1+0xa0], R57 ;  /* 0x0000a03901007387 */ /* 0x0081e80000100800 */
[----:B0-----:R-:W3:Y:S04]  /*1d8e0*/  LDL.LU R57, [R1+0xc58] ;  /* 0x000c580001397983 */ /* 0x001ee80000300800 */
[----:B------:R-:W2:Y:S04]  /*1d8f0*/  LDL R14, [R1+0x7e8] ;  /* 0x0007e800010e7983 */ /* 0x000ea80000100800 */
[----:B------:R-:W2:Y:S01]  /*1d900*/  LDL R15, [R1+0x7ec] ;  /* 0x0007ec00010f7983 */ /* 0x000ea20000100800 */
[----:B------:R-:W-:-:S02]  /*1d910*/  ISETP.GT.AND P3, PT, R35, 0x54, PT ;  /* 0x000000542300780c */ /* 0x000fc40003f64270 */
[----:B------:R-:W-:-:S11]  /*1d920*/  PRMT R26, RZ, 0x7610, R26 ;  /* 0x00007610ff1a7816 */ /* 0x000fd6000000001a */
        /* <DEDUP_REMOVED lines=18> */
[----:B----4-:R-:W-:-:S11]  /*1da50*/  PRMT R24, RZ, 0x7610, R24 ;  /* 0x00007610ff187816 */ /* 0x010fd60000000018 */
[----:B--2---:R-:W-:-:S04]  /*1da60*/  @P4 LOP3.LUT R15, R15, R14, RZ, 0x3c, !PT ;  /* 0x0000000e0f0f4212 */ /* 0x004fc800078e3cff */
[----:B------:R-:W-:-:S04]  /*1da70*/  @P4 LOP3.LUT R14, R15, R14, RZ, 0x3c, !PT ;  /* 0x0000000e0f0e4212 */ /* 0x000fc800078e3cff */
[----:B------:R-:W-:-:S05]  /*1da80*/  @P4 LOP3.LUT R15, R15, R14, RZ, 0x3c, !PT ;  /* 0x0000000e0f0f4212 */ /* 0x000fca00078e3cff */
[----:B------:R0:W2:Y:S04]  /*1da90*/  @P4 LDG.E.U8 R24, desc[UR14][R14.64] ;  /* 0x0000000e0e184981 */ /* 0x0000a8000c1e1100 */
[----:B------:R-:W4:Y:S01]  /*1daa0*/  LDL R15, [R1+0x800] ;  /* 0x00080000010f7983 */ /* 0x000f220000100800 */
[----:B------:R-:W-:Y:S01]  /*1dab0*/  PRMT R21, RZ, 0x7610, R21 ;  /* 0x00007610ff157816 */ /* 0x000fe20000000015 */
[----:B0-----:R-:W-:Y:S01]  /*1dac0*/  @P4 IMAD.MOV.U32 R14, RZ, RZ, R30 ;  /* 0x000000ffff0e4224 */ /* 0x001fe200078e001e */
[----:B------:R-:W-:Y:S01]  /*1dad0*/  ISETP.GT.AND P2, PT, R35, 0x56, PT ;  /* 0x000000562300780c */ /* 0x000fe20003f44270 */
[----:B--2---:R0:W-:Y:S01]  /*1dae0*/  STL [R1+0x94], R24 ;  /* 0x0000941801007387 */ /* 0x0041e20000100800 */
[----:B------:R-:W-:-:S03]  /*1daf0*/  PRMT R8, RZ, 0x7610, R8 ;  /* 0x00007610ff087816 */ /* 0x000fc60000000008 */
[----:B------:R-:W2:Y:S04]  /*1db00*/  LDL R30, [R1+0x820] ;  /* 0x00082000011e7983 */ /* 0x000ea80000100800 */
[----:B----4-:R1:W4:Y:S04]  /*1db10*/  @P4 LDG.E.U8 R21, desc[UR14][R14.64] ;  /* 0x0000000e0e154981 */ /* 0x010328000c1e1100 */
[----:B0-----:R-:W2:Y:S04]  /*1db20*/  LDL R24, [R1+0x81c] ;  /* 0x00081c0001187983 */ /* 0x001ea80000100800 */
[----:B------:R-:W2:Y:S01]  /*1db30*/  LDL R15, [R1+0x808] ;  /* 0x00080800010f7983 */ /* 0x000ea20000100800 */
[----:B-1----:R-:W-:-:S03]  /*1db40*/  @P2 IMAD.MOV.U32 R14, RZ, RZ, R26 ;  /* 0x000000ffff0e2224 */ /* 0x002fc600078e001a */
[----:B----4-:R0:W-:Y:S01]  /*1db50*/  STL [R1+0x8c], R21 ;  /* 0x00008c1501007387 */ /* 0x0101e20000100800 */
[----:B------:R-:W-:-:S03]  /*1db60*/  PRMT R7, RZ, 0x7610, R7 ;  /* 0x00007610ff077816 */ /* 0x000fc60000000007 */
[----:B------:R-:W4:Y:S04]  /*1db70*/  LDL R26, [R1+0xaa4] ;  /* 0x000aa400011a7983 */ /* 0x000f280000100800 */
[----:B--2---:R1:W2:Y:S04]  /*1db80*/  @P2 LDG.E.U8 R8, desc[UR14][R14.64] ;  /* 0x0000000e0e082981 */ /* 0x0042a8000c1e1100 */
[----:B0-----:R-:W2:Y:S04]  /*1db90*/  LDL R21, [R1+0x824] ;  /* 0x0008240001157983 */ /* 0x001ea80000100800 */
[----:B------:R-:W1:Y:S04]  /*1dba0*/  LDL R14, [R1+0x810] ;  /* 0x00081000010e7983 */ /* 0x000e680000100800 */
[----:B------:R-:W1:Y:S01]  /*1dbb0*/  LDL R15, [R1+0x814] ;  /* 0x00081400010f7983 */ /* 0x000e620000100800 */
[----:B------:R-:W-:-:S02]  /*1dbc0*/  ISETP.GT.AND P3, PT, R35, 0x57, PT ;  /* 0x000000572300780c */ /* 0x000fc40003f64270 */
[----:B-1----:R-:W-:-:S04]  /*1dbd0*/  @P2 LOP3.LUT R15, R15, R14, RZ, 0x3c, !PT ;  /* 0x0000000e0f0f2212 */ /* 0x002fc800078e3cff */
[----:B------:R-:W-:-:S04]  /*1dbe0*/  @P2 LOP3.LUT R14, R15, R14, RZ, 0x3c, !PT ;  /* 0x0000000e0f0e2212 */ /* 0x000fc800078e3cff */
[----:B------:R-:W-:Y:S01]  /*1dbf0*/  @P2 LOP3.LUT R15, R15, R14, RZ, 0x3c, !PT ;  /* 0x0000000e0f0f2212 */ /* 0x000fe200078e3cff */
[----:B--2---:R-:W-:Y:S04]  /*1dc00*/  STL [R1+0xbb8], R8 ;  /* 0x000bb80801007387 */ /* 0x004fe80000100800 */
[----:B------:R0:W2:Y:S04]  /*1dc10*/  @P2 LDG.E.U8 R7, desc[UR14][R14.64] ;  /* 0x0000000e0e072981 */ /* 0x0000a8000c1e1100 */
[----:B------:R-:W2:Y:S01]  /*1dc20*/  LDL R15, [R1+0x818] ;  /* 0x00081800010f7983 */ /* 0x000ea20000100800 */
[----:B------:R-:W-:Y:S01]  /*1dc30*/  PRMT R4, RZ, 0x7610, R4 ;  /* 0x00007610ff047816 */ /* 0x000fe20000000004 */
[----:B0-----:R-:W-:Y:S01]  /*1dc40*/  @P3 IMAD.MOV.U32 R14, RZ, RZ, R24 ;  /* 0x000000ffff0e3224 */ /* 0x001fe200078e0018 */
[----:B------:R-:W-:-:S04]  /*1dc50*/  PRMT R0, RZ, 0x7610, R0 ;  /* 0x00007610ff007816 */ /* 0x000fc80000000000 */
[----:B--2---:R0:W2:Y:S04]  /*1dc60*/  @P3 LDG.E.U8 R4, desc[UR14][R14.64] ;  /* 0x0000000e0e043981 */ /* 0x0040a8000c1e1100 */
[----:B------:R-:W-:Y:S04]  /*1dc70*/  STL [R1+0xbbc], R7 ;  /* 0x000bbc0701007387 */ /* 0x000fe80000100800 */
[----:B------:R-:W3:Y:S01]  /*1dc80*/  LDL R24, [R1+0x82c] ;  /* 0x00082c0001187983 */ /* 0x000ee20000100800 */
[----:B0-----:R-:W-:Y:S02]  /*1dc90*/  @P3 IMAD.MOV.U32 R14, RZ, RZ, R21 ;  /* 0x000000ffff0e3224 */ /* 0x001fe400078e0015 */
[----:B------:R-:W-:-:S05]  /*1dca0*/  @P3 IMAD.MOV.U32 R15, RZ, RZ, R30 ;  /* 0x000000ffff0f3224 */ /* 0x000fca00078e001e */
[----:B------:R4:W3:Y:S01]  /*1dcb0*/  @P3 LDG.E.U8 R0, desc[UR14][R14.64] ;  /* 0x0000000e0e003981 */ /* 0x0008e2000c1e1100 */
[----:B------:R-:W-:-:S03]  /*1dcc0*/  ISETP.GT.AND P4, PT, R35, 0x58, PT ;  /* 0x000000582300780c */ /* 0x000fc60003f84270 */
[----:B--2---:R-:W-:Y:S04]  /*1dcd0*/  STL [R1+0xbc0], R4 ;  /* 0x000bc00401007387 */ /* 0x004fe80000100800 */
[----:B------:R-:W2:Y:S01]  /*1dce0*/  LDL R15, [R1+0xa94] ;  /* 0x000a9400010f7983 */ /* 0x000ea20000100800 */
[----:B------:R-:W-:-:S05]  /*1dcf0*/  PRMT R25, RZ, 0x7610, R25 ;  /* 0x00007610ff197816 */ /* 0x000fca0000000019 */
[----:B----4-:R-:W-:Y:S01]  /*1dd00*/  @P4 IMAD.MOV.U32 R14, RZ, RZ, R26 ;  /* 0x000000ffff0e4224 */ /* 0x010fe200078e001a */
[----:B------:R-:W4:Y:S04]  /*1dd10*/  LDL R30, [R1+0x830] ;  /* 0x00083000011e7983 */ /* 0x000f280000100800 */
[----:B------:R-:W4:Y:S04]  /*1dd20*/  LDL R21, [R1+0x834] ;  /* 0x0008340001157983 */ /* 0x000f280000100800 */
[----:B---3--:R-:W-:Y:S01]  /*1dd30*/  STL [R1+0xbc4], R0 ;  /* 0x000bc40001007387 */ /* 0x008fe20000100800 */
[----:B------:R-:W-:-:S03]  /*1dd40*/  PRMT R61, RZ, 0x7610, R61 ;  /* 0x00007610ff3d7816 */ /* 0x000fc6000000003d */
[----:B------:R-:W3:Y:S04]  /*1dd50*/  LDL R26, [R1+0x838] ;  /* 0x00083800011a7983 */ /* 0x000ee80000100800 */
[----:B--2---:R0:W2:Y:S04]  /*1dd60*/  @P4 LDG.E.U8 R25, desc[UR14][R14.64] ;  /* 0x0000000e0e194981 */ /* 0x0040a8000c1e1100 */
[----:B------:R-:W0:Y:S04]  /*1dd70*/  LDL R14, [R1+0xa88] ;  /* 0x000a8800010e7983 */ /* 0x000e280000100800 */
[----:B------:R-:W0:Y:S02]  /*1dd80*/  LDL R15, [R1+0xa98] ;  /* 0x000a9800010f7983 */ /* 0x000e240000100800 */
[----:B0-----:R-:W-:-:S04]  /*1dd90*/  @P4 LOP3.LUT R15, R15, R14, RZ, 0x3c, !PT ;  /* 0x0000000e0f0f4212 */ /* 0x001fc800078e3cff */
[----:B------:R-:W-:-:S04]  /*1dda0*/  @P4 LOP3.LUT R14, R15, R14, RZ, 0x3c, !PT ;  /* 0x0000000e0f0e4212 */ /* 0x000fc800078e3cff */
[----:B------:R-:W-:-:S05]  /*1ddb0*/  @P4 LOP3.LUT R15, R15, R14, RZ, 0x3c, !PT ;  /* 0x0000000e0f0f4212 */ /* 0x000fca00078e3cff */
[----:B------:R-:W3:Y:S04]  /*1ddc0*/  @P4 LDG.E.U8 R61, desc[UR14][R14.64] ;  /* 0x0000000e0e3d4981 */ /* 0x000ee8000c1e1100 */
[----:B--2---:R0:W-:Y:S04]  /*1ddd0*/  STL [R1+0x84], R25 ;  /* 0x0000841901007387 */ /* 0x0041e80000100800 */
[----:B0-----:R-:W2:Y:S01]  /*1dde0*/  LDL R25, [R1+0x83c] ;  /* 0x00083c0001197983 */ /* 0x001ea20000100800 */
[----:B------:R-:W-:-:S03]  /*1ddf0*/  ISETP.GT.AND P2, PT, R35, 0x59, PT ;  /* 0x000000592300780c */ /* 0x000fc60003f44270 */
[----:B---3--:R0:W-:Y:S04]  /*1de00*/  STL [R1+0x7c], R61 ;  /* 0x00007c3d01007387 */ /* 0x0081e80000100800 */
[----:B0-----:R-:W3:Y:S04]  /*1de10*/  LDL.LU R61, [R1+0xc50] ;  /* 0x000c5000013d7983 */ /* 0x001ee80000300800 */
[----:B------:R-:W2:Y:S01]  /*1de20*/  LDL R15, [R1+0x828] ;  /* 0x00082800010f7983 */ /* 0x000ea20000100800 */
[----:B------:R-:W-:Y:S02]  /*1de30*/  ISETP.GT.AND P3, PT, R35, 0x5a, PT ;  /* 0x0000005a2300780c */ /* 0x000fe40003f64270 */
[----:B------:R-:W-:Y:S01]  /*1de40*/  PRMT R31, RZ, 0x7610, R31 ;  /* 0x00007610ff1f7816 */ /* 0x000fe2000000001f */
[----:B------:R-:W-:Y:S01]  /*1de50*/  @P2 IMAD.MOV.U32 R14, RZ, RZ, R24 ;  /* 0x000000ffff0e2224 */ /* 0x000fe200078e0018 */
[----:B------:R-:W-:-:S02]  /*1de60*/  PRMT R29, RZ, 0x7610, R29 ;  /* 0x00007610ff1d7816 */ /* 0x000fc4000000001d */
[----:B------:R-:W-:Y:S01]  /*1de70*/  PRMT R12, RZ, 0x7610, R12 ;  /* 0x00007610ff0c7816 */ /* 0x000fe2000000000c */
[----:B------:R-:W3:Y:S04]  /*1de80*/  LDL R24, [R1+0x844] ;  /* 0x0008440001187983 */ /* 0x000ee80000100800 */
[----:B--2---:R4:W2:Y:S02]  /*1de90*/  @P2 LDG.E.U8 R31, desc[UR14][R14.64] ;  /* 0x0000000e0e1f2981 */ /* 0x0048a4000c1e1100 */
[----:B----4-:R-:W-:Y:S02]  /*1dea0*/  @P2 IMAD.MOV.U32 R14, RZ, RZ, R21 ;  /* 0x000000ffff0e2224 */ /* 0x010fe400078e0015 */
[----:B------:R-:W-:-:S05]  /*1deb0*/  @P2 IMAD.MOV.U32 R15, RZ, RZ, R30 ;  /* 0x000000ffff0f2224 */ /* 0x000fca00078e001e */
[----:B------:R0:W4:Y:S02]  /*1dec0*/  @P2 LDG.E.U8 R29, desc[UR14][R14.64] ;  /* 0x0000000e0e1d2981 */ /* 0x000124000c1e1100 */
[----:B0-----:R-:W-:Y:S02]  /*1ded0*/  @P3 IMAD.MOV.U32 R14, RZ, RZ, R25 ;  /* 0x000000ffff0e3224 */ /* 0x001fe400078e0019 */
[----:B------:R-:W-:-:S05]  /*1dee0*/  @P3 IMAD.MOV.U32 R15, RZ, RZ, R26 ;  /* 0x000000ffff0f3224 */ /* 0x000fca00078e001a */
[----:B------:R-:W3:Y:S04]  /*1def0*/  @P3 LDG.E.U8 R12, desc[UR14][R14.64] ;  /* 0x0000000e0e0c3981 */ /* 0x000ee8000c1e1100 */
[----:B--2---:R0:W-:Y:S04]  /*1df00*/  STL [R1+0x50], R31 ;  /* 0x0000501f01007387 */ /* 0x0041e80000100800 */
[----:B------:R-:W2:Y:S04]  /*1df10*/  LDL R21, [R1+0x84c] ;  /* 0x00084c0001157983 */ /* 0x000ea80000100800 */
[----:B------:R-:W2:Y:S04]  /*1df20*/  LDL R30, [R1+0x850] ;  /* 0x00085000011e7983 */ /* 0x000ea80000100800 */
[----:B0-----:R-:W2:Y:S04]  /*1df30*/  LDL R31, [R1+0x848] ;  /* 0x00084800011f7983 */ /* 0x001ea80000100800 */
[----:B----4-:R0:W-:Y:S04]  /*1df40*/  STL [R1+0x4c], R29 ;  /* 0x00004c1d01007387 */ /* 0x0101e80000100800 */
[----:B------:R-:W4:Y:S04]  /*1df50*/  LDL R26, [R1+0x858] ;  /* 0x00085800011a7983 */ /* 0x000f280000100800 */
[----:B------:R-:W2:Y:S04]  /*1df60*/  LDL R25, [R1+0x85c] ;  /* 0x00085c0001197983 */ /* 0x000ea80000100800 */
[----:B0-----:R-:W2:Y:S04]  /*1df70*/  LDL R29, [R1+0x854] ;  /* 0x00085400011d7983 */ /* 0x001ea80000100800 */
[----:B---3--:R0:W-:Y:S04]  /*1df80*/  STL [R1+0x48], R12 ;  /* 0x0000480c01007387 */ /* 0x0081e80000100800 */
[----:B0-----:R-:W3:Y:S04]  /*1df90*/  LDL.LU R12, [R1+0xc4c] ;  /* 0x000c4c00010c7983 */ /* 0x001ee80000300800 */
[----:B------:R-:W2:Y:S01]  /*1dfa0*/  LDL R15, [R1+0x840] ;  /* 0x00084000010f7983 */ /* 0x000ea20000100800 */
[----:B------:R-:W-:-:S02]  /*1dfb0*/  ISETP.GT.AND P4, PT, R35, 0x5b, PT ;  /* 0x0000005b2300780c */ /* 0x000fc40003f84270 */
[----:B------:R-:W-:Y:S01]  /*1dfc0*/  PRMT R23, RZ, 0x7610, R23 ;  /* 0x00007610ff177816 */ /* 0x000fe20000000017 */
[----:B------:R-:W-:Y:S01]  /*1dfd0*/  @P3 IMAD.MOV.U32 R14, RZ, RZ, R24 ;  /* 0x000000ffff0e3224 */ /* 0x000fe200078e0018 */
[----:B------:R-:W-:Y:S02]  /*1dfe0*/  PRMT R20, RZ, 0x7610, R20 ;  /* 0x00007610ff147816 */ /* 0x000fe40000000014 */
[----:B------:R-:W-:Y:S01]  /*1dff0*/  ISETP.GT.AND P2, PT, R35, 0x5c, PT ;  /* 0x0000005c2300780c */ /* 0x000fe20003f44270 */
[----:B------:R-:W3:Y:S04]  /*1e000*/  LDL R24, [R1+0x860] ;  /* 0x0008600001187983 */ /* 0x000ee80000100800 */
[----:B--2---:R0:W2:Y:S02]  /*1e010*/  @P3 LDG.E.U8 R23, desc[UR14][R14.64] ;  /* 0x0000000e0e173981 */ /* 0x0040a4000c1e1100 */
[----:B0-----:R-:W-:-:S02]  /*1e020*/  @P4 IMAD.MOV.U32 R14, RZ, RZ, R21 ;  /* 0x000000ffff0e4224 */ /* 0x001fc400078e0015 */
[----:B------:R-:W-:-:S05]  /*1e030*/  @P4 IMAD.MOV.U32 R15, RZ, RZ, R31 ;  /* 0x000000ffff0f4224 */ /* 0x000fca00078e001f */
[----:B------:R0:W3:Y:S01]  /*1e040*/  @P4 LDG.E.U8 R20, desc[UR14][R14.64] ;  /* 0x0000000e0e144981 */ /* 0x0000e2000c1e1100 */
[----:B------:R-:W-:Y:S02]  /*1e050*/  PRMT R28, RZ, 0x7610, R28 ;  /* 0x00007610ff1c7816 */ /* 0x000fe4000000001c */
[----:B------:R-:W-:Y:S01]  /*1e060*/  PRMT R4, RZ, 0x7610, R4 ;  /* 0x00007610ff047816 */ /* 0x000fe20000000004 */
[----:B0-----:R-:W-:Y:S02]  /*1e070*/  @P4 IMAD.MOV.U32 R14, RZ, RZ, R29 ;  /* 0x000000ffff0e4224 */ /* 0x001fe400078e001d */
[----:B------:R-:W-:-:S05]  /*1e080*/  @P4 IMAD.MOV.U32 R15, RZ, RZ, R30 ;  /* 0x000000ffff0f4224 */ /* 0x000fca00078e001e */
[----:B------:R0:W3:Y:S02]  /*1e090*/  @P4 LDG.E.U8 R28, desc[UR14][R14.64] ;  /* 0x0000000e0e1c4981 */ /* 0x0000e4000c1e1100 */
[----:B0-----:R-:W-:Y:S02]  /*1e0a0*/  @P2 IMAD.MOV.U32 R14, RZ, RZ, R25 ;  /* 0x000000ffff0e2224 */ /* 0x001fe400078e0019 */
[----:B----4-:R-:W-:-:S05]  /*1e0b0*/  @P2 IMAD.MOV.U32 R15, RZ, RZ, R26 ;  /* 0x000000ffff0f2224 */ /* 0x010fca00078e001a */
[----:B------:R0:W4:Y:S04]  /*1e0c0*/  @P2 LDG.E.U8 R4, desc[UR14][R14.64] ;  /* 0x0000000e0e042981 */ /* 0x000128000c1e1100 */
[----:B--2---:R1:W-:Y:S04]  /*1e0d0*/  STL [R1+0x44], R23 ;  /* 0x0000441701007387 */ /* 0x0043e80000100800 */
[----:B------:R-:W2:Y:S04]  /*1e0e0*/  LDL R21, [R1+0x868] ;  /* 0x0008680001157983 */ /* 0x000ea80000100800 */
[----:B-1----:R-:W2:Y:S04]  /*1e0f0*/  LDL R23, [R1+0x864] ;  /* 0x0008640001177983 */ /* 0x002ea80000100800 */
[----:B---3--:R1:W-:Y:S04]  /*1e100*/  STL [R1+0x40], R20 ;  /* 0x0000401401007387 */ /* 0x0083e80000100800 */
[----:B------:R-:W3:Y:S04]  /*1e110*/  LDL R26, [R1+0x870] ;  /* 0x00087000011a7983 */ /* 0x000ee80000100800 */
[----:B------:R-:W3:Y:S04]  /*1e120*/  LDL R25, [R1+0x874] ;  /* 0x0008740001197983 */ /* 0x000ee80000100800 */
[----:B-1----:R-:W3:Y:S01]  /*1e130*/  LDL R20, [R1+0x86c] ;  /* 0x00086c0001147983 */ /* 0x002ee20000100800 */
[----:B------:R-:W-:-:S02]  /*1e140*/  ISETP.GT.AND P3, PT, R35, 0x5d, PT ;  /* 0x0000005d2300780c */ /* 0x000fc40003f64270 */
[----:B------:R-:W-:Y:S01]  /*1e150*/  PRMT R0, RZ, 0x7610, R0 ;  /* 0x00007610ff007816 */ /* 0x000fe20000000000 */
[----:B0-----:R-:W-:Y:S01]  /*1e160*/  @P2 IMAD.MOV.U32 R15, RZ, RZ, R24 ;  /* 0x000000ffff0f2224 */ /* 0x001fe200078e0018 */
[----:B------:R-:W-:Y:S02]  /*1e170*/  PRMT R8, RZ, 0x7610, R8 ;  /* 0x00007610ff087816 */ /* 0x000fe40000000008 */
[----:B------:R-:W-:Y:S01]  /*1e180*/  PRMT R3, RZ, 0x7610, R3 ;  /* 0x00007610ff037816 */ /* 0x000fe20000000003 */
[----:B----4-:R-:W-:Y:S04]  /*1e190*/  STL [R1+0xbd0], R4 ;  /* 0x000bd00401007387 */ /* 0x010fe80000100800 */
[----:B------:R-:W4:Y:S01]  /*1e1a0*/  LDL R24, [R1+0x878] ;  /* 0x0008780001187983 */ /* 0x000f220000100800 */
[----:B--2---:R-:W-:-:S03]  /*1e1b0*/  @P2 IMAD.MOV.U32 R14, RZ, RZ, R23 ;  /* 0x000000ffff0e2224 */ /* 0x004fc600078e0017 */
[----:B------:R-:W2:Y:S04]  /*1e1c0*/  LDL R23, [R1+0x87c] ;  /* 0x00087c0001177983 */ /* 0x000ea80000100800 */
[----:B------:R0:W2:Y:S02]  /*1e1d0*/  @P2 LDG.E.U8 R0, desc[UR14][R14.64] ;  /* 0x0000000e0e002981 */ /* 0x0000a4000c1e1100 */
[----:B0-----:R-:W-:Y:S02]  /*1e1e0*/  @P3 IMAD.MOV.U32 R15, RZ, RZ, R21 ;  /* 0x000000ffff0f3224 */ /* 0x001fe400078e0015 */
[----:B---3--:R-:W-:-:S05]  /*1e1f0*/  @P3 IMAD.MOV.U32 R14, RZ, RZ, R20 ;  /* 0x000000ffff0e3224 */ /* 0x008fca00078e0014 */
[----:B------:R0:W3:Y:S02]  /*1e200*/  @P3 LDG.E.U8 R8, desc[UR14][R14.64] ;  /* 0x0000000e0e083981 */ /* 0x0000e4000c1e1100 */
[----:B0-----:R-:W-:Y:S02]  /*1e210*/  @P3 IMAD.MOV.U32 R14, RZ, RZ, R25 ;  /* 0x000000ffff0e3224 */ /* 0x001fe400078e0019 */
[----:B------:R-:W-:-:S05]  /*1e220*/  @P3 IMAD.MOV.U32 R15, RZ, RZ, R26 ;  /* 0x000000ffff0f3224 */ /* 0x000fca00078e001a */
[----:B------:R4:W3:Y:S01]  /*1e230*/  @P3 LDG.E.U8 R3, desc[UR14][R14.64] ;  /* 0x0000000e0e033981 */ /* 0x0008e2000c1e1100 */
[----:B------:R-:W-:Y:S02]  /*1e240*/  ISETP.GT.AND P4, PT, R35, 0x5e, PT ;  /* 0x0000005e2300780c */ /* 0x000fe40003f84270 */
[----:B------:R-:W-:-:S11]  /*1e250*/  PRMT R10, RZ, 0x7610, R10 ;  /* 0x00007610ff0a7816 */ /* 0x000fd6000000000a */
[----:B----4-:R-:W-:Y:S01]  /*1e260*/  @P4 IMAD.MOV.U32 R15, RZ, RZ, R24 ;  /* 0x000000ffff0f4224 */ /* 0x010fe200078e0018 */
[----:B--2---:R-:W-:Y:S04]  /*1e270*/  STL [R1+0xbd4], R0 ;  /* 0x000bd40001007387 */ /* 0x004fe80000100800 */
[----:B------:R-:W2:Y:S04]  /*1e280*/  LDL R21, [R1+0x880] ;  /* 0x0008800001157983 */ /* 0x000ea80000100800 */
[----:B------:R-:W4:Y:S01]  /*1e290*/  LDL R20, [R1+0x884] ;  /* 0x0008840001147983 */ /* 0x000f220000100800 */
[----:B------:R-:W-:-:S05]  /*1e2a0*/  @P4 IMAD.MOV.U32 R14, RZ, RZ, R23 ;  /* 0x000000ffff0e4224 */ /* 0x000fca00078e0017 */
[----:B------:R2:W4:Y:S04]  /*1e2b0*/  @P4 LDG.E.U8 R10, desc[UR14][R14.64] ;  /* 0x0000000e0e0a4981 */ /* 0x000528000c1e1100 */
[----:B---3--:R-:W-:Y:S04]  /*1e2c0*/  STL [R1+0xbc8], R8 ;  /* 0x000bc80801007387 */ /* 0x008fe80000100800 */
[----:B------:R-:W3:Y:S04]  /*1e2d0*/  LDL R26, [R1+0x888] ;  /* 0x00088800011a7983 */ /* 0x000ee80000100800 */
[----:B------:R-:W3:Y:S04]  /*1e2e0*/  LDL R25, [R1+0x88c] ;  /* 0x00088c0001197983 */ /* 0x000ee80000100800 */
[----:B------:R-:W-:Y:S04]  /*1e2f0*/  STL [R1+0xbcc], R3 ;  /* 0x000bcc0301007387 */ /* 0x000fe80000100800 */
[----:B------:R-:W3:Y:S04]  /*1e300*/  LDL R29, [R1+0x890] ;  /* 0x00089000011d7983 */ /* 0x000ee80000100800 */
[----:B------:R0:W-:Y:S04]  /*1e310*/  STL [R1+0x3c], R28 ;  /* 0x00003c1c01007387 */ /* 0x0001e80000100800 */
[----:B0-----:R-:W3:Y:S01]  /*1e320*/  LDL R28, [R1+0x894] ;  /* 0x00089400011c7983 */ /* 0x001ee20000100800 */
[----:B------:R-:W-:-:S02]  /*1e330*/  ISETP.GT.AND P2, PT, R35, 0x5f, PT ;  /* 0x0000005f2300780c */ /* 0x000fc40003f44270 */
[----:B------:R-:W-:Y:S02]  /*1e340*/  PRMT R9, RZ, 0x7610, R9 ;  /* 0x00007610ff097816 */ /* 0x000fe40000000009 */
[----:B------:R-:W-:Y:S02]  /*1e350*/  PRMT R2, RZ, 0x7610, R2 ;  /* 0x00007610ff027816 */ /* 0x000fe40000000002 */
[----:B------:R-:W-:Y:S01]  /*1e360*/  PRMT R13, RZ, 0x7610, R13 ;  /* 0x00007610ff0d7816 */ /* 0x000fe2000000000d */
[----:B--2---:R-:W-:Y:S02]  /*1e370*/  @P4 IMAD.MOV.U32 R15, RZ, RZ, R21 ;  /* 0x000000ffff0f4224 */ /* 0x004fe400078e0015 */
[----:B----4-:R-:W-:-:S05]  /*1e380*/  @P4 IMAD.MOV.U32 R14, RZ, RZ, R20 ;  /* 0x000000ffff0e4224 */ /* 0x010fca00078e0014 */
[----:B------:R3:W2:Y:S04]  /*1e390*/  @P4 LDG.E.U8 R9, desc[UR14][R14.64] ;  /* 0x0000000e0e094981 */ /* 0x0006a8000c1e1100 */
[----:B------:R-:W-:Y:S04]  /*1e3a0*/  STL [R1+0xbd8], R10 ;  /* 0x000bd80a01007387 */ /* 0x000fe80000100800 */
[----:B------:R-:W4:Y:S04]  /*1e3b0*/  LDL R24, [R1+0x898] ;  /* 0x0008980001187983 */ /* 0x000f280000100800 */
[----:B------:R-:W4:Y:S04]  /*1e3c0*/  LDL R23, [R1+0xa8c] ;  /* 0x000a8c0001177983 */ /* 0x000f280000100800 */
[----:B------:R-:W4:Y:S04]  /*1e3d0*/  LDL R21, [R1+0x89c] ;  /* 0x00089c0001157983 */ /* 0x000f280000100800 */
[----:B------:R-:W4:Y:S01]  /*1e3e0*/  LDL R20, [R1+0x8a0] ;  /* 0x0008a00001147983 */ /* 0x000f220000100800 */
[----:B---3--:R-:W-:-:S02]  /*1e3f0*/  @P2 IMAD.MOV.U32 R15, RZ, RZ, R26 ;  /* 0x000000ffff0f2224 */ /* 0x008fc400078e001a */
[----:B------:R-:W-:-:S05]  /*1e400*/  @P2 IMAD.MOV.U32 R14, RZ, RZ, R25 ;  /* 0x000000ffff0e2224 */ /* 0x000fca00078e0019 */
[----:B------:R0:W3:Y:S02]  /*1e410*/  @P2 LDG.E.U8 R2, desc[UR14][R14.64] ;  /* 0x0000000e0e022981 */ /* 0x0000e4000c1e1100 */
[----:B0-----:R-:W-:Y:S02]  /*1e420*/  @P2 IMAD.MOV.U32 R15, RZ, RZ, R29 ;  /* 0x000000ffff0f2224 */ /* 0x001fe400078e001d */
[----:B------:R-:W-:-:S05]  /*1e430*/  @P2 IMAD.MOV.U32 R14, RZ, RZ, R28 ;  /* 0x000000ffff0e2224 */ /* 0x000fca00078e001c */
[----:B------:R4:W3:Y:S01]  /*1e440*/  @P2 LDG.E.U8 R13, desc[UR14][R14.64] ;  /* 0x0000000e0e0d2981 */ /* 0x0008e2000c1e1100 */
[----:B------:R-:W-:-:S03]  /*1e450*/  ISETP.GT.AND P3, PT, R35, 0x60, PT ;  /* 0x000000602300780c */ /* 0x000fc60003f64270 */
[----:B--2---:R-:W-:Y:S04]  /*1e460*/  STL [R1+0xbdc], R9 ;  /* 0x000bdc0901007387 */ /* 0x004fe80000100800 */
[----:B------:R-:W2:Y:S04]  /*1e470*/  LDL R26, [R1+0x8a4] ;  /* 0x0008a400011a7983 */ /* 0x000ea80000100800 */
[----:B------:R-:W2:Y:S02]  /*1e480*/  LDL R25, [R1+0x8a8] ;  /* 0x0008a80001197983 */ /* 0x000ea40000100800 */
[----:B----4-:R-:W-:-:S02]  /*1e490*/  @P3 IMAD.MOV.U32 R14, RZ, RZ, R23 ;  /* 0x000000ffff0e3224 */ /* 0x010fc400078e0017 */
[----:B------:R-:W-:Y:S01]  /*1e4a0*/  @P3 IMAD.MOV.U32 R15, RZ, RZ, R24 ;  /* 0x000000ffff0f3224 */ /* 0x000fe200078e0018 */
[----:B---3--:R-:W-:Y:S04]  /*1e4b0*/  STL [R1+0xbe0], R2 ;  /* 0x000be00201007387 */ /* 0x008fe80000100800 */
[----:B------:R0:W-:Y:S04]  /*1e4c0*/  STL [R1+0xbe4], R13 ;  /* 0x000be40d01007387 */ /* 0x0001e80000100800 */
[----:B------:R-:W3:Y:S04]  /*1e4d0*/  LDL R24, [R1+0x8ac] ;  /* 0x0008ac0001187983 */ /* 0x000ee80000100800 */
[----:B------:R-:W4:Y:S01]  /*1e4e0*/  LDL R23, [R1+0x8b0] ;  /* 0x0008b00001177983 */ /* 0x000f220000100800 */
[----:B------:R-:W-:-:S02]  /*1e4f0*/  PRMT R27, RZ, 0x7610, R27 ;  /* 0x00007610ff1b7816 */ /* 0x000fc4000000001b */
[----:B------:R-:W-:-:S04]  /*1e500*/  ISETP.GT.AND P4, PT, R35, 0x61, PT ;  /* 0x000000612300780c */ /* 0x000fc80003f84270 */
[----:B------:R1:W4:Y:S01]  /*1e510*/  @P3 LDG.E.U8 R27, desc[UR14][R14.64] ;  /* 0x0000000e0e1b3981 */ /* 0x000322000c1e1100 */
[----:B0-----:R-:W-:Y:S02]  /*1e520*/  PRMT R13, RZ, 0x7610, R13 ;  /* 0x00007610ff0d7816 */ /* 0x001fe4000000000d */
[----:B------:R-:W-:Y:S01]  /*1e530*/  PRMT R10, RZ, 0x7610, R10 ;  /* 0x00007610ff0a7816 */ /* 0x000fe2000000000a */
[----:B-1----:R-:W-:Y:S02]  /*1e540*/  @P3 IMAD.MOV.U32 R14, RZ, RZ, R20 ;  /* 0x000000ffff0e3224 */ /* 0x002fe400078e0014 */
[----:B------:R-:W-:Y:S01]  /*1e550*/  @P3 IMAD.MOV.U32 R15, RZ, RZ, R21 ;  /* 0x000000ffff0f3224 */ /* 0x000fe200078e0015 */
[----:B------:R-:W4:Y:S04]  /*1e560*/  LDL R20, [R1+0x8b8] ;  /* 0x0008b80001147983 */ /* 0x000f280000100800 */
[----:B------:R-:W4:Y:S04]  /*1e570*/  LDL R21, [R1+0x8b4] ;  /* 0x0008b40001157983 */ /* 0x000f280000100800 */
[----:B------:R2:W4:Y:S01]  /*1e580*/  @P3 LDG.E.U8 R13, desc[UR14][R14.64] ;  /* 0x0000000e0e0d3981 */ /* 0x000522000c1e1100 */
[----:B------:R-:W-:Y:S01]  /*1e590*/  PRMT R9, RZ, 0x7610, R9 ;  /* 0x00007610ff097816 */ /* 0x000fe20000000009 */
[----:B--2---:R-:W-:-:S02]  /*1e5a0*/  @P4 IMAD.MOV.U32 R15, RZ, RZ, R26 ;  /* 0x000000ffff0f4224 */ /* 0x004fc400078e001a */
[----:B------:R-:W-:-:S05]  /*1e5b0*/  @P4 IMAD.MOV.U32 R14, RZ, RZ, R25 ;  /* 0x000000ffff0e4224 */ /* 0x000fca00078e0019 */
[----:B------:R3:W2:Y:S02]  /*1e5c0*/  @P4 LDG.E.U8 R10, desc[UR14][R14.64] ;  /* 0x0000000e0e0a4981 */ /* 0x0006a4000c1e1100 */
[----:B---3--:R-:W-:Y:S02]  /*1e5d0*/  @P4 IMAD.MOV.U32 R15, RZ, RZ, R24 ;  /* 0x000000ffff0f4224 */ /* 0x008fe400078e0018 */
[----:B----4-:R-:W-:-:S05]  /*1e5e0*/  @P4 IMAD.MOV.U32 R14, RZ, RZ, R23 ;  /* 0x000000ffff0e4224 */ /* 0x010fca00078e0017 */
[----:B------:R0:W3:Y:S01]  /*1e5f0*/  @P4 LDG.E.U8 R9, desc[UR14][R14.64] ;  /* 0x0000000e0e094981 */ /* 0x0000e2000c1e1100 */
[----:B------:R-:W-:Y:S02]  /*1e600*/  ISETP.GT.AND P5, PT, R35, 0x62, PT ;  /* 0x000000622300780c */ /* 0x000fe40003fa4270 */
[----:B------:R-:W-:Y:S01]  /*1e610*/  PRMT R4, RZ, 0x7610, R4 ;  /* 0x00007610ff047816 */ /* 0x000fe20000000004 */
[----:B------:R-:W-:Y:S04]  /*1e620*/  STL [R1+0xc38], R13 ;  /* 0x000c380d01007387 */ /* 0x000fe80000100800 */
[----:B------:R-:W4:Y:S04]  /*1e630*/  LDL R28, [R1+0x8bc] ;  /* 0x0008bc00011c7983 */ /* 0x000f280000100800 */
[----:B------:R1:W-:Y:S02]  /*1e640*/  STL [R1+0x28], R27 ;  /* 0x0000281b01007387 */ /* 0x0003e40000100800 */
[----:B0-----:R-:W-:-:S02]  /*1e650*/  @P5 IMAD.MOV.U32 R14, RZ, RZ, R20 ;  /* 0x000000ffff0e5224 */ /* 0x001fc400078e0014 */
[----:B------:R-:W-:-:S05]  /*1e660*/  @P5 IMAD.MOV.U32 R15, RZ, RZ, R21 ;  /* 0x000000ffff0f5224 */ /* 0x000fca00078e0015 */
[----:B------:R4:W4:Y:S04]  /*1e670*/  @P5 LDG.E.U8 R4, desc[UR14][R14.64] ;  /* 0x0000000e0e045981 */ /* 0x000928000c1e1100 */
[----:B-1----:R-:W4:Y:S04]  /*1e680*/  LDL R27, [R1+0x8c0] ;  /* 0x0008c000011b7983 */ /* 0x002f280000100800 */
[----:B--2---:R0:W-:Y:S04]  /*1e690*/  STL [R1+0xc30], R10 ;  /* 0x000c300a01007387 */ /* 0x0041e80000100800 */
[----:B------:R-:W2:Y:S04]  /*1e6a0*/  LDL R26, [R1+0x8c4] ;  /* 0x0008c400011a7983 */ /* 0x000ea80000100800 */
[----:B------:R-:W2:Y:S04]  /*1e6b0*/  LDL R25, [R1+0x8c8] ;  /* 0x0008c80001197983 */ /* 0x000ea80000100800 */
[----:B---3--:R1:W-:Y:S04]  /*1e6c0*/  STL [R1+0xc34], R9 ;  /* 0x000c340901007387 */ /* 0x0083e80000100800 */
[----:B------:R-:W3:Y:S04]  /*1e6d0*/  LDL R24, [R1+0x8cc] ;  /* 0x0008cc0001187983 */ /* 0x000ee80000100800 */
[----:B------:R-:W3:Y:S04]  /*1e6e0*/  LDL R23, [R1+0x8d0] ;  /* 0x0008d00001177983 */ /* 0x000ee80000100800 */
[----:B------:R-:W3:Y:S04]  /*1e6f0*/  LDL R21, [R1+0x8d4] ;  /* 0x0008d40001157983 */ /* 0x000ee80000100800 */
[----:B------:R-:W3:Y:S01]  /*1e700*/  LDL R20, [R1+0x8d8] ;  /* 0x0008d80001147983 */ /* 0x000ee20000100800 */
[----:B------:R-:W-:-:S02]  /*1e710*/  ISETP.GT.AND P3, PT, R35, 0x63, PT ;  /* 0x000000632300780c */ /* 0x000fc40003f64270 */
[----:B------:R-:W-:Y:S02]  /*1e720*/  PRMT R2, RZ, 0x7610, R2 ;  /* 0x00007610ff027816 */ /* 0x000fe40000000002 */
[----:B------:R-:W-:Y:S01]  /*1e730*/  PRMT R7, RZ, 0x7610, R7 ;  /* 0x00007610ff077816 */ /* 0x000fe20000000007 */
[----:B----4-:R-:W-:Y:S02]  /*1e740*/  @P5 IMAD.MOV.U32 R15, RZ, RZ, R28 ;  /* 0x000000ffff0f5224 */ /* 0x010fe400078e001c */
[----:B------:R-:W-:Y:S01]  /*1e750*/  @P5 IMAD.MOV.U32 R14, RZ, RZ, R27 ;  /* 0x000000ffff0e5224 */ /* 0x000fe200078e001b */
[----:B------:R4:W-:Y:S04]  /*1e760*/  STL [R1+0xc0c], R4 ;  /* 0x000c0c0401007387 */ /* 0x0009e80000100800 */
[----:B0-----:R-:W4:Y:S04]  /*1e770*/  LDL R10, [R1+0x8dc] ;  /* 0x0008dc00010a7983 */ /* 0x001f280000100800 */
[----:B-1----:R-:W4:Y:S04]  /*1e780*/  LDL R9, [R1+0x8e0] ;  /* 0x0008e00001097983 */ /* 0x002f280000100800 */
[----:B------:R2:W4:Y:S01]  /*1e790*/  @P5 LDG.E.U8 R2, desc[UR14][R14.64] ;  /* 0x0000000e0e025981 */ /* 0x000522000c1e1100 */
[----:B------:R-:W-:-:S02]  /*1e7a0*/  ISETP.GT.AND P2, PT, R35, 0x64, PT ;  /* 0x000000642300780c */ /* 0x000fc40003f44270 */
[----:B------:R-:W-:Y:S02]  /*1e7b0*/  PRMT R22, RZ, 0x7610, R22 ;  /* 0x00007610ff167816 */ /* 0x000fe40000000016 */
[----:B------:R-:W-:Y:S01]  /*1e7c0*/  PRMT R3, RZ, 0x7610, R3 ;  /* 0x00007610ff037816 */ /* 0x000fe20000000003 */
[----:B--2---:R-:W-:Y:S02]  /*1e7d0*/  @P3 IMAD.MOV.U32 R15, RZ, RZ, R26 ;  /* 0x000000ffff0f3224 */ /* 0x004fe400078e001a */
[----:B------:R-:W-:-:S05]  /*1e7e0*/  @P3 IMAD.MOV.U32 R14, RZ, RZ, R25 ;  /* 0x000000ffff0e3224 */ /* 0x000fca00078e0019 */
[----:B------:R3:W2:Y:S02]  /*1e7f0*/  @P3 LDG.E.U8 R7, desc[UR14][R14.64] ;  /* 0x0000000e0e073981 */ /* 0x0006a4000c1e1100 */
[----:B---3--:R-:W-:Y:S02]  /*1e800*/  @P3 IMAD.MOV.U32 R15, RZ, RZ, R24 ;  /* 0x000000ffff0f3224 */ /* 0x008fe400078e0018 */
[----:B------:R-:W-:-:S05]  /*1e810*/  @P3 IMAD.MOV.U32 R14, RZ, RZ, R23 ;  /* 0x000000ffff0e3224 */ /* 0x000fca00078e0017 */
[----:B------:R0:W3:Y:S02]  /*1e820*/  @P3 LDG.E.U8 R22, desc[UR14][R14.64] ;  /* 0x0000000e0e163981 */ /* 0x0000e4000c1e1100 */
[----:B0-----:R-:W-:Y:S02]  /*1e830*/  @P2 IMAD.MOV.U32 R14, RZ, RZ, R20 ;  /* 0x000000ffff0e2224 */ /* 0x001fe400078e0014 */
[----:B------:R-:W-:-:S05]  /*1e840*/  @P2 IMAD.MOV.U32 R15, RZ, RZ, R21 ;  /* 0x000000ffff0f2224 */ /* 0x000fca00078e0015 */
[----:B------:R4:W3:Y:S01]  /*1e850*/  @P2 LDG.E.U8 R3, desc[UR14][R14.64] ;  /* 0x0000000e0e032981 */ /* 0x0008e2000c1e1100 */
[----:B------:R-:W-:Y:S01]  /*1e860*/  PRMT R8, RZ, 0x7610, R8 ;  /* 0x00007610ff087816 */ /* 0x000fe20000000008 */
[----:B----4-:R-:W-:Y:S02]  /*1e870*/  @P2 IMAD.MOV.U32 R14, RZ, RZ, R9 ;  /* 0x000000ffff0e2224 */ /* 0x010fe400078e0009 */
[----:B------:R-:W-:Y:S01]  /*1e880*/  @P2 IMAD.MOV.U32 R15, RZ, RZ, R10 ;  /* 0x000000ffff0f2224 */ /* 0x000fe200078e000a */
[----:B------:R-:W-:Y:S04]  /*1e890*/  STL [R1+0xc10], R2 ;  /* 0x000c100201007387 */ /* 0x000fe80000100800 */
[----:B------:R-:W4:Y:S04]  /*1e8a0*/  @P2 LDG.E.U8 R8, desc[UR14][R14.64] ;  /* 0x0000000e0e082981 */ /* 0x000f28000c1e1100 */
[----:B--2---:R0:W-:Y:S04]  /*1e8b0*/  STL [R1+0xbf0], R7 ;  /* 0x000bf00701007387 */ /* 0x0041e80000100800 */
[----:B------:R-:W2:Y:S04]  /*1e8c0*/  LDL R23, [R1+0x8e4] ;  /* 0x0008e40001177983 */ /* 0x000ea80000100800 */
[----:B------:R-:W2:Y:S04]  /*1e8d0*/  LDL R4, [R1+0x8e8] ;  /* 0x0008e80001047983 */ /* 0x000ea80000100800 */
[----:B---3--:R1:W-:Y:S04]  /*1e8e0*/  STL [R1+0xc], R22 ;  /* 0x00000c1601007387 */ /* 0x0083e80000100800 */
[----:B0-----:R-:W3:Y:S04]  /*1e8f0*/  LDL R7, [R1+0x8f0] ;  /* 0x0008f00001077983 */ /* 0x001ee80000100800 */
[----:B-1----:R-:W3:Y:S04]  /*1e900*/  LDL R22, [R1+0x8ec] ;  /* 0x0008ec0001167983 */ /* 0x002ee80000100800 */
[----:B------:R-:W-:Y:S04]  /*1e910*/  STL [R1+0xbe8], R3 ;  /* 0x000be80301007387 */ /* 0x000fe80000100800 */
[----:B------:R-:W3:Y:S04]  /*1e920*/  LDL R21, [R1+0x8f4] ;  /* 0x0008f40001157983 */ /* 0x000ee80000100800 */
[----:B------:R-:W3:Y:S04]  /*1e930*/  LDL R20, [R1+0x8f8] ;  /* 0x0008f80001147983 */ /* 0x000ee80000100800 */
[----:B------:R-:W3:Y:S04]  /*1e940*/  LDL R10, [R1+0x914] ;  /* 0x00091400010a7983 */ /* 0x000ee80000100800 */
[----:B------:R-:W3:Y:S01]  /*1e950*/  LDL R9, [R1+0x918] ;  /* 0x0009180001097983 */ /* 0x000ee20000100800 */
[----:B------:R-:W-:-:S02]  /*1e960*/  ISETP.GT.AND P5, PT, R35, 0x65, PT ;  /* 0x000000652300780c */ /* 0x000fc40003fa4270 */
[----:B------:R-:W-:Y:S02]  /*1e970*/  PRMT R6, RZ, 0x7610, R6 ;  /* 0x00007610ff067816 */ /* 0x000fe40000000006 */
[----:B------:R-:W-:Y:S01]  /*1e980*/  ISETP.GT.AND P3, PT, R35, 0x66, PT ;  /* 0x000000662300780c */ /* 0x000fe20003f64270 */
[----:B----4-:R0:W-:Y:S04]  /*1e990*/  STL [R1+0xbec], R8 ;  /* 0x000bec0801007387 */ /* 0x0101e80000100800 */
[----:B0-----:R-:W4:Y:S01]  /*1e9a0*/  LDL R8, [R1+0x91c] ;  /* 0x00091c0001087983 */ /* 0x001f220000100800 */
[----:B------:R-:W-:Y:S02]  /*1e9b0*/  PRMT R5, RZ, 0x7610, R5 ;  /* 0x00007610ff057816 */ /* 0x000fe40000000005 */
[----:B------:R-:W-:-:S02]  /*1e9c0*/  PRMT R11, RZ, 0x7610, R11 ;  /* 0x00007610ff0b7816 */ /* 0x000fc4000000000b */
[----:B------:R-:W-:Y:S02]  /*1e9d0*/  ISETP.GT.AND P4, PT, R35, 0x68, PT ;  /* 0x000000682300780c */ /* 0x000fe40003f84270 */
[----:B------:R-:W-:Y:S01]  /*1e9e0*/  PRMT R3, RZ, 0x7610, R3 ;  /* 0x00007610ff037816 */ /* 0x000fe20000000003 */
[----:B--2---:R-:W-:Y:S02]  /*1e9f0*/  @P5 IMAD.MOV.U32 R15, RZ, RZ, R23 ;  /* 0x000000ffff0f5224 */ /* 0x004fe400078e0017 */
[----:B------:R-:W-:Y:S02]  /*1ea00*/  @P5 IMAD.MOV.U32 R14, RZ, RZ, R4 ;  /* 0x000000ffff0e5224 */ /* 0x000fe400078e0004 */
[----:B------:R-:W2:Y:S04]  /*1ea10*/  LDL R4, [R1+0x920] ;  /* 0x0009200001047983 */ /* 0x000ea80000100800 */
[----:B------:R3:W2:Y:S02]  /*1ea20*/  @P5 LDG.E.U8 R6, desc[UR14][R14.64] ;  /* 0x0000000e0e065981 */ /* 0x0006a4000c1e1100 */
[----:B---3--:R-:W-:-:S02]  /*1ea30*/  @P5 IMAD.MOV.U32 R14, RZ, RZ, R7 ;  /* 0x000000ffff0e5224 */ /* 0x008fc400078e0007 */
[----:B------:R-:W-:-:S05]  /*1ea40*/  @P5 IMAD.MOV.U32 R15, RZ, RZ, R22 ;  /* 0x000000ffff0f5224 */ /* 0x000fca00078e0016 */
[----:B------:R0:W3:Y:S02]  /*1ea50*/  @P5 LDG.E.U8 R5, desc[UR14][R14.64] ;  /* 0x0000000e0e055981 */ /* 0x0000e4000c1e1100 */
[----:B0-----:R-:W-:Y:S02]  /*1ea60*/  @P3 IMAD.MOV.U32 R14, RZ, RZ, R20 ;  /* 0x000000ffff0e3224 */ /* 0x001fe400078e0014 */
[----:B------:R-:W-:-:S05]  /*1ea70*/  @P3 IMAD.MOV.U32 R15, RZ, RZ, R21 ;  /* 0x000000ffff0f3224 */ /* 0x000fca00078e0015 */
[----:B------:R0:W3:Y:S02]  /*1ea80*/  @P3 LDG.E.U8 R11, desc[UR14][R14.64] ;  /* 0x0000000e0e0b3981 */ /* 0x0000e4000c1e1100 */
[----:B0-----:R-:W-:Y:S02]  /*1ea90*/  @P4 IMAD.MOV.U32 R14, RZ, RZ, R9 ;  /* 0x000000ffff0e4224 */ /* 0x001fe400078e0009 */
[----:B------:R-:W-:-:S05]  /*1eaa0*/  @P4 IMAD.MOV.U32 R15, RZ, RZ, R10 ;  /* 0x000000ffff0f4224 */ /* 0x000fca00078e000a */
[----:B------:R4:W3:Y:S01]  /*1eab0*/  @P4 LDG.E.U8 R3, desc[UR14][R14.64] ;  /* 0x0000000e0e034981 */ /* 0x0008e2000c1e1100 */
[----:B------:R-:W-:Y:S01]  /*1eac0*/  PRMT R2, RZ, 0x7610, R2 ;  /* 0x00007610ff027816 */ /* 0x000fe20000000002 */
[----:B----4-:R-:W-:Y:S02]  /*1ead0*/  @P4 IMAD.MOV.U32 R15, RZ, RZ, R8 ;  /* 0x000000ffff0f4224 */ /* 0x010fe400078e0008 */
[----:B--2---:R-:W-:Y:S01]  /*1eae0*/  @P4 IMAD.MOV.U32 R14, RZ, RZ, R4 ;  /* 0x000000ffff0e4224 */ /* 0x004fe200078e0004 */
[----:B------:R0:W-:Y:S04]  /*1eaf0*/  STL [R1+0xbf4], R6 ;  /* 0x000bf40601007387 */ /* 0x0001e80000100800 */
[----:B------:R-:W2:Y:S04]  /*1eb00*/  LDL R7, [R1+0x924] ;  /* 0x0009240001077983 */ /* 0x000ea80000100800 */
[----:B------:R-:W4:Y:S04]  /*1eb10*/  @P4 LDG.E.U8 R2, desc[UR14][R14.64] ;  /* 0x0000000e0e024981 */ /* 0x000f28000c1e1100 */
[----:B0-----:R-:W2:Y:S04]  /*1eb20*/  LDL R6, [R1+0x928] ;  /* 0x0009280001067983 */ /* 0x001ea80000100800 */
[----:B---3--:R0:W-:Y:S04]  /*1eb30*/  STL [R1+0xbf8], R5 ;  /* 0x000bf80501007387 */ /* 0x0081e80000100800 */
[----:B0-----:R-:W3:Y:S04]  /*1eb40*/  LDL R5, [R1+0x930] ;  /* 0x0009300001057983 */ /* 0x001ee80000100800 */
[----:B------:R0:W-:Y:S04]  /*1eb50*/  STL [R1+0xbfc], R11 ;  /* 0x000bfc0b01007387 */ /* 0x0001e80000100800 */
[----:B------:R-:W3:Y:S04]  /*1eb60*/  LDL R10, [R1+0x92c] ;  /* 0x00092c00010a7983 */ /* 0x000ee80000100800 */
[----:B------:R1:W-:Y:S04]  /*1eb70*/  STL [R1+0xc3c], R3 ;  /* 0x000c3c0301007387 */ /* 0x0003e80000100800 */
[----:B------:R-:W3:Y:S04]  /*1eb80*/  LDL R9, [R1+0x934] ;  /* 0x0009340001097983 */ /* 0x000ee80000100800 */
[----:B------:R-:W3:Y:S01]  /*1eb90*/  LDL R8, [R1+0x938] ;  /* 0x0009380001087983 */ /* 0x000ee20000100800 */
[----:B------:R-:W-:-:S03]  /*1eba0*/  ISETP.GT.AND P5, PT, R35, 0x69, PT ;  /* 0x000000692300780c */ /* 0x000fc60003fa4270 */
[----:B------:R-:W3:Y:S01]  /*1ebb0*/  LDL R4, [R1+0x940] ;  /* 0x0009400001047983 */ /* 0x000ee20000100800 */
[----:B------:R-:W-:Y:S02]  /*1ebc0*/  PRMT R13, RZ, 0x7610, R13 ;  /* 0x00007610ff0d7816 */ /* 0x000fe4000000000d */
[----:B------:R-:W-:Y:S02]  /*1ebd0*/  ISETP.GT.AND P2, PT, R35, 0x6a, PT ;  /* 0x0000006a2300780c */ /* 0x000fe40003f44270 */
[----:B0-----:R-:W-:Y:S02]  /*1ebe0*/  PRMT R11, RZ, 0x7610, R11 ;  /* 0x00007610ff0b7816 */ /* 0x001fe4000000000b */
[----:B------:R-:W-:Y:S01]  /*1ebf0*/  PRMT R0, RZ, 0x7610, R0 ;  /* 0x00007610ff007816 */ /* 0x000fe20000000000 */
[----:B----4-:R0:W-:Y:S02]  /*1ec00*/  STL [R1+0xc40], R2 ;  /* 0x000c400201007387 */ /* 0x0101e40000100800 */
[----:B--2---:R-:W-:-:S02]  /*1ec10*/  @P5 IMAD.MOV.U32 R15, RZ, RZ, R7 ;  /* 0x000000ffff0f5224 */ /* 0x004fc400078e0007 */
[----:B------:R-:W2:Y:S04]  /*1ec20*/  LDL R7, [R1+0x944] ;  /* 0x0009440001077983 */ /* 0x000ea80000100800 */
[----:B-1----:R-:W4:Y:S01]  /*1ec30*/  LDL R3, [R1+0x950] ;  /* 0x0009500001037983 */ /* 0x002f220000100800 */
[----:B------:R-:W-:-:S03]  /*1ec40*/  @P5 IMAD.MOV.U32 R14, RZ, RZ, R6 ;  /* 0x000000ffff0e5224 */ /* 0x000fc600078e0006 */
[----:B------:R-:W2:Y:S04]  /*1ec50*/  LDL R6, [R1+0x93c] ;  /* 0x00093c0001067983 */ /* 0x000ea80000100800 */
[----:B------:R3:W4:Y:S04]  /*1ec60*/  @P5 LDG.E.U8 R13, desc[UR14][R14.64] ;  /* 0x0000000e0e0d5981 */ /* 0x000728000c1e1100 */
[----:B0-----:R-:W4:Y:S01]  /*1ec70*/  LDL R2, [R1+0x948] ;  /* 0x0009480001027983 */ /* 0x001f220000100800 */
[----:B---3--:R-:W-:-:S03]  /*1ec80*/  @P5 IMAD.MOV.U32 R15, RZ, RZ, R10 ;  /* 0x000000ffff0f5224 */ /* 0x008fc600078e000a */
[----:B------:R-:W3:Y:S01]  /*1ec90*/  LDL R10, [R1+0x94c] ;  /* 0x00094c00010a7983 */ /* 0x000ee20000100800 */
[----:B------:R-:W-:Y:S01]  /*1eca0*/  @P5 IMAD.MOV.U32 R14, RZ, RZ, R5 ;  /* 0x000000ffff0e5224 */ /* 0x000fe200078e0005 */
[----:B------:R-:W-:Y:S02]  /*1ecb0*/  ISETP.GT.AND P4, PT, R35, 0x6b, PT ;  /* 0x0000006b2300780c */ /* 0x000fe40003f84270 */
[----:B------:R-:W-:Y:S02]  /*1ecc0*/  PRMT R60, RZ, 0x7610, R60 ;  /* 0x00007610ff3c7816 */ /* 0x000fe4000000003c */
[----:B------:R-:W-:Y:S02]  /*1ecd0*/  PRMT R58, RZ, 0x7610, R58 ;  /* 0x00007610ff3a7816 */ /* 0x000fe4000000003a */
[----:B------:R-:W-:Y:S01]  /*1ece0*/  PRMT R56, RZ, 0x7610, R56 ;  /* 0x00007610ff387816 */ /* 0x000fe20000000038 */
[----:B------:R0:W3:Y:S04]  /*1ecf0*/  @P5 LDG.E.U8 R11, desc[UR14][R14.64] ;  /* 0x0000000e0e0b5981 */ /* 0x0000e8000c1e1100 */
[----:B------:R-:W3:Y:S01]  /*1ed00*/  LDL R5, [R1+0x958] ;  /* 0x0009580001057983 */ /* 0x000ee20000100800 */
[----:B0-----:R-:W-:-:S02]  /*1ed10*/  @P2 IMAD.MOV.U32 R14, RZ, RZ, R8 ;  /* 0x000000ffff0e2224 */ /* 0x001fc400078e0008 */
[----:B------:R-:W-:Y:S02]  /*1ed20*/  @P2 IMAD.MOV.U32 R15, RZ, RZ, R9 ;  /* 0x000000ffff0f2224 */ /* 0x000fe400078e0009 */
[----:B------:R-:W3:Y:S04]  /*1ed30*/  LDL R9, [R1+0x954] ;  /* 0x0009540001097983 */ /* 0x000ee80000100800 */
[----:B------:R0:W3:Y:S02]  /*1ed40*/  @P2 LDG.E.U8 R0, desc[UR14][R14.64] ;  /* 0x0000000e0e002981 */ /* 0x0000e4000c1e1100 */
[----:B0-----:R-:W-:Y:S02]  /*1ed50*/  @P2 IMAD.MOV.U32 R14, RZ, RZ, R4 ;  /* 0x000000ffff0e2224 */ /* 0x001fe400078e0004 */
[----:B--2---:R-:W-:-:S05]  /*1ed60*/  @P2 IMAD.MOV.U32 R15, RZ, RZ, R6 ;  /* 0x000000ffff0f2224 */ /* 0x004fca00078e0006 */
[----:B------:R4:W2:Y:S02]  /*1ed70*/  @P2 LDG.E.U8 R60, desc[UR14][R14.64] ;  /* 0x0000000e0e3c2981 */ /* 0x0008a4000c1e1100 */
[----:B----4-:R-:W-:Y:S02]  /*1ed80*/  @P4 IMAD.MOV.U32 R14, RZ, RZ, R2 ;  /* 0x000000ffff0e4224 */ /* 0x010fe400078e0002 */
[----:B------:R-:W-:-:S05]  /*1ed90*/  @P4 IMAD.MOV.U32 R15, RZ, RZ, R7 ;  /* 0x000000ffff0f4224 */ /* 0x000fca00078e0007 */
[----:B------:R0:W4:Y:S02]  /*1eda0*/  @P4 LDG.E.U8 R58, desc[UR14][R14.64] ;  /* 0x0000000e0e3a4981 */ /* 0x000124000c1e1100 */
[----:B0-----:R-:W-:Y:S02]  /*1edb0*/  @P4 IMAD.MOV.U32 R14, RZ, RZ, R3 ;  /* 0x000000ffff0e4224 */ /* 0x001fe400078e0003 */
[----:B---3--:R-:W-:-:S05]  /*1edc0*/  @P4 IMAD.MOV.U32 R15, RZ, RZ, R10 ;  /* 0x000000ffff0f4224 */ /* 0x008fca00078e000a */
[----:B------:R0:W3:Y:S04]  /*1edd0*/  @P4 LDG.E.U8 R56, desc[UR14][R14.64] ;  /* 0x0000000e0e384981 */ /* 0x0000e8000c1e1100 */
[----:B------:R1:W-:Y:S04]  /*1ede0*/  STL [R1+0xc14], R0 ;  /* 0x000c140001007387 */ /* 0x0003e80000100800 */
[----:B------:R-:W3:Y:S04]  /*1edf0*/  LDL R8, [R1+0x95c] ;  /* 0x00095c0001087983 */ /* 0x000ee80000100800 */
[----:B------:R-:W3:Y:S04]  /*1ee00*/  LDL R4, [R1+0x960] ;  /* 0x0009600001047983 */ /* 0x000ee80000100800 */
[----:B------:R-:W3:Y:S01]  /*1ee10*/  LDL R6, [R1+0x968] ;  /* 0x0009680001067983 */ /* 0x000ee20000100800 */
[----:B------:R-:W-:-:S13]  /*1ee20*/  ISETP.GT.AND P5, PT, R35, 0x6c, PT ;  /* 0x0000006c2300780c */ /* 0x000fda0003fa4270 */
[----:B0-----:R-:W-:Y:S01]  /*1ee30*/  @P5 IMAD.MOV.U32 R15, RZ, RZ, R9 ;  /* 0x000000ffff0f5224 */ /* 0x001fe200078e0009 */
[----:B------:R-:W-:Y:S01]  /*1ee40*/  PRMT R55, RZ, 0x7610, R55 ;  /* 0x00007610ff377816 */ /* 0x000fe20000000037 */
[----:B------:R-:W-:Y:S01]  /*1ee50*/  @P5 IMAD.MOV.U32 R14, RZ, RZ, R5 ;  /* 0x000000ffff0e5224 */ /* 0x000fe200078e0005 */
[----:B------:R-:W-:-:S04]  /*1ee60*/  PRMT R54, RZ, 0x7610, R54 ;  /* 0x00007610ff367816 */ /* 0x000fc80000000036 */
[----:B------:R0:W3:Y:S04]  /*1ee70*/  @P5 LDG.E.U8 R55, desc[UR14][R14.64] ;  /* 0x0000000e0e375981 */ /* 0x0000e8000c1e1100 */
[----:B--2---:R-:W-:Y:S04]  /*1ee80*/  STL [R1+0xc18], R60 ;  /* 0x000c183c01007387 */ /* 0x004fe80000100800 */
[----:B------:R-:W2:Y:S04]  /*1ee90*/  LDL R7, [R1+0x964] ;  /* 0x0009640001077983 */ /* 0x000ea80000100800 */
[----:B------:R-:W2:Y:S04]  /*1eea0*/  LDL R2, [R1+0x994] ;  /* 0x0009940001027983 */ /* 0x000ea80000100800 */
[----:B-1----:R-:W2:Y:S04]  /*1eeb0*/  LDL R0, [R1+0x998] ;  /* 0x0009980001007983 */ /* 0x002ea80000100800 */
[----:B----4-:R-:W-:Y:S04]  /*1eec0*/  STL [R1+0xc00], R58 ;  /* 0x000c003a01007387 */ /* 0x010fe80000100800 */
[----:B------:R-:W4:Y:S04]  /*1eed0*/  LDL R3, [R1+0x9a0] ;  /* 0x0009a00001037983 */ /* 0x000f280000100800 */
[----:B---3--:R-:W-:Y:S04]  /*1eee0*/  STL [R1+0xc04], R56 ;  /* 0x000c043801007387 */ /* 0x008fe80000100800 */
[----:B------:R-:W-:Y:S04]  /*1eef0*/  STL [R1+0x4], R13 ;  /* 0x0000040d01007387 */ /* 0x000fe80000100800 */
[----:B------:R-:W3:Y:S01]  /*1ef00*/  LDL R9, [R1+0x99c] ;  /* 0x00099c0001097983 */ /* 0x000ee20000100800 */
[----:B------:R-:W-:-:S02]  /*1ef10*/  ISETP.GT.AND P2, PT, R35, 0x6d, PT ;  /* 0x0000006d2300780c */ /* 0x000fc40003f44270 */
[----:B------:R-:W-:Y:S02]  /*1ef20*/  PRMT R52, RZ, 0x7610, R52 ;  /* 0x00007610ff347816 */ /* 0x000fe40000000034 */
[----:B------:R-:W-:Y:S02]  /*1ef30*/  ISETP.GT.AND P4, PT, R35, 0x70, PT ;  /* 0x000000702300780c */ /* 0x000fe40003f84270 */
[----:B------:R-:W-:Y:S02]  /*1ef40*/  PRMT R48, RZ, 0x7610, R48 ;  /* 0x00007610ff307816 */ /* 0x000fe40000000030 */
[----:B------:R-:W-:Y:S01]  /*1ef50*/  PRMT R46, RZ, 0x7610, R46 ;  /* 0x00007610ff2e7816 */ /* 0x000fe2000000002e */
[----:B------:R-:W3:Y:S04]  /*1ef60*/  LDL R10, [R1+0xa14] ;  /* 0x000a1400010a7983 */ /* 0x000ee80000100800 */
[----:B------:R-:W3:Y:S01]  /*1ef70*/  LDL R5, [R1+0xa18] ;  /* 0x000a180001057983 */ /* 0x000ee20000100800 */
[----:B0-----:R-:W-:-:S02]  /*1ef80*/  @P5 IMAD.MOV.U32 R15, RZ, RZ, R8 ;  /* 0x000000ffff0f5224 */ /* 0x001fc400078e0008 */
[----:B------:R-:W-:-:S05]  /*1ef90*/  @P5 IMAD.MOV.U32 R14, RZ, RZ, R4 ;  /* 0x000000ffff0e5224 */ /* 0x000fca00078e0004 */
[----:B------:R0:W3:Y:S02]  /*1efa0*/  @P5 LDG.E.U8 R54, desc[UR14][R14.64] ;  /* 0x0000000e0e365981 */ /* 0x0000e4000c1e1100 */
[----:B0-----:R-:W-:Y:S02]  /*1efb0*/  @P2 IMAD.MOV.U32 R14, RZ, RZ, R6 ;  /* 0x000000ffff0e2224 */ /* 0x001fe400078e0006 */
[----:B------:R-:W-:Y:S04]  /*1efc0*/  STL [R1+0xc08], R55 ;  /* 0x000c083701007387 */ /* 0x000fe80000100800 */
[----:B------:R0:W-:Y:S04]  /*1efd0*/  STL [R1], R11 ;  /* 0x0000000b01007387 */ /* 0x0001e80000100800 */
[----:B------:R-:W3:Y:S04]  /*1efe0*/  LDL R8, [R1+0xa1c] ;  /* 0x000a1c0001087983 */ /* 0x000ee80000100800 */
[----:B------:R-:W3:Y:S01]  /*1eff0*/  LDL R4, [R1+0xa20] ;  /* 0x000a200001047983 */ /* 0x000ee20000100800 */
[----:B--2---:R-:W-:-:S05]  /*1f000*/  @P2 IMAD.MOV.U32 R15, RZ, RZ, R7 ;  /* 0x000000ffff0f2224 */ /* 0x004fca00078e0007 */
[----:B------:R1:W2:Y:S02]  /*1f010*/  @P2 LDG.E.U8 R52, desc[UR14][R14.64] ;  /* 0x0000000e0e342981 */ /* 0x0002a4000c1e1100 */
[----:B-1----:R-:W-:Y:S02]  /*1f020*/  @P4 IMAD.MOV.U32 R14, RZ, RZ, R0 ;  /* 0x000000ffff0e4224 */ /* 0x002fe400078e0000 */
[----:B------:R-:W-:-:S05]  /*1f030*/  @P4 IMAD.MOV.U32 R15, RZ, RZ, R2 ;  /* 0x000000ffff0f4224 */ /* 0x000fca00078e0002 */
[----:B------:R4:W2:Y:S02]  /*1f040*/  @P4 LDG.E.U8 R48, desc[UR14][R14.64] ;  /* 0x0000000e0e304981 */ /* 0x0008a4000c1e1100 */
[----:B----4-:R-:W-:Y:S02]  /*1f050*/  @P4 IMAD.MOV.U32 R14, RZ, RZ, R3 ;  /* 0x000000ffff0e4224 */ /* 0x010fe400078e0003 */
[----:B---3--:R-:W-:-:S05]  /*1f060*/  @P4 IMAD.MOV.U32 R15, RZ, RZ, R9 ;  /* 0x000000ffff0f4224 */ /* 0x008fca00078e0009 */
[----:B------:R1:W3:Y:S04]  /*1f070*/  @P4 LDG.E.U8 R46, desc[UR14][R14.64] ;  /* 0x0000000e0e2e4981 */ /* 0x0002e8000c1e1100 */
[----:B------:R-:W-:Y:S04]  /*1f080*/  STL [R1+0xc1c], R54 ;  /* 0x000c1c3601007387 */ /* 0x000fe80000100800 */
[----:B0-----:R-:W4:Y:S04]  /*1f090*/  LDL R11, [R1+0x9a4] ;  /* 0x0009a400010b7983 */ /* 0x001f280000100800 */
[----:B------:R-:W4:Y:S01]  /*1f0a0*/  LDL R7, [R1+0x9a8] ;  /* 0x0009a80001077983 */ /* 0x000f220000100800 */
[----:B------:R-:W-:-:S13]  /*1f0b0*/  ISETP.GT.AND P5, PT, R35, 0x78, PT ;  /* 0x000000782300780c */ /* 0x000fda0003fa4270 */
[----:B-1----:R-:W-:Y:S02]  /*1f0c0*/  @P5 IMAD.MOV.U32 R14, RZ, RZ, R5 ;  /* 0x000000ffff0e5224 */ /* 0x002fe400078e0005 */
[----:B------:R-:W-:Y:S01]  /*1f0d0*/  @P5 IMAD.MOV.U32 R15, RZ, RZ, R10 ;  /* 0x000000ffff0f5224 */ /* 0x000fe200078e000a */
[----:B------:R-:W-:Y:S02]  /*1f0e0*/  PRMT R19, RZ, 0x7610, R19 ;  /* 0x00007610ff137816 */ /* 0x000fe40000000013 */
[----:B------:R-:W-:Y:S02]  /*1f0f0*/  ISETP.GT.AND P4, PT, R35, 0x71, PT ;  /* 0x000000712300780c */ /* 0x000fe40003f84270 */
[----:B------:R-:W-:Y:S02]  /*1f100*/  PRMT R18, RZ, 0x7610, R18 ;  /* 0x00007610ff127816 */ /* 0x000fe40000000012 */
[----:B------:R0:W4:Y:S01]  /*1f110*/  @P5 LDG.E.U8 R19, desc[UR14][R14.64] ;  /* 0x0000000e0e135981 */ /* 0x000122000c1e1100 */
[----:B------:R-:W-:Y:S01]  /*1f120*/  PRMT R44, RZ, 0x7610, R44 ;  /* 0x00007610ff2c7816 */ /* 0x000fe2000000002c */
[----:B0-----:R-:W-:-:S02]  /*1f130*/  @P5 IMAD.MOV.U32 R14, RZ, RZ, R4 ;  /* 0x000000ffff0e5224 */ /* 0x001fc400078e0004 */
[----:B------:R-:W-:-:S05]  /*1f140*/  @P5 IMAD.MOV.U32 R15, RZ, RZ, R8 ;  /* 0x000000ffff0f5224 */ /* 0x000fca00078e0008 */
[----:B------:R4:W4:Y:S04]  /*1f150*/  @P5 LDG.E.U8 R18, desc[UR14][R14.64] ;  /* 0x0000000e0e125981 */ /* 0x000928000c1e1100 */
[----:B--2---:R-:W-:Y:S04]  /*1f160*/  STL [R1+0xc20], R52 ;  /* 0x000c203401007387 */ /* 0x004fe80000100800 */
[----:B------:R-:W2:Y:S04]  /*1f170*/  LDL R13, [R1+0x9ac] ;  /* 0x0009ac00010d7983 */ /* 0x000ea80000100800 */
[----:B------:R-:W2:Y:S04]  /*1f180*/  LDL R0, [R1+0x9b0] ;  /* 0x0009b00001007983 */ /* 0x000ea80000100800 */
[----:B------:R-:W2:Y:S04]  /*1f190*/  LDL R6, [R1+0xa24] ;  /* 0x000a240001067983 */ /* 0x000ea80000100800 */
[----:B------:R-:W2:Y:S04]  /*1f1a0*/  LDL R2, [R1+0xa28] ;  /* 0x000a280001027983 */ /* 0x000ea80000100800 */
[----:B------:R-:W-:Y:S04]  /*1f1b0*/  STL [R1+0xc44], R48 ;  /* 0x000c443001007387 */ /* 0x000fe80000100800 */
[----:B------:R-:W2:Y:S04]  /*1f1c0*/  LDL R9, [R1+0xa2c] ;  /* 0x000a2c0001097983 */ /* 0x000ea80000100800 */
[----:B------:R-:W2:Y:S04]  /*1f1d0*/  LDL R3, [R1+0xa30] ;  /* 0x000a300001037983 */ /* 0x000ea80000100800 */
[----:B---3--:R0:W-:Y:S04]  /*1f1e0*/  STL [R1+0xc48], R46 ;  /* 0x000c482e01007387 */ /* 0x0081e80000100800 */
[----:B------:R-:W3:Y:S04]  /*1f1f0*/  LDL R10, [R1+0x9b4] ;  /* 0x0009b400010a7983 */ /* 0x000ee80000100800 */
[----:B------:R-:W3:Y:S04]  /*1f200*/  LDL R5, [R1+0x9b8] ;  /* 0x0009b80001057983 */ /* 0x000ee80000100800 */
[----:B------:R-:W3:Y:S04]  /*1f210*/  LDL R8, [R1+0x9bc] ;  /* 0x0009bc0001087983 */ /* 0x000ee80000100800 */
[----:B------:R-:W3:Y:S01]  /*1f220*/  LDL R4, [R1+0x9c0] ;  /* 0x0009c00001047983 */ /* 0x000ee20000100800 */
[----:B----4-:R-:W-:-:S02]  /*1f230*/  @P4 IMAD.MOV.U32 R15, RZ, RZ, R11 ;  /* 0x000000ffff0f4224 */ /* 0x010fc400078e000b */
[----:B------:R-:W-:Y:S01]  /*1f240*/  @P4 IMAD.MOV.U32 R14, RZ, RZ, R7 ;  /* 0x000000ffff0e4224 */ /* 0x000fe200078e0007 */
[----:B------:R-:W-:Y:S02]  /*1f250*/  ISETP.GT.AND P5, PT, R35, 0x79, PT ;  /* 0x000000792300780c */ /* 0x000fe40003fa4270 */
[----:B------:R-:W-:Y:S02]  /*1f260*/  PRMT R42, RZ, 0x7610, R42 ;  /* 0x00007610ff2a7816 */ /* 0x000fe4000000002a */
[----:B------:R-:W-:Y:S02]  /*1f270*/  PRMT R17, RZ, 0x7610, R17 ;  /* 0x00007610ff117816 */ /* 0x000fe40000000011 */
[----:B------:R-:W-:Y:S01]  /*1f280*/  PRMT R16, RZ, 0x7610, R16 ;  /* 0x00007610ff107816 */ /* 0x000fe20000000010 */
[----:B------:R2:W4:Y:S01]  /*1f290*/  @P4 LDG.E.U8 R44, desc[UR14][R14.64] ;  /* 0x0000000e0e2c4981 */ /* 0x000522000c1e1100 */
[----:B------:R-:W-:Y:S02]  /*1f2a0*/  PRMT R40, RZ, 0x7610, R40 ;  /* 0x00007610ff287816 */ /* 0x000fe40000000028 */
[----:B------:R-:W-:Y:S01]  /*1f2b0*/  PRMT R38, RZ, 0x7610, R38 ;  /* 0x00007610ff267816 */ /* 0x000fe20000000026 */
[----:B------:R-:W4:Y:S04]  /*1f2c0*/  LDL R11, [R1+0xa34] ;  /* 0x000a3400010b7983 */ /* 0x000f280000100800 */
[----:B------:R-:W4:Y:S01]  /*1f2d0*/  LDL R7, [R1+0xa38] ;  /* 0x000a380001077983 */ /* 0x000f220000100800 */
[----:B--2---:R-:W-:-:S02]  /*1f2e0*/  @P4 IMAD.MOV.U32 R15, RZ, RZ, R13 ;  /* 0x000000ffff0f4224 */ /* 0x004fc400078e000d */
[----:B------:R-:W-:-:S05]  /*1f2f0*/  @P4 IMAD.MOV.U32 R14, RZ, RZ, R0 ;  /* 0x000000ffff0e4224 */ /* 0x000fca00078e0000 */
[----:B------:R1:W2:Y:S01]  /*1f300*/  @P4 LDG.E.U8 R42, desc[UR14][R14.64] ;  /* 0x0000000e0e2a4981 */ /* 0x0002a2000c1e1100 */
[----:B------:R-:W-:Y:S01]  /*1f310*/  ISETP.GT.AND P4, PT, R35, 0x72, PT ;  /* 0x000000722300780c */ /* 0x000fe20003f84270 */
[----:B-1----:R-:W-:Y:S02]  /*1f320*/  @P5 IMAD.MOV.U32 R14, RZ, RZ, R2 ;  /* 0x000000ffff0e5224 */ /* 0x002fe400078e0002 */
[----:B------:R-:W-:-:S05]  /*1f330*/  @P5 IMAD.MOV.U32 R15, RZ, RZ, R6 ;  /* 0x000000ffff0f5224 */ /* 0x000fca00078e0006 */
[----:B------:R1:W2:Y:S02]  /*1f340*/  @P5 LDG.E.U8 R17, desc[UR14][R14.64] ;  /* 0x0000000e0e115981 */ /* 0x0002a4000c1e1100 */
[----:B-1----:R-:W-:Y:S02]  /*1f350*/  @P5 IMAD.MOV.U32 R14, RZ, RZ, R3 ;  /* 0x000000ffff0e5224 */ /* 0x002fe400078e0003 */
[----:B------:R-:W-:-:S05]  /*1f360*/  @P5 IMAD.MOV.U32 R15, RZ, RZ, R9 ;  /* 0x000000ffff0f5224 */ /* 0x000fca00078e0009 */
[----:B------:R3:W2:Y:S02]  /*1f370*/  @P5 LDG.E.U8 R16, desc[UR14][R14.64] ;  /* 0x0000000e0e105981 */ /* 0x0006a4000c1e1100 */
[----:B---3--:R-:W-:Y:S02]  /*1f380*/  @P4 IMAD.MOV.U32 R15, RZ, RZ, R10 ;  /* 0x000000ffff0f4224 */ /* 0x008fe400078e000a */
[----:B------:R-:W-:-:S05]  /*1f390*/  @P4 IMAD.MOV.U32 R14, RZ, RZ, R5 ;  /* 0x000000ffff0e4224 */ /* 0x000fca00078e0005 */
[----:B------:R1:W3:Y:S02]  /*1f3a0*/  @P4 LDG.E.U8 R40, desc[UR14][R14.64] ;  /* 0x0000000e0e284981 */ /* 0x0002e4000c1e1100 */
[----:B-1----:R-:W-:Y:S02]  /*1f3b0*/  @P4 IMAD.MOV.U32 R14, RZ, RZ, R4 ;  /* 0x000000ffff0e4224 */ /* 0x002fe400078e0004 */
[----:B------:R-:W-:-:S05]  /*1f3c0*/  @P4 IMAD.MOV.U32 R15, RZ, RZ, R8 ;  /* 0x000000ffff0f4224 */ /* 0x000fca00078e0008 */
[----:B------:R1:W2:Y:S04]  /*1f3d0*/  @P4 LDG.E.U8 R38, desc[UR14][R14.64] ;  /* 0x0000000e0e264981 */ /* 0x0002a8000c1e1100 */
[----:B----4-:R-:W-:Y:S04]  /*1f3e0*/  STL [R1+0xc2c], R44 ;  /* 0x000c2c2c01007387 */ /* 0x010fe80000100800 */
[----:B------:R-:W4:Y:S04]  /*1f3f0*/  LDL R6, [R1+0xa3c] ;  /* 0x000a3c0001067983 */ /* 0x000f280000100800 */
[----:B------:R-:W4:Y:S04]  /*1f400*/  LDL R0, [R1+0xa40] ;  /* 0x000a400001007983 */ /* 0x000f280000100800 */
[----:B------:R-:W4:Y:S04]  /*1f410*/  LDL R2, [R1+0x970] ;  /* 0x0009700001027983 */ /* 0x000f280000100800 */
[----:B------:R-:W4:Y:S04]  /*1f420*/  LDL R13, [R1+0x96c] ;  /* 0x00096c00010d7983 */ /* 0x000f280000100800 */
[----:B------:R-:W4:Y:S04]  /*1f430*/  LDL R3, [R1+0x9c8] ;  /* 0x0009c80001037983 */ /* 0x000f280000100800 */
[----:B------:R-:W4:Y:S04]  /*1f440*/  LDL R9, [R1+0x9c4] ;  /* 0x0009c40001097983 */ /* 0x000f280000100800 */
[----:B------:R-:W4:Y:S04]  /*1f450*/  LDL R10, [R1+0x9cc] ;  /* 0x0009cc00010a7983 */ /* 0x000f280000100800 */
[----:B------:R-:W4:Y:S01]  /*1f460*/  LDL R5, [R1+0x9d0] ;  /* 0x0009d00001057983 */ /* 0x000f220000100800 */
[----:B------:R-:W-:-:S02]  /*1f470*/  ISETP.GT.AND P5, PT, R35, 0x7a, PT ;  /* 0x0000007a2300780c */ /* 0x000fc40003fa4270 */
[----:B-1----:R-:W-:-:S11]  /*1f480*/  PRMT R15, RZ, 0x7610, R15 ;  /* 0x00007610ff0f7816 */ /* 0x002fd6000000000f */
[----:B------:R-:W-:Y:S02]  /*1f490*/  @P5 IMAD.MOV.U32 R20, RZ, RZ, R7 ;  /* 0x000000ffff145224 */ /* 0x000fe400078e0007 */
[----:B------:R-:W-:-:S05]  /*1f4a0*/  @P5 IMAD.MOV.U32 R21, RZ, RZ, R11 ;  /* 0x000000ffff155224 */ /* 0x000fca00078e000b */
[----:B------:R4:W4:Y:S01]  /*1f4b0*/  @P5 LDG.E.U8 R15, desc[UR14][R20.64] ;  /* 0x0000000e140f5981 */ /* 0x000922000c1e1100 */
[----:B------:R-:W-:Y:S02]  /*1f4c0*/  PRMT R14, RZ, 0x7610, R14 ;  /* 0x00007610ff0e7816 */ /* 0x000fe4000000000e */
[----:B------:R-:W-:Y:S02]  /*1f4d0*/  ISETP.GT.AND P4, PT, R35, 0x73, PT ;  /* 0x000000732300780c */ /* 0x000fe40003f84270 */
[----:B------:R-:W-:Y:S01]  /*1f4e0*/  PRMT R50, RZ, 0x7610, R50 ;  /* 0x00007610ff327816 */ /* 0x000fe20000000032 */
[----:B---3--:R-:W-:Y:S04]  /*1f4f0*/  STL [R1+0xc24], R40 ;  /* 0x000c242801007387 */ /* 0x008fe80000100800 */
[----:B------:R-:W3:Y:S04]  /*1f500*/  LDL R8, [R1+0xa44] ;  /* 0x000a440001087983 */ /* 0x000ee80000100800 */
[----:B------:R-:W3:Y:S04]  /*1f510*/  LDL R4, [R1+0xa48] ;  /* 0x000a480001047983 */ /* 0x000ee80000100800 */
[----:B--2---:R1:W-:Y:S04]  /*1f520*/  STL [R1+0xc28], R38 ;  /* 0x000c282601007387 */ /* 0x0043e80000100800 */
[----:B------:R-:W2:Y:S01]  /*1f530*/  LDL R7, [R1+0xa50] ;  /* 0x000a500001077983 */ /* 0x000ea20000100800 */
[----:B----4-:R-:W-:-:S03]  /*1f540*/  @P5 IMAD.MOV.U32 R21, RZ, RZ, R6 ;  /* 0x000000ffff155224 */ /* 0x010fc600078e0006 */
[----:B------:R-:W4:Y:S04]  /*1f550*/  LDL R11, [R1+0xa4c] ;  /* 0x000a4c00010b7983 */ /* 0x000f280000100800 */
[----:B------:R-:W4:Y:S01]  /*1f560*/  LDL R6, [R1+0x9d4] ;  /* 0x0009d40001067983 */ /* 0x000f220000100800 */
[----:B------:R-:W-:-:S03]  /*1f570*/  @P5 IMAD.MOV.U32 R20, RZ, RZ, R0 ;  /* 0x000000ffff145224 */ /* 0x000fc600078e0000 */
[----:B------:R-:W4:Y:S04]  /*1f580*/  LDL R0, [R1+0x9d8] ;  /* 0x0009d80001007983 */ /* 0x000f280000100800 */
[----:B------:R0:W4:Y:S02]  /*1f590*/  @P5 LDG.E.U8 R14, desc[UR14][R20.64] ;  /* 0x0000000e140e5981 */ /* 0x000124000c1e1100 */
[----:B0-----:R-:W-:Y:S02]  /*1f5a0*/  @P2 IMAD.MOV.U32 R20, RZ, RZ, R2 ;  /* 0x000000ffff142224 */ /* 0x001fe400078e0002 */
[----:B------:R-:W-:Y:S01]  /*1f5b0*/  @P2 IMAD.MOV.U32 R21, RZ, RZ, R13 ;  /* 0x000000ffff152224 */ /* 0x000fe200078e000d */
[----:B------:R-:W4:Y:S04]  /*1f5c0*/  LDL R2, [R1+0x9e0] ;  /* 0x0009e00001027983 */ /* 0x000f280000100800 */
[----:B------:R0:W4:Y:S02]  /*1f5d0*/  @P2 LDG.E.U8 R50, desc[UR14][R20.64] ;  /* 0x0000000e14322981 */ /* 0x000124000c1e1100 */
[----:B0-----:R-:W-:-:S02]  /*1f5e0*/  @P4 IMAD.MOV.U32 R20, RZ, RZ, R3 ;  /* 0x000000ffff144224 */ /* 0x001fc400078e0003 */
[----:B------:R-:W4:Y:S01]  /*1f5f0*/  LDL R3, [R1+0x9dc] ;  /* 0x0009dc0001037983 */ /* 0x000f220000100800 */
[----:B------:R-:W-:Y:S02]  /*1f600*/  PRMT R36, RZ, 0x7610, R36 ;  /* 0x00007610ff247816 */ /* 0x000fe40000000024 */
[----:B------:R-:W-:Y:S01]  /*1f610*/  ISETP.GT.AND P5, PT, R35, 0x7b, PT ;  /* 0x0000007b2300780c */ /* 0x000fe20003fa4270 */
[----:B------:R-:W-:Y:S02]  /*1f620*/  @P4 IMAD.MOV.U32 R21, RZ, RZ, R9 ;  /* 0x000000ffff154224 */ /* 0x000fe400078e0009 */
[----:B------:R-:W4:Y:S04]  /*1f630*/  LDL R9, [R1+0xa58] ;  /* 0x000a580001097983 */ /* 0x000f280000100800 */
[----:B------:R0:W4:Y:S02]  /*1f640*/  @P4 LDG.E.U8 R36, desc[UR14][R20.64] ;  /* 0x0000000e14244981 */ /* 0x000124000c1e1100 */
[----:B0-----:R-:W-:-:S02]  /*1f650*/  @P4 IMAD.MOV.U32 R21, RZ, RZ, R10 ;  /* 0x000000ffff154224 */ /* 0x001fc400078e000a */
[----:B------:R-:W4:Y:S01]  /*1f660*/  LDL R10, [R1+0xa54] ;  /* 0x000a5400010a7983 */ /* 0x000f220000100800 */
[----:B------:R-:W-:Y:S01]  /*1f670*/  PRMT R32, RZ, 0x7610, R32 ;  /* 0x00007610ff207816 */ /* 0x000fe20000000020 */
[----:B------:R-:W-:Y:S02]  /*1f680*/  @P4 IMAD.MOV.U32 R20, RZ, RZ, R5 ;  /* 0x000000ffff144224 */ /* 0x000fe400078e0005 */
[----:B------:R-:W4:Y:S04]  /*1f690*/  LDL R5, [R1+0xa60] ;  /* 0x000a600001057983 */ /* 0x000f280000100800 */
[----:B------:R0:W4:Y:S01]  /*1f6a0*/  @P4 LDG.E.U8 R32, desc[UR14][R20.64] ;  /* 0x0000000e14204981 */ /* 0x000122000c1e1100 */
[----:B------:R-:W-:Y:S02]  /*1f6b0*/  ISETP.GT.AND P2, PT, R35, 0x74, PT ;  /* 0x000000742300780c */ /* 0x000fe40003f44270 */
[----:B0-----:R-:W-:-:S02]  /*1f6c0*/  PRMT R20, RZ, 0x7610, R20 ;  /* 0x00007610ff147816 */ /* 0x001fc40000000014 */
[----:B------:R-:W-:Y:S01]  /*1f6d0*/  PRMT R21, RZ, 0x7610, R21 ;  /* 0x00007610ff157816 */ /* 0x000fe20000000015 */
[----:B---3--:R-:W-:Y:S02]  /*1f6e0*/  @P5 IMAD.MOV.U32 R23, RZ, RZ, R8 ;  /* 0x000000ffff175224 */ /* 0x008fe400078e0008 */
[----:B------:R-:W3:Y:S01]  /*1f6f0*/  LDL R8, [R1+0xa5c] ;  /* 0x000a5c0001087983 */ /* 0x000ee20000100800 */
[----:B------:R-:W-:-:S03]  /*1f700*/  @P5 IMAD.MOV.U32 R22, RZ, RZ, R4 ;  /* 0x000000ffff165224 */ /* 0x000fc600078e0004 */
[----:B------:R-:W3:Y:S04]  /*1f710*/  LDL R4, [R1+0x9e8] ;  /* 0x0009e80001047983 */ /* 0x000ee80000100800 */
[----:B------:R2:W3:Y:S02]  /*1f720*/  @P5 LDG.E.U8 R20, desc[UR14][R22.64] ;  /* 0x0000000e16145981 */ /* 0x0004e4000c1e1100 */
[----:B--2---:R-:W-:Y:S02]  /*1f730*/  @P5 IMAD.MOV.U32 R22, RZ, RZ, R7 ;  /* 0x000000ffff165224 */ /* 0x004fe400078e0007 */
[----:B------:R-:W2:Y:S01]  /*1f740*/  LDL R7, [R1+0x9e4] ;  /* 0x0009e40001077983 */ /* 0x000ea20000100800 */
[----:B----4-:R-:W-:-:S03]  /*1f750*/  @P2 IMAD.MOV.U32 R25, RZ, RZ, R6 ;  /* 0x000000ffff192224 */ /* 0x010fc600078e0006 */
[----:B------:R-:W4:Y:S01]  /*1f760*/  LDL R6, [R1+0x9ec] ;  /* 0x0009ec0001067983 */ /* 0x000f220000100800 */
[----:B------:R-:W-:Y:S02]  /*1f770*/  @P5 IMAD.MOV.U32 R23, RZ, RZ, R11 ;  /* 0x000000ffff175224 */ /* 0x000fe400078e000b */
[----:B------:R-:W-:Y:S01]  /*1f780*/  @P2 IMAD.MOV.U32 R24, RZ, RZ, R0 ;  /* 0x000000ffff182224 */ /* 0x000fe200078e0000 */
[----:B------:R-:W-:Y:S01]  /*1f790*/  ISETP.GT.AND P4, PT, R35, 0x7c, PT ;  /* 0x0000007c2300780c */ /* 0x000fe20003f84270 */
[----:B------:R-:W4:Y:S04]  /*1f7a0*/  LDL R0, [R1+0x9f0] ;  /* 0x0009f00001007983 */ /* 0x000f280000100800 */
[----:B------:R0:W4:Y:S01]  /*1f7b0*/  @P5 LDG.E.U8 R21, desc[UR14][R22.64] ;  /* 0x0000000e16155981 */ /* 0x000122000c1e1100 */
[----:B------:R-:W-:-:S02]  /*1f7c0*/  PRMT R33, RZ, 0x7610, R33 ;  /* 0x00007610ff217816 */ /* 0x000fc40000000021 */
[----:B------:R-:W-:Y:S02]  /*1f7d0*/  PRMT R34, RZ, 0x7610, R34 ;  /* 0x00007610ff227816 */ /* 0x000fe40000000022 */
[----:B------:R-:W-:Y:S01]  /*1f7e0*/  PRMT R37, RZ, 0x7610, R37 ;  /* 0x00007610ff257816 */ /* 0x000fe20000000025 */
[----:B------:R-:W4:Y:S01]  /*1f7f0*/  LDL R11, [R1+0x9f4] ;  /* 0x0009f400010b7983 */ /* 0x000f220000100800 */
[----:B0-----:R-:W-:-:S06]  /*1f800*/  PRMT R22, RZ, 0x7610, R22 ;  /* 0x00007610ff167816 */ /* 0x001fcc0000000016 */
[----:B------:R0:W4:Y:S02]  /*1f810*/  @P2 LDG.E.U8 R22, desc[UR14][R24.64] ;  /* 0x0000000e18162981 */ /* 0x000124000c1e1100 */
[----:B0-----:R-:W-:Y:S02]  /*1f820*/  @P2 IMAD.MOV.U32 R25, RZ, RZ, R3 ;  /* 0x000000ffff192224 */ /* 0x001fe400078e0003 */
[----:B------:R-:W4:Y:S01]  /*1f830*/  LDL R3, [R1+0xa64] ;  /* 0x000a640001037983 */ /* 0x000f220000100800 */
[----:B------:R-:W-:-:S03]  /*1f840*/  @P2 IMAD.MOV.U32 R24, RZ, RZ, R2 ;  /* 0x000000ffff182224 */ /* 0x000fc600078e0002 */
[----:B------:R-:W4:Y:S01]  /*1f850*/  LDL R2, [R1+0xa68] ;  /* 0x000a680001027983 */ /* 0x000f220000100800 */
[----:B------:R-:W-:Y:S01]  /*1f860*/  PRMT R23, RZ, 0x7610, R23 ;  /* 0x00007610ff177816 */ /* 0x000fe20000000017 */
[----:B------:R-:W-:Y:S02]  /*1f870*/  @P4 IMAD.MOV.U32 R26, RZ, RZ, R9 ;  /* 0x000000ffff1a4224 */ /* 0x000fe400078e0009 */
[----:B------:R-:W4:Y:S04]  /*1f880*/  LDL R9, [R1+0x8fc] ;  /* 0x0008fc0001097983 */ /* 0x000f280000100800 */
[----:B------:R0:W4:Y:S01]  /*1f890*/  @P2 LDG.E.U8 R23, desc[UR14][R24.64] ;  /* 0x0000000e18172981 */ /* 0x000122000c1e1100 */
[----:B------:R-:W-:Y:S01]  /*1f8a0*/  @P4 IMAD.MOV.U32 R27, RZ, RZ, R10 ;  /* 0x000000ffff1b4224 */ /* 0x000fe200078e000a */
[----:B0-----:R-:W-:-:S02]  /*1f8b0*/  PRMT R24, RZ, 0x7610, R24 ;  /* 0x00007610ff187816 */ /* 0x001fc40000000018 */
[----:B------:R-:W-:Y:S02]  /*1f8c0*/  ISETP.GT.AND P2, PT, R35, 0x75, PT ;  /* 0x000000752300780c */ /* 0x000fe40003f44270 */
[----:B------:R-:W-:Y:S02]  /*1f8d0*/  PRMT R25, RZ, 0x7610, R25 ;  /* 0x00007610ff197816 */ /* 0x000fe40000000019 */
[----:B------:R-:W-:Y:S01]  /*1f8e0*/  PRMT R39, RZ, 0x7610, R39 ;  /* 0x00007610ff277816 */ /* 0x000fe20000000027 */
[----:B------:R-:W4:Y:S04]  /*1f8f0*/  LDL R10, [R1+0x9fc] ;  /* 0x0009fc00010a7983 */ /* 0x000f280000100800 */
[----:B------:R0:W4:Y:S02]  /*1f900*/  @P4 LDG.E.U8 R24, desc[UR14][R26.64] ;  /* 0x0000000e1a184981 */ /* 0x000124000c1e1100 */
[----:B0-----:R-:W-:-:S02]  /*1f910*/  @P4 IMAD.MOV.U32 R26, RZ, RZ, R5 ;  /* 0x000000ffff1a4224 */ /* 0x001fc400078e0005 */
[----:B------:R-:W4:Y:S01]  /*1f920*/  LDL R5, [R1+0xa70] ;  /* 0x000a700001057983 */ /* 0x000f220000100800 */
[----:B---3--:R-:W-:-:S03]  /*1f930*/  @P4 IMAD.MOV.U32 R27, RZ, RZ, R8 ;  /* 0x000000ffff1b4224 */ /* 0x008fc600078e0008 */
[----:B------:R-:W3:Y:S04]  /*1f940*/  LDL R8, [R1+0xa6c] ;  /* 0x000a6c0001087983 */ /* 0x000ee80000100800 */
[----:B------:R0:W3:Y:S01]  /*1f950*/  @P4 LDG.E.U8 R25, desc[UR14][R26.64] ;  /* 0x0000000e1a194981 */ /* 0x0000e2000c1e1100 */
[----:B------:R-:W-:Y:S01]  /*1f960*/  @P2 IMAD.MOV.U32 R28, RZ, RZ, R4 ;  /* 0x000000ffff1c2224 */ /* 0x000fe200078e0004 */
[----:B0-----:R-:W-:Y:S01]  /*1f970*/  PRMT R26, RZ, 0x7610, R26 ;  /* 0x00007610ff1a7816 */ /* 0x001fe2000000001a */
[----:B--2---:R-:W-:Y:S01]  /*1f980*/  @P2 IMAD.MOV.U32 R29, RZ, RZ, R7 ;  /* 0x000000ffff1d2224 */ /* 0x004fe200078e0007 */
[----:B------:R-:W-:Y:S01]  /*1f990*/  ISETP.GT.AND P4, PT, R35, 0x7d, PT ;  /* 0x0000007d2300780c */ /* 0x000fe20003f84270 */
[----:B------:R-:W2:Y:S04]  /*1f9a0*/  LDL R7, [R1+0x900] ;  /* 0x0009000001077983 */ /* 0x000ea80000100800 */
[----:B------:R4:W2:Y:S04]  /*1f9b0*/  @P2 LDG.E.U8 R26, desc[UR14][R28.64] ;  /* 0x0000000e1c1a2981 */ /* 0x0008a8000c1e1100 */
[----:B------:R-:W2:Y:S01]  /*1f9c0*/  LDL R4, [R1+0x908] ;  /* 0x0009080001047983 */ /* 0x000ea20000100800 */
[----:B----4-:R-:W-:-:S03]  /*1f9d0*/  @P2 IMAD.MOV.U32 R29, RZ, RZ, R6 ;  /* 0x000000ffff1d2224 */ /* 0x010fc600078e0006 */
[----:B------:R-:W4:Y:S01]  /*1f9e0*/  LDL R6, [R1+0x904] ;  /* 0x0009040001067983 */ /* 0x000f220000100800 */
[----:B------:R-:W-:-:S03]  /*1f9f0*/  @P2 IMAD.MOV.U32 R28, RZ, RZ, R0 ;  /* 0x000000ffff1c2224 */ /* 0x000fc600078e0000 */
[----:B------:R-:W4:Y:S01]  /*1fa00*/  LDL R0, [R1+0x910] ;  /* 0x0009100001007983 */ /* 0x000f220000100800 */
[----:B------:R-:W-:-:S03]  /*1fa10*/  @P4 IMAD.MOV.U32 R31, RZ, RZ, R3 ;  /* 0x000000ffff1f4224 */ /* 0x000fc600078e0003 */
[----:B------:R-:W4:Y:S01]  /*1fa20*/  LDL R3, [R1+0x90c] ;  /* 0x00090c0001037983 */ /* 0x000f220000100800 */
[----:B------:R-:W-:-:S03]  /*1fa30*/  @P4 IMAD.MOV.U32 R30, RZ, RZ, R2 ;  /* 0x000000ffff1e4224 */ /* 0x000fc600078e0002 */
[----:B------:R-:W4:Y:S01]  /*1fa40*/  LDL R2, [R1+0x978] ;  /* 0x0009780001027983 */ /* 0x000f220000100800 */
[----:B------:R-:W-:-:S06]  /*1fa50*/  PRMT R27, RZ, 0x7610, R27 ;  /* 0x00007610ff1b7816 */ /* 0x000fcc000000001b */
[----:B------:R0:W4:Y:S02]  /*1fa60*/  @P2 LDG.E.U8 R27, desc[UR14][R28.64] ;  /* 0x0000000e1c1b2981 */ /* 0x000124000c1e1100 */
[----:B0-----:R-:W-:-:S06]  /*1fa70*/  PRMT R28, RZ, 0x7610, R28 ;  /* 0x00007610ff1c7816 */ /* 0x001fcc000000001c */
[----:B------:R0:W4:Y:S01]  /*1fa80*/  @P4 LDG.E.U8 R28, desc[UR14][R30.64] ;  /* 0x0000000e1e1c4981 */ /* 0x000122000c1e1100 */
[----:B------:R-:W-:Y:S02]  /*1fa90*/  PRMT R29, RZ, 0x7610, R29 ;  /* 0x00007610ff1d7816 */ /* 0x000fe4000000001d */
[----:B------:R-:W-:Y:S01]  /*1faa0*/  ISETP.GT.AND P2, PT, R35, 0x67, PT ;  /* 0x000000672300780c */ /* 0x000fe20003f44270 */
[----:B0-----:R-:W-:Y:S02]  /*1fab0*/  @P4 IMAD.MOV.U32 R30, RZ, RZ, R5 ;  /* 0x000000ffff1e4224 */ /* 0x001fe400078e0005 */
[----:B------:R-:W4:Y:S01]  /*1fac0*/  LDL R5, [R1+0x980] ;  /* 0x0009800001057983 */ /* 0x000f220000100800 */
[----:B---3--:R-:W-:-:S03]  /*1fad0*/  @P4 IMAD.MOV.U32 R31, RZ, RZ, R8 ;  /* 0x000000ffff1f4224 */ /* 0x008fc600078e0008 */
[----:B------:R-:W3:Y:S04]  /*1fae0*/  LDL R8, [R1+0x974] ;  /* 0x0009740001087983 */ /* 0x000ee80000100800 */
[----:B------:R0:W3:Y:S02]  /*1faf0*/  @P4 LDG.E.U8 R29, desc[UR14][R30.64] ;  /* 0x0000000e1e1d4981 */ /* 0x0000e4000c1e1100 */
[----:B0-----:R-:W-:Y:S02]  /*1fb00*/  @P3 IMAD.MOV.U32 R31, RZ, RZ, R9 ;  /* 0x000000ffff1f3224 */ /* 0x001fe400078e0009 */
[----:B------:R-:W3:Y:S01]  /*1fb10*/  LDL R9, [R1+0xa00] ;  /* 0x000a000001097983 */ /* 0x000ee20000100800 */
[----:B--2---:R-:W-:-:S03]  /*1fb20*/  @P3 IMAD.MOV.U32 R30, RZ, RZ, R7 ;  /* 0x000000ffff1e3224 */ /* 0x004fc600078e0007 */
[----:B------:R-:W2:Y:S04]  /*1fb30*/  LDL R7, [R1+0x97c] ;  /* 0x00097c0001077983 */ /* 0x000ea80000100800 */
[----:B------:R4:W2:Y:S02]  /*1fb40*/  @P3 LDG.E.U8 R33, desc[UR14][R30.64] ;  /* 0x0000000e1e213981 */ /* 0x0008a4000c1e1100 */
[----:B----4-:R-:W-:Y:S02]  /*1fb50*/  @P2 IMAD.MOV.U32 R31, RZ, RZ, R6 ;  /* 0x000000ffff1f2224 */ /* 0x010fe400078e0006 */
[----:B------:R-:W4:Y:S01]  /*1fb60*/  LDL R6, [R1+0x984] ;  /* 0x0009840001067983 */ /* 0x000f220000100800 */
[----:B------:R-:W-:Y:S01]  /*1fb70*/  ISETP.GT.AND P3, PT, R35, 0x6e, PT ;  /* 0x0000006e2300780c */ /* 0x000fe20003f64270 */
[----:B------:R-:W-:-:S02]  /*1fb80*/  @P2 IMAD.MOV.U32 R30, RZ, RZ, R4 ;  /* 0x000000ffff1e2224 */ /* 0x000fc400078e0004 */
[----:B------:R-:W4:Y:S04]  /*1fb90*/  LDL R4, [R1+0x988] ;  /* 0x0009880001047983 */ /* 0x000f280000100800 */
[----:B------:R0:W4:Y:S02]  /*1fba0*/  @P2 LDG.E.U8 R34, desc[UR14][R30.64] ;  /* 0x0000000e1e222981 */ /* 0x000124000c1e1100 */
[----:B0-----:R-:W-:Y:S02]  /*1fbb0*/  @P2 IMAD.MOV.U32 R30, RZ, RZ, R0 ;  /* 0x000000ffff1e2224 */ /* 0x001fe400078e0000 */
[----:B------:R-:W4:Y:S01]  /*1fbc0*/  LDL R0, [R1+0x990] ;  /* 0x0009900001007983 */ /* 0x000f220000100800 */
[----:B------:R-:W-:-:S03]  /*1fbd0*/  @P2 IMAD.MOV.U32 R31, RZ, RZ, R3 ;  /* 0x000000ffff1f2224 */ /* 0x000fc600078e0003 */
[----:B------:R-:W4:Y:S04]  /*1fbe0*/  LDL R3, [R1+0x98c] ;  /* 0x00098c0001037983 */ /* 0x000f280000100800 */
[----:B------:R0:W4:Y:S02]  /*1fbf0*/  @P2 LDG.E.U8 R37, desc[UR14][R30.64] ;  /* 0x0000000e1e252981 */ /* 0x000124000c1e1100 */
[----:B0-----:R-:W-:Y:S02]  /*1fc00*/  @P3 IMAD.MOV.U32 R30, RZ, RZ, R2 ;  /* 0x000000ffff1e3224 */ /* 0x001fe400078e0002 */
[----:B------:R-:W4:Y:S01]  /*1fc10*/  LDL R2, [R1+0x9f8] ;  /* 0x0009f80001027983 */ /* 0x000f220000100800 */
[----:B------:R-:W-:Y:S02]  /*1fc20*/  ISETP.GT.AND P2, PT, R35, 0x6f, PT ;  /* 0x0000006f2300780c */ /* 0x000fe40003f44270 */
[----:B------:R-:W-:-:S02]  /*1fc30*/  PRMT R41, RZ, 0x7610, R41 ;  /* 0x00007610ff297816 */ /* 0x000fc40000000029 */
[----:B------:R-:W-:Y:S02]  /*1fc40*/  PRMT R43, RZ, 0x7610, R43 ;  /* 0x00007610ff2b7816 */ /* 0x000fe4000000002b */
[----:B------:R-:W-:Y:S01]  /*1fc50*/  PRMT R45, RZ, 0x7610, R45 ;  /* 0x00007610ff2d7816 */ /* 0x000fe2000000002d */
[----:B---3--:R-:W-:Y:S02]  /*1fc60*/  @P3 IMAD.MOV.U32 R31, RZ, RZ, R8 ;  /* 0x000000ffff1f3224 */ /* 0x008fe400078e0008 */
[----:B------:R-:W3:Y:S04]  /*1fc70*/  LDL R8, [R1+0xa04] ;  /* 0x000a040001087983 */ /* 0x000ee80000100800 */
[----:B------:R0:W3:Y:S02]  /*1fc80*/  @P3 LDG.E.U8 R39, desc[UR14][R30.64] ;  /* 0x0000000e1e273981 */ /* 0x0000e4000c1e1100 */
[----:B0-----:R-:W-:-:S02]  /*1fc90*/  @P3 IMAD.MOV.U32 R30, RZ, RZ, R5 ;  /* 0x000000ffff1e3224 */ /* 0x001fc400078e0005 */
        /* <DEDUP_REMOVED lines=8> */
[----:B------:R-:W2:Y:S04]  /*1fd20*/  LDL R4, [R1+0xa74] ;  /* 0x000a740001047983 */ /* 0x000ea80000100800 */
[----:B------:R0:W2:Y:S02]  /*1fd30*/  @P2 LDG.E.U8 R43, desc[UR14][R30.64] ;  /* 0x0000000e1e2b2981 */ /* 0x0000a4000c1e1100 */
[----:B0-----:R-:W-:Y:S02]  /*1fd40*/  @P2 IMAD.MOV.U32 R30, RZ, RZ, R0 ;  /* 0x000000ffff1e2224 */ /* 0x001fe400078e0000 */
[----:B------:R-:W2:Y:S01]  /*1fd50*/  LDL R0, [R1+0xa80] ;  /* 0x000a800001007983 */ /* 0x000ea20000100800 */
[----:B------:R-:W-:-:S03]  /*1fd60*/  @P2 IMAD.MOV.U32 R31, RZ, RZ, R3 ;  /* 0x000000ffff1f2224 */ /* 0x000fc600078e0003 */
[----:B------:R-:W2:Y:S04]  /*1fd70*/  LDL R3, [R1+0xa78] ;  /* 0x000a780001037983 */ /* 0x000ea80000100800 */
[----:B------:R0:W2:Y:S02]  /*1fd80*/  @P2 LDG.E.U8 R45, desc[UR14][R30.64] ;  /* 0x0000000e1e2d2981 */ /* 0x0000a4000c1e1100 */
[----:B0-----:R-:W-:Y:S02]  /*1fd90*/  @P3 IMAD.MOV.U32 R30, RZ, RZ, R2 ;  /* 0x000000ffff1e3224 */ /* 0x001fe400078e0002 */
[----:B------:R-:W2:Y:S01]  /*1fda0*/  LDL R2, [R1+0xa7c] ;  /* 0x000a7c0001027983 */ /* 0x000ea20000100800 */
[----:B------:R-:W-:Y:S02]  /*1fdb0*/  PRMT R47, RZ, 0x7610, R47 ;  /* 0x00007610ff2f7816 */ /* 0x000fe4000000002f */
[----:B------:R-:W-:Y:S01]  /*1fdc0*/  ISETP.GT.AND P2, PT, R35, 0x77, PT ;  /* 0x000000772300780c */ /* 0x000fe20003f44270 */
[----:B------:R-:W-:Y:S01]  /*1fdd0*/  @P3 IMAD.MOV.U32 R31, RZ, RZ, R11 ;  /* 0x000000ffff1f3224 */ /* 0x000fe200078e000b */
[----:B------:R-:W-:-:S02]  /*1fde0*/  PRMT R49, RZ, 0x7610, R49 ;  /* 0x00007610ff317816 */ /* 0x000fc40000000031 */
[----:B------:R-:W-:Y:S02]  /*1fdf0*/  PRMT R51, RZ, 0x7610, R51 ;  /* 0x00007610ff337816 */ /* 0x000fe40000000033 */
[----:B------:R-:W-:Y:S01]  /*1fe00*/  PRMT R53, RZ, 0x7610, R53 ;  /* 0x00007610ff357816 */ /* 0x000fe20000000035 */
[----:B------:R-:W2:Y:S04]  /*1fe10*/  LDL.LU R46, [R1+0xb3c] ;  /* 0x000b3c00012e7983 */ /* 0x000ea80000300800 */
[----:B------:R0:W2:Y:S04]  /*1fe20*/  @P3 LDG.E.U8 R47, desc[UR14][R30.64] ;  /* 0x0000000e1e2f3981 */ /* 0x0000a8000c1e1100 */
[----:B------:R-:W2:Y:S01]  /*1fe30*/  LDL.LU R48, [R1+0xb38] ;  /* 0x000b380001307983 */ /* 0x000ea20000300800 */
[----:B0-----:R-:W-:-:S02]  /*1fe40*/  @P3 IMAD.MOV.U32 R30, RZ, RZ, R9 ;  /* 0x000000ffff1e3224 */ /* 0x001fc400078e0009 */
[----:B------:R-:W-:-:S05]  /*1fe50*/  @P3 IMAD.MOV.U32 R31, RZ, RZ, R10 ;  /* 0x000000ffff1f3224 */ /* 0x000fca00078e000a */
[----:B------:R3:W2:Y:S01]  /*1fe60*/  @P3 LDG.E.U8 R49, desc[UR14][R30.64] ;  /* 0x0000000e1e313981 */ /* 0x0006a2000c1e1100 */
[----:B------:R-:W-:Y:S02]  /*1fe70*/  ISETP.GT.AND P3, PT, R35, 0x7f, PT ;  /* 0x0000007f2300780c */ /* 0x000fe40003f64270 */
[----:B------:R-:W-:Y:S01]  /*1fe80*/  PRMT R57, RZ, 0x7610, R57 ;  /* 0x00007610ff397816 */ /* 0x000fe20000000039 */
[----:B---3--:R-:W-:Y:S02]  /*1fe90*/  @P2 IMAD.MOV.U32 R30, RZ, RZ, R5 ;  /* 0x000000ffff1e2224 */ /* 0x008fe400078e0005 */
[----:B------:R-:W0:Y:S01]  /*1fea0*/  S2R R5, SR_TID.X ;  /* 0x0000000000057919 */ /* 0x000e220000002100 */
[----:B------:R-:W-:-:S05]  /*1feb0*/  @P2 IMAD.MOV.U32 R31, RZ, RZ, R8 ;  /* 0x000000ffff1f2224 */ /* 0x000fca00078e0008 */
[----:B------:R4:W3:Y:S02]  /*1fec0*/  @P2 LDG.E.U8 R51, desc[UR14][R30.64] ;  /* 0x0000000e1e332981 */ /* 0x0008e4000c1e1100 */
[----:B----4-:R-:W-:Y:S02]  /*1fed0*/  @P2 IMAD.MOV.U32 R30, RZ, RZ, R6 ;  /* 0x000000ffff1e2224 */ /* 0x010fe400078e0006 */
[----:B--2---:R-:W-:-:S05]  /*1fee0*/  @P2 IMAD.MOV.U32 R31, RZ, RZ, R7 ;  /* 0x000000ffff1f2224 */ /* 0x004fca00078e0007 */
[----:B------:R0:W2:Y:S01]  /*1fef0*/  @P2 LDG.E.U8 R53, desc[UR14][R30.64] ;  /* 0x0000000e1e352981 */ /* 0x0000a2000c1e1100 */
[----:B------:R-:W-:Y:S02]  /*1ff00*/  ISETP.GT.AND P2, PT, R35, 0x7e, PT ;  /* 0x0000007e2300780c */ /* 0x000fe40003f44270 */
[----:B0-----:R-:W-:-:S04]  /*1ff10*/  LOP3.LUT R30, R5, 0x7f, RZ, 0xc0, !PT ;  /* 0x0000007f051e7812 */ /* 0x001fc800078ec0ff */
[----:B------:R-:W-:Y:S02]  /*1ff20*/  ISETP.GE.AND P4, PT, R30, R35, PT ;  /* 0x000000231e00720c */ /* 0x000fe40003f86270 */
[----:B------:R-:W-:-:S05]  /*1ff30*/  PRMT R35, RZ, 0x7610, R35 ;  /* 0x00007610ff237816 */ /* 0x000fca0000000023 */
[----:B------:R-:W-:Y:S02]  /*1ff40*/  @P2 IMAD.MOV.U32 R30, RZ, RZ, R3 ;  /* 0x000000ffff1e2224 */ /* 0x000fe400078e0003 */
[----:B------:R-:W-:-:S05]  /*1ff50*/  @P2 IMAD.MOV.U32 R31, RZ, RZ, R4 ;  /* 0x000000ffff1f2224 */ /* 0x000fca00078e0004 */
[----:B------:R0:W4:Y:S02]  /*1ff60*/  @P2 LDG.E.U8 R35, desc[UR14][R30.64] ;  /* 0x0000000e1e232981 */ /* 0x000124000c1e1100 */
[----:B0-----:R-:W-:Y:S02]  /*1ff70*/  @P2 IMAD.MOV.U32 R31, RZ, RZ, R2 ;  /* 0x000000ffff1f2224 */ /* 0x001fe400078e0002 */
[----:B------:R-:W2:Y:S04]  /*1ff80*/  LDL.LU R2, [R1+0xadc] ;  /* 0x000adc0001027983 */ /* 0x000ea80000300800 */
[----:B------:R-:W2:Y:S04]  /*1ff90*/  LDL.LU R3, [R1+0xad0] ;  /* 0x000ad00001037983 */ /* 0x000ea80000300800 */
[----:B------:R-:W2:Y:S04]  /*1ffa0*/  LDL.LU R13, [R1+0x2dc] ;  /* 0x0002dc00010d7983 */ /* 0x000ea80000300800 */
[----:B-1----:R-:W2:Y:S04]  /*1ffb0*/  LDL.LU R38, [R1+0x298] ;  /* 0x0002980001267983 */ /* 0x002ea80000300800 */
[----:B------:R-:W2:Y:S04]  /*1ffc0*/  LDL.LU R40, [R1+0x25c] ;  /* 0x00025c0001287983 */ /* 0x000ea80000300800 */
[----:B------:R-:W2:Y:S04]  /*1ffd0*/  LDL.LU R44, [R1+0x254] ;  /* 0x00025400012c7983 */ /* 0x000ea80000300800 */
[----:B------:R-:W2:Y:S04]  /*1ffe0*/  LDL.LU R52, [R1+0x21c] ;  /* 0x00021c0001347983 */ /* 0x000ea80000300800 */
[----:B------:R-:W2:Y:S04]  /*1fff0*/  LDL.LU R54, [R1+0x214] ;  /* 0x0002140001367983 */ /* 0x000ea80000300800 */
[----:B------:R-:W2:Y:S04]  /*20000*/  LDL.LU R55, [R1+0x1dc] ;  /* 0x0001dc0001377983 */ /* 0x000ea80000300800 */
[----:B------:R-:W2:Y:S04]  /*20010*/  LDL.LU R56, [R1+0x1d4] ;  /* 0x0001d40001387983 */ /* 0x000ea80000300800 */
[----:B------:R-:W2:Y:S01]  /*20020*/  LDL.LU R58, [R1+0x19c] ;  /* 0x00019c00013a7983 */ /* 0x000ea20000300800 */
[----:B------:R-:W-:-:S03]  /*20030*/  @P2 IMAD.MOV.U32 R30, RZ, RZ, R0 ;  /* 0x000000ffff1e2224 */ /* 0x000fc600078e0000 */
        /* <DEDUP_REMOVED lines=10> */
[----:B------:R0:W2:Y:S04]  /*200e0*/  @P2 LDG.E.U8 R57, desc[UR14][R30.64] ;  /* 0x0000000e1e392981 */ /* 0x0000a8000c1e1100 */
[----:B------:R-:W0:Y:S04]  /*200f0*/  LDL R30, [R1+0x114] ;  /* 0x00011400011e7983 */ /* 0x000e280000100800 */
[----:B------:R-:W0:Y:S01]  /*20100*/  LDL R31, [R1+0x11c] ;  /* 0x00011c00011f7983 */ /* 0x000e220000100800 */
[----:B------:R-:W-:-:S02]  /*20110*/  PRMT R59, RZ, 0x7610, R59 ;  /* 0x00007610ff3b7816 */ /* 0x000fc4000000003b */
[----:B0-----:R-:W-:-:S04]  /*20120*/  @P3 LOP3.LUT R31, R31, R30, RZ, 0x3c, !PT ;  /* 0x0000001e1f1f3212 */ /* 0x001fc800078e3cff */
        /* <DEDUP_REMOVED lines=9> */
[----:B------:R-:W3:Y:S01]  /*201c0*/  @P3 LDG.E.U8 R61, desc[UR14][R30.64] ;  /* 0x0000000e1e3d3981 */ /* 0x000ee2000c1e1100 */
[----:B------:R-:W-:Y:S06]  /*201d0*/  BAR.SYNC.DEFER_BLOCKING 0x0 ;  /* 0x0000000000007b1d */ /* 0x000fec0000010000 */
[----:B------:R-:W3:Y:S04]  /*201e0*/  LDL.LU R30, [R1+0x2d8] ;  /* 0x0002d800011e7983 */ /* 0x000ee80000300800 */
[----:B------:R-:W4:Y:S04]  /*201f0*/  LDL.LU R31, [R1+0x29c] ;  /* 0x00029c00011f7983 */ /* 0x000f280000300800 */
[----:B------:R0:W-:Y:S04]  /*20200*/  STS.U8 [R12+UR4+0x10000], R46 ;  /* 0x0100002e0c007988 */ /* 0x0001e80008000004 */
[----:B------:R1:W-:Y:S04]  /*20210*/  STS.U8 [R12+UR4+0x18000], R48 ;  /* 0x018000300c007988 */ /* 0x0003e80008000004 */
[----:B--2---:R2:W-:Y:S04]  /*20220*/  STS.U8 [R12+UR4+0x10400], R2 ;  /* 0x010400020c007988 */ /* 0x0045e80008000004 */
[----:B------:R1:W-:Y:S04]  /*20230*/  STS.U8 [R12+UR4+0x18400], R3 ;  /* 0x018400030c007988 */ /* 0x0003e80008000004 */
[----:B------:R2:W-:Y:S04]  /*20240*/  STS.U8 [R12+UR4+0x10800], R13 ;  /* 0x0108000d0c007988 */ /* 0x0005e80008000004 */
[----:B0-----:R-:W4:Y:S04]  /*20250*/  LDL.LU R46, [R1+0xc48] ;  /* 0x000c4800012e7983 */ /* 0x001f280000300800 */
[----:B-1----:R-:W4:Y:S04]  /*20260*/  LDL.LU R48, [R1+0xc44] ;  /* 0x000c440001307983 */ /* 0x002f280000300800 */
[----:B--2---:R-:W2:Y:S04]  /*20270*/  LDL.LU R2, [R1+0xc40] ;  /* 0x000c400001027983 */ /* 0x004ea80000300800 */
[----:B------:R-:W2:Y:S04]  /*20280*/  LDL.LU R3, [R1+0xc3c] ;  /* 0x000c3c0001037983 */ /* 0x000ea80000300800 */
[----:B------:R-:W2:Y:S04]  /*20290*/  LDL.LU R13, [R1+0xc38] ;  /* 0x000c3800010d7983 */ /* 0x000ea80000300800 */
[----:B------:R0:W-:Y:S04]  /*202a0*/  STS.U8 [R12+UR4+0x1ac00], R9 ;  /* 0x01ac00090c007988 */ /* 0x0001e80008000004 */
[----:B------:R1:W-:Y:S04]  /*202b0*/  STS.U8 [R12+UR4+0x13000], R10 ;  /* 0x0130000a0c007988 */ /* 0x0003e80008000004 */
[----:B------:R-:W-:Y:S04]  /*202c0*/  STS.U8 [R12+UR4+0x11000], R40 ;  /* 0x011000280c007988 */ /* 0x000fe80008000004 */
[----:B------:R-:W-:Y:S04]  /*202d0*/  STS.U8 [R12+UR4+0x19000], R44 ;  /* 0x0190002c0c007988 */ /* 0x000fe80008000004 */
[----:B------:R-:W-:Y:S04]  /*202e0*/  STS.U8 [R12+UR4+0x11400], R52 ;  /* 0x011400340c007988 */ /* 0x000fe80008000004 */
[----:B0-----:R-:W2:Y:S04]  /*202f0*/  LDL.LU R9, [R1+0xb34] ;  /* 0x000b340001097983 */ /* 0x001ea80000300800 */
[----:B-1----:R-:W2:Y:S04]  /*20300*/  LDL.LU R10, [R1+0xb2c] ;  /* 0x000b2c00010a7983 */ /* 0x002ea80000300800 */
        /* <DEDUP_REMOVED lines=13> */
[----:B----4-:R1:W-:Y:S04]  /*203e0*/  STS.U8 [R12+UR4+0x10c00], R31 ;  /* 0x010c001f0c007988 */ /* 0x0103e80008000004 */
[----:B0-----:R-:W3:Y:S04]  /*203f0*/  LDL.LU R30, [R1+0x2d4] ;  /* 0x0002d400011e7983 */ /* 0x001ee80000300800 */
[----:B-1----:R-:W4:Y:S04]  /*20400*/  LDL.LU R31, [R1+0x2cc] ;  /* 0x0002cc00011f7983 */ /* 0x002f280000300800 */
        /* <DEDUP_REMOVED lines=13> */
[----:B--2---:R0:W-:Y:S04]  /*204e0*/  STS.U8 [R12+UR4+0x13400], R3 ;  /* 0x013400030c007988 */ /* 0x0041e80008000004 */
[----:B------:R1:W-:Y:S04]  /*204f0*/  STS.U8 [R12+UR4+0x1b400], R2 ;  /* 0x01b400020c007988 */ /* 0x0003e80008000004 */
[----:B------:R2:W-:Y:S04]  /*20500*/  STS.U8 [R12+UR4+0x1b000], R13 ;  /* 0x01b0000d0c007988 */ /* 0x0005e80008000004 */
[----:B------:R1:W-:Y:S04]  /*20510*/  STS.U8 [R12+UR4+0x13800], R48 ;  /* 0x013800300c007988 */ /* 0x0003e80008000004 */
[----:B------:R1:W-:Y:S04]  /*20520*/  STS.U8 [R12+UR4+0x1b800], R46 ;  /* 0x01b8002e0c007988 */ /* 0x0003e80008000004 */
[----:B0-----:R-:W3:Y:S04]  /*20530*/  LDL.LU R3, [R1+0xec] ;  /* 0x0000ec0001037983 */ /* 0x001ee80000300800 */
[----:B------:R-:W3:Y:S04]  /*20540*/  LDL.LU R7, [R1+0xb4] ;  /* 0x0000b40001077983 */ /* 0x000ee80000300800 */
[----:B-1----:R-:W3:Y:S04]  /*20550*/  LDL.LU R2, [R1+0xb0] ;  /* 0x0000b00001027983 */ /* 0x002ee80000300800 */
[----:B------:R-:W3:Y:S04]  /*20560*/  LDL.LU R4, [R1+0x50] ;  /* 0x0000500001047983 */ /* 0x000ee80000300800 */
[----:B--2---:R-:W2:Y:S04]  /*20570*/  LDL.LU R13, [R1+0x4c] ;  /* 0x00004c00010d7983 */ /* 0x004ea80000300800 */
[----:B------:R-:W2:Y:S04]  /*20580*/  LDL.LU R48, [R1+0xab4] ;  /* 0x000ab40001307983 */ /* 0x000ea80000300800 */
[----:B------:R-:W2:Y:S04]  /*20590*/  LDL.LU R46, [R1+0xac4] ;  /* 0x000ac400012e7983 */ /* 0x000ea80000300800 */
[----:B------:R0:W-:Y:S04]  /*205a0*/  STS.U8 [R12+UR4+0x18c00], R38 ;  /* 0x018c00260c007988 */ /* 0x0001e80008000004 */
[----:B------:R-:W-:Y:S04]  /*205b0*/  STS.U8 [R12+UR4+0x13c00], R19 ;  /* 0x013c00130c007988 */ /* 0x000fe80008000004 */
[----:B------:R-:W-:Y:S01]  /*205c0*/  STS.U8 [R12+UR4+0x1bc00], R18 ;  /* 0x01bc00120c007988 */ /* 0x000fe20008000004 */
[----:B0-----:R-:W-:-:S05]  /*205d0*/  LOP3.LUT R38, R12, 0x10, RZ, 0x3c, !PT ;  /* 0x000000100c267812 */ /* 0x001fca00078e3cff */
[----:B------:R0:W-:Y:S04]  /*205e0*/  STS.U8 [R38+UR4+0x10080], R9 ;  /* 0x0100800926007988 */ /* 0x0001e80008000004 */
[----:B------:R1:W-:Y:S04]  /*205f0*/  STS.U8 [R38+UR4+0x18080], R10 ;  /* 0x0180800a26007988 */ /* 0x0003e80008000004 */
[----:B0-----:R-:W4:Y:S04]  /*20600*/  LDL.LU R9, [R1+0xc34] ;  /* 0x000c340001097983 */ /* 0x001f280000300800 */
[----:B-1----:R-:W4:Y:S04]  /*20610*/  LDL.LU R10, [R1+0xc30] ;  /* 0x000c3000010a7983 */ /* 0x002f280000300800 */
[----:B--2---:R-:W-:Y:S04]  /*20620*/  STS.U8 [R38+UR4+0x10480], R46 ;  /* 0x0104802e26007988 */ /* 0x004fe80008000004 */
[----:B------:R-:W-:Y:S04]  /*20630*/  STS.U8 [R38+UR4+0x18480], R48 ;  /* 0x0184803026007988 */ /* 0x000fe80008000004 */
[----:B---3--:R-:W-:Y:S04]  /*20640*/  STS.U8 [R38+UR4+0x10880], R30 ;  /* 0x0108801e26007988 */ /* 0x008fe80008000004 */
[----:B----4-:R-:W-:Y:S04]  /*20650*/  STS.U8 [R38+UR4+0x18880], R31 ;  /* 0x0188801f26007988 */ /* 0x010fe80008000004 */
[----:B------:R-:W-:Y:S04]  /*20660*/  STS.U8 [R38+UR4+0x10c80], R40 ;  /* 0x010c802826007988 */ /* 0x000fe80008000004 */
[----:B------:R0:W-:Y:S04]  /*20670*/  STS.U8 [R38+UR4+0x18c80], R44 ;  /* 0x018c802c26007988 */ /* 0x0001e80008000004 */
[----:B0-----:R-:W2:Y:S04]  /*20680*/  LDL.LU R44, [R1+0x4] ;  /* 0x00000400012c7983 */ /* 0x001ea80000300800 */
[----:B------:R-:W-:Y:S04]  /*20690*/  STS.U8 [R38+UR4+0x11080], R52 ;  /* 0x0110803426007988 */ /* 0x000fe80008000004 */
[----:B------:R-:W-:Y:S04]  /*206a0*/  STS.U8 [R38+UR4+0x19080], R54 ;  /* 0x0190803626007988 */ /* 0x000fe80008000004 */
[----:B------:R0:W-:Y:S04]  /*206b0*/  STS.U8 [R38+UR4+0x11480], R55 ;  /* 0x0114803726007988 */ /* 0x0001e80008000004 */
[----:B------:R-:W-:Y:S04]  /*206c0*/  STS.U8 [R38+UR4+0x19480], R56 ;  /* 0x0194803826007988 */ /* 0x000fe80008000004 */
[----:B------:R-:W-:Y:S04]  /*206d0*/  STS.U8 [R38+UR4+0x11880], R58 ;  /* 0x0118803a26007988 */ /* 0x000fe80008000004 */
[----:B------:R1:W-:Y:S04]  /*206e0*/  STS.U8 [R38+UR4+0x19880], R60 ;  /* 0x0198803c26007988 */ /* 0x0003e80008000004 */
[----:B------:R3:W-:Y:S04]  /*206f0*/  STS.U8 [R38+UR4+0x11c80], R0 ;  /* 0x011c800026007988 */ /* 0x0007e80008000004 */
[----:B------:R-:W-:Y:S04]  /*20700*/  STS.U8 [R38+UR4+0x19c80], R11 ;  /* 0x019c800b26007988 */ /* 0x000fe80008000004 */
[----:B------:R-:W-:Y:S04]  /*20710*/  STS.U8 [R38+UR4+0x12080], R5 ;  /* 0x0120800526007988 */ /* 0x000fe80008000004 */
[----:B------:R-:W-:Y:S04]  /*20720*/  STS.U8 [R38+UR4+0x1a080], R6 ;  /* 0x01a0800626007988 */ /* 0x000fe80008000004 */
[----:B------:R-:W-:Y:S04]  /*20730*/  STS.U8 [R38+UR4+0x12480], R8 ;  /* 0x0124800826007988 */ /* 0x000fe80008000004 */
[----:B0-----:R-:W4:Y:S04]  /*20740*/  LDL.LU R55, [R1] ;  /* 0x0000000001377983 */ /* 0x001f280000300800 */
[----:B------:R-:W4:Y:S04]  /*20750*/  LDL.LU R40, [R1+0xb24] ;  /* 0x000b240001287983 */ /* 0x000f280000300800 */
[----:B------:R-:W4:Y:S04]  /*20760*/  LDL.LU R52, [R1+0xb20] ;  /* 0x000b200001347983 */ /* 0x000f280000300800 */
[----:B------:R-:W-:Y:S04]  /*20770*/  STS.U8 [R38+UR4+0x1a480], R3 ;  /* 0x01a4800326007988 */ /* 0x000fe80008000004 */
[----:B------:R-:W4:Y:S04]  /*20780*/  LDL.LU R54, [R1+0xa9c] ;  /* 0x000a9c0001367983 */ /* 0x000f280000300800 */
[----:B------:R-:W-:Y:S04]  /*20790*/  STS.U8 [R38+UR4+0x12880], R7 ;  /* 0x0128800726007988 */ /* 0x000fe80008000004 */
[----:B-1----:R-:W4:Y:S04]  /*207a0*/  LDL.LU R60, [R1+0xa90] ;  /* 0x000a9000013c7983 */ /* 0x002f280000300800 */
[----:B------:R0:W-:Y:S04]  /*207b0*/  STS.U8 [R38+UR4+0x1a880], R2 ;  /* 0x01a8800226007988 */ /* 0x0001e80008000004 */
[----:B---3--:R-:W3:Y:S04]  /*207c0*/  LDL.LU R0, [R1+0x2c4] ;  /* 0x0002c40001007983 */ /* 0x008ee80000300800 */
[----:B------:R1:W-:Y:S04]  /*207d0*/  STS.U8 [R38+UR4+0x12c80], R4 ;  /* 0x012c800426007988 */ /* 0x0003e80008000004 */
[----:B0-----:R-:W3:Y:S04]  /*207e0*/  LDL.LU R2, [R1+0x2c0] ;  /* 0x0002c00001027983 */ /* 0x001ee80000300800 */
[----:B-1----:R-:W3:Y:S04]  /*207f0*/  LDL.LU R4, [R1+0x284] ;  /* 0x0002840001047983 */ /* 0x002ee80000300800 */
        /* <DEDUP_REMOVED lines=10> */
[----:B------:R0:W-:Y:S04]  /*208a0*/  STS.U8 [R38+UR4+0x1ac80], R13 ;  /* 0x01ac800d26007988 */ /* 0x0001e80008000004 */
[----:B------:R-:W3:Y:S04]  /*208b0*/  LDL.LU R3, [R1+0xe4] ;  /* 0x0000e40001037983 */ /* 0x000ee80000300800 */
[----:B------:R-:W-:Y:S04]  /*208c0*/  STS.U8 [R38+UR4+0x13080], R10 ;  /* 0x0130800a26007988 */ /* 0x000fe80008000004 */
[----:B------:R-:W3:Y:S04]  /*208d0*/  LDL.LU R7, [R1+0xac] ;  /* 0x0000ac0001077983 */ /* 0x000ee80000300800 */
[----:B------:R1:W-:Y:S04]  /*208e0*/  STS.U8 [R38+UR4+0x1b080], R9 ;  /* 0x01b0800926007988 */ /* 0x0003e80008000004 */
[----:B0-----:R-:W3:Y:S04]  /*208f0*/  LDL.LU R13, [R1+0xa8] ;  /* 0x0000a800010d7983 */ /* 0x001ee80000300800 */
[----:B-1----:R-:W3:Y:S04]  /*20900*/  LDL.LU R9, [R1+0x48] ;  /* 0x0000480001097983 */ /* 0x002ee80000300800 */
[----:B------:R-:W3:Y:S04]  /*20910*/  LDL.LU R10, [R1+0x44] ;  /* 0x00004400010a7983 */ /* 0x000ee80000300800 */
[----:B--2---:R0:W-:Y:S04]  /*20920*/  STS.U8 [R38+UR4+0x13480], R44 ;  /* 0x0134802c26007988 */ /* 0x0041e80008000004 */
[----:B0-----:R-:W2:Y:S04]  /*20930*/  LDL.LU R44, [R1+0xc2c] ;  /* 0x000c2c00012c7983 */ /* 0x001ea80000300800 */
[----:B----4-:R0:W-:Y:S02]  /*20940*/  STS.U8 [R38+UR4+0x1b480], R55 ;  /* 0x01b4803726007988 */ /* 0x0101e40008000004 */
[----:B0-----:R-:W-:-:S02]  /*20950*/  LOP3.LUT R55, R12, 0x20, RZ, 0x3c, !PT ;  /* 0x000000200c377812 */ /* 0x001fc400078e3cff */
[----:B--2---:R0:W-:Y:S04]  /*20960*/  STS.U8 [R38+UR4+0x13880], R44 ;  /* 0x0138802c26007988 */ /* 0x0041e80008000004 */
[----:B------:R1:W-:Y:S04]  /*20970*/  STS.U8 [R38+UR4+0x1b880], R42 ;  /* 0x01b8802a26007988 */ /* 0x0003e80008000004 */
[----:B0-----:R-:W2:Y:S04]  /*20980*/  LDL.LU R44, [R1+0x23c] ;  /* 0x00023c00012c7983 */ /* 0x001ea80000300800 */
[----:B-1----:R-:W4:Y:S04]  /*20990*/  LDL.LU R42, [R1+0x280] ;  /* 0x00028000012a7983 */ /* 0x002f280000300800 */
[----:B------:R-:W-:Y:S04]  /*209a0*/  STS.U8 [R38+UR4+0x13c80], R17 ;  /* 0x013c801126007988 */ /* 0x000fe80008000004 */
[----:B------:R0:W-:Y:S04]  /*209b0*/  STS.U8 [R38+UR4+0x1bc80], R16 ;  /* 0x01bc801026007988 */ /* 0x0001e80008000004 */
[----:B------:R1:W-:Y:S04]  /*209c0*/  STS.U8 [R55+UR4+0x10100], R40 ;  /* 0x0101002837007988 */ /* 0x0003e80008000004 */
[----:B------:R0:W-:Y:S04]  /*209d0*/  STS.U8 [R55+UR4+0x18100], R52 ;  /* 0x0181003437007988 */ /* 0x0001e80008000004 */
[----:B------:R0:W-:Y:S04]  /*209e0*/  STS.U8 [R55+UR4+0x10500], R54 ;  /* 0x0105003637007988 */ /* 0x0001e80008000004 */
[----:B------:R1:W-:Y:S04]  /*209f0*/  STS.U8 [R55+UR4+0x18500], R60 ;  /* 0x0185003c37007988 */ /* 0x0003e80008000004 */
[----:B---3--:R3:W-:Y:S04]  /*20a00*/  STS.U8 [R55+UR4+0x10900], R0 ;  /* 0x0109000037007988 */ /* 0x0087e80008000004 */
[----:B0-----:R-:W2:Y:S04]  /*20a10*/  LDL.LU R38, [R1+0xc28] ;  /* 0x000c280001267983 */ /* 0x001ea80000300800 */
[----:B-1----:R-:W2:Y:S04]  /*20a20*/  LDL.LU R40, [R1+0xc24] ;  /* 0x000c240001287983 */ /* 0x002ea80000300800 */
[----:B------:R-:W2:Y:S04]  /*20a30*/  LDL.LU R52, [R1+0xc20] ;  /* 0x000c200001347983 */ /* 0x000ea80000300800 */
[----:B------:R-:W2:Y:S04]  /*20a40*/  LDL.LU R54, [R1+0xc1c] ;  /* 0x000c1c0001367983 */ /* 0x000ea80000300800 */
[----:B------:R-:W2:Y:S04]  /*20a50*/  LDL.LU R60, [R1+0xc18] ;  /* 0x000c1800013c7983 */ /* 0x000ea80000300800 */
[----:B---3--:R-:W3:Y:S04]  /*20a60*/  LDL.LU R0, [R1+0xc14] ;  /* 0x000c140001007983 */ /* 0x008ee80000300800 */
[----:B------:R0:W-:Y:S04]  /*20a70*/  STS.U8 [R55+UR4+0x18900], R2 ;  /* 0x0189000237007988 */ /* 0x0001e80008000004 */
[----:B------:R1:W-:Y:S04]  /*20a80*/  STS.U8 [R55+UR4+0x10d00], R4 ;  /* 0x010d000437007988 */ /* 0x0003e80008000004 */
[----:B0-----:R-:W3:Y:S04]  /*20a90*/  LDL.LU R2, [R1+0xc10] ;  /* 0x000c100001027983 */ /* 0x001ee80000300800 */
[----:B-1----:R-:W3:Y:S04]  /*20aa0*/  LDL.LU R4, [R1+0xc0c] ;  /* 0x000c0c0001047983 */ /* 0x002ee80000300800 */
[----:B----4-:R-:W-:Y:S04]  /*20ab0*/  STS.U8 [R55+UR4+0x18d00], R42 ;  /* 0x018d002a37007988 */ /* 0x010fe80008000004 */
[----:B--2---:R-:W-:Y:S04]  /*20ac0*/  STS.U8 [R55+UR4+0x11100], R44 ;  /* 0x0111002c37007988 */ /* 0x004fe80008000004 */
[----:B------:R-:W-:Y:S04]  /*20ad0*/  STS.U8 [R55+UR4+0x19100], R46 ;  /* 0x0191002e37007988 */ /* 0x000fe80008000004 */
[----:B------:R-:W-:Y:S04]  /*20ae0*/  STS.U8 [R55+UR4+0x11500], R48 ;  /* 0x0115003037007988 */ /* 0x000fe80008000004 */
[----:B------:R-:W-:Y:S04]  /*20af0*/  STS.U8 [R55+UR4+0x19500], R30 ;  /* 0x0195001e37007988 */ /* 0x000fe80008000004 */
[----:B------:R-:W-:Y:S04]  /*20b00*/  STS.U8 [R55+UR4+0x11900], R31 ;  /* 0x0119001f37007988 */ /* 0x000fe80008000004 */
[----:B------:R0:W-:Y:S04]  /*20b10*/  STS.U8 [R55+UR4+0x19900], R56 ;  /* 0x0199003837007988 */ /* 0x0001e80008000004 */
[----:B------:R1:W-:Y:S04]  /*20b20*/  STS.U8 [R55+UR4+0x11d00], R58 ;  /* 0x011d003a37007988 */ /* 0x0003e80008000004 */
[----:B------:R2:W-:Y:S04]  /*20b30*/  STS.U8 [R55+UR4+0x19d00], R11 ;  /* 0x019d000b37007988 */ /* 0x0005e80008000004 */
[----:B------:R4:W-:Y:S04]  /*20b40*/  STS.U8 [R55+UR4+0x12100], R5 ;  /* 0x0121000537007988 */ /* 0x0009e80008000004 */
[----:B------:R0:W-:Y:S04]  /*20b50*/  STS.U8 [R55+UR4+0x1a100], R6 ;  /* 0x01a1000637007988 */ /* 0x0001e80008000004 */
[----:B------:R-:W-:Y:S04]  /*20b60*/  STS.U8 [R55+UR4+0x12500], R8 ;  /* 0x0125000837007988 */ /* 0x000fe80008000004 */
[----:B------:R-:W-:Y:S04]  /*20b70*/  STS.U8 [R55+UR4+0x1a500], R3 ;  /* 0x01a5000337007988 */ /* 0x000fe80008000004 */
[----:B0-----:R-:W3:Y:S04]  /*20b80*/  LDL.LU R56, [R1+0xb1c] ;  /* 0x000b1c0001387983 */ /* 0x001ee80000300800 */
[----:B-1----:R-:W3:Y:S04]  /*20b90*/  LDL.LU R58, [R1+0xb18] ;  /* 0x000b1800013a7983 */ /* 0x002ee80000300800 */
[----:B--2---:R-:W2:Y:S04]  /*20ba0*/  LDL.LU R11, [R1+0xa84] ;  /* 0x000a8400010b7983 */ /* 0x004ea80000300800 */
[----:B----4-:R-:W4:Y:S04]  /*20bb0*/  LDL.LU R5, [R1+0x2f8] ;  /* 0x0002f80001057983 */ /* 0x010f280000300800 */
[----:B------:R0:W-:Y:S04]  /*20bc0*/  STS.U8 [R55+UR4+0x12900], R7 ;  /* 0x0129000737007988 */ /* 0x0001e80008000004 */
[----:B------:R-:W4:Y:S04]  /*20bd0*/  LDL.LU R6, [R1+0x2bc] ;  /* 0x0002bc0001067983 */ /* 0x000f280000300800 */
[----:B------:R1:W-:Y:S04]  /*20be0*/  STS.U8 [R55+UR4+0x1a900], R13 ;  /* 0x01a9000d37007988 */ /* 0x0003e80008000004 */
[----:B------:R-:W-:Y:S04]  /*20bf0*/  STS.U8 [R55+UR4+0x12d00], R9 ;  /* 0x012d000937007988 */ /* 0x000fe80008000004 */
[----:B------:R-:W-:Y:S04]  /*20c00*/  STS.U8 [R55+UR4+0x1ad00], R10 ;  /* 0x01ad000a37007988 */ /* 0x000fe80008000004 */
[----:B0-----:R-:W4:Y:S04]  /*20c10*/  LDL.LU R7, [R1+0x2b8] ;  /* 0x0002b80001077983 */ /* 0x001f280000300800 */
[----:B------:R-:W4:Y:S04]  /*20c20*/  LDL.LU R42, [R1+0x1f0] ;  /* 0x0001f000012a7983 */ /* 0x000f280000300800 */
[----:B------:R-:W4:Y:S04]  /*20c30*/  LDL.LU R44, [R1+0x1b4] ;  /* 0x0001b400012c7983 */ /* 0x000f280000300800 */
[----:B------:R-:W4:Y:S04]  /*20c40*/  LDL.LU R46, [R1+0x1b0] ;  /* 0x0001b000012e7983 */ /* 0x000f280000300800 */
[----:B------:R-:W4:Y:S04]  /*20c50*/  LDL.LU R48, [R1+0x174] ;  /* 0x0001740001307983 */ /* 0x000f280000300800 */
[----:B------:R-:W4:Y:S04]  /*20c60*/  LDL.LU R30, [R1+0x170] ;  /* 0x00017000011e7983 */ /* 0x000f280000300800 */
[----:B------:R-:W4:Y:S04]  /*20c70*/  LDL.LU R31, [R1+0x134] ;  /* 0x00013400011f7983 */ /* 0x000f280000300800 */
[----:B---3--:R-:W-:Y:S04]  /*20c80*/  STS.U8 [R55+UR4+0x13100], R4 ;  /* 0x0131000437007988 */ /* 0x008fe80008000004 */
[----:B------:R-:W3:Y:S04]  /*20c90*/  LDL.LU R3, [R1+0x130] ;  /* 0x0001300001037983 */ /* 0x000ee80000300800 */
[----:B------:R0:W-:Y:S04]  /*20ca0*/  STS.U8 [R55+UR4+0x1b100], R2 ;  /* 0x01b1000237007988 */ /* 0x0001e80008000004 */
[----:B-1----:R-:W3:Y:S04]  /*20cb0*/  LDL.LU R13, [R1+0xe0] ;  /* 0x0000e000010d7983 */ /* 0x002ee80000300800 */
[----:B------:R1:W-:Y:S04]  /*20cc0*/  STS.U8 [R55+UR4+0x13500], R0 ;  /* 0x0135000037007988 */ /* 0x0003e80008000004 */
[----:B------:R1:W-:Y:S04]  /*20cd0*/  STS.U8 [R55+UR4+0x1b500], R60 ;  /* 0x01b5003c37007988 */ /* 0x0003e80008000004 */
[----:B------:R1:W-:Y:S04]  /*20ce0*/  STS.U8 [R55+UR4+0x13900], R40 ;  /* 0x0139002837007988 */ /* 0x0003e80008000004 */
[----:B0-----:R-:W3:Y:S04]  /*20cf0*/  LDL.LU R2, [R1+0xd8] ;  /* 0x0000d80001027983 */ /* 0x001ee80000300800 */
[----:B------:R-:W3:Y:S04]  /*20d00*/  LDL.LU R9, [R1+0xa4] ;  /* 0x0000a40001097983 */ /* 0x000ee80000300800 */
[----:B------:R-:W3:Y:S04]  /*20d10*/  LDL.LU R10, [R1+0xa0] ;  /* 0x0000a000010a7983 */ /* 0x000ee80000300800 */
[----:B-1----:R-:W3:Y:S04]  /*20d20*/  LDL.LU R0, [R1+0x40] ;  /* 0x0000400001007983 */ /* 0x002ee80000300800 */
[----:B------:R-:W3:Y:S04]  /*20d30*/  LDL.LU R4, [R1+0x3c] ;  /* 0x00003c0001047983 */ /* 0x000ee80000300800 */
[----:B------:R-:W3:Y:S04]  /*20d40*/  LDL.LU R60, [R1+0x1f4] ;  /* 0x0001f400013c7983 */ /* 0x000ee80000300800 */
[----:B------:R-:W3:Y:S04]  /*20d50*/  LDL.LU R40, [R1+0x230] ;  /* 0x0002300001287983 */ /* 0x000ee80000300800 */
[----:B------:R0:W-:Y:S04]  /*20d60*/  STS.U8 [R55+UR4+0x1b900], R38 ;  /* 0x01b9002637007988 */ /* 0x0001e80008000004 */
[----:B------:R1:W-:Y:S04]  /*20d70*/  STS.U8 [R55+UR4+0x13d00], R15 ;  /* 0x013d000f37007988 */ /* 0x0003e80008000004 */
[----:B------:R1:W-:Y:S04]  /*20d80*/  STS.U8 [R55+UR4+0x1bd00], R14 ;  /* 0x01bd000e37007988 */ /* 0x0003e80008000004 */
[----:B0-----:R-:W3:Y:S04]  /*20d90*/  LDL.LU R38, [R1+0x234] ;  /* 0x0002340001267983 */ /* 0x001ee80000300800 */
[----:B-1----:R-:W3:Y:S04]  /*20da0*/  LDL.LU R15, [R1+0x278] ;  /* 0x00027800010f7983 */ /* 0x002ee80000300800 */
[----:B------:R-:W3:Y:S04]  /*20db0*/  LDL.LU R55, [R1+0xc08] ;  /* 0x000c080001377983 */ /* 0x000ee80000300800 */
[----:B------:R-:W3:Y:S01]  /*20dc0*/  LDL.LU R14, [R1+0x27c] ;  /* 0x00027c00010e7983 */ /* 0x000ee20000300800 */
[----:B------:R-:W-:-:S05]  /*20dd0*/  LOP3.LUT R8, R12, 0x30, RZ, 0x3c, !PT ;  /* 0x000000300c087812 */ /* 0x000fca00078e3cff */
[----:B------:R0:W-:Y:S04]  /*20de0*/  STS.U8 [R8+UR4+0x10180], R56 ;  /* 0x0101803808007988 */ /* 0x0001e80008000004 */
[----:B------:R1:W-:Y:S04]  /*20df0*/  STS.U8 [R8+UR4+0x18180], R58 ;  /* 0x0181803a08007988 */ /* 0x0003e80008000004 */
[----:B--2---:R2:W-:Y:S04]  /*20e00*/  STS.U8 [R8+UR4+0x10580], R11 ;  /* 0x0105800b08007988 */ /* 0x0045e80008000004 */
[----:B----4-:R4:W-:Y:S04]  /*20e10*/  STS.U8 [R8+UR4+0x18580], R5 ;  /* 0x0185800508007988 */ /* 0x0109e80008000004 */
[----:B------:R2:W-:Y:S04]  /*20e20*/  STS.U8 [R8+UR4+0x10980], R6 ;  /* 0x0109800608007988 */ /* 0x0005e80008000004 */
[----:B0-----:R-:W3:Y:S04]  /*20e30*/  LDL.LU R56, [R1+0xc04] ;  /* 0x000c040001387983 */ /* 0x001ee80000300800 */
[----:B-1----:R-:W3:Y:S04]  /*20e40*/  LDL.LU R58, [R1+0xc00] ;  /* 0x000c0000013a7983 */ /* 0x002ee80000300800 */
[----:B--2---:R-:W2:Y:S04]  /*20e50*/  LDL.LU R11, [R1+0xbfc] ;  /* 0x000bfc00010b7983 */ /* 0x004ea80000300800 */
[----:B----4-:R-:W4:Y:S04]  /*20e60*/  LDL.LU R5, [R1+0xbf8] ;  /* 0x000bf80001057983 */ /* 0x010f280000300800 */
[----:B------:R0:W-:Y:S04]  /*20e70*/  STS.U8 [R8+UR4+0x18980], R7 ;  /* 0x0189800708007988 */ /* 0x0001e80008000004 */
[----:B------:R-:W2:Y:S04]  /*20e80*/  LDL.LU R6, [R1+0xbf4] ;  /* 0x000bf40001067983 */ /* 0x000ea80000300800 */
[----:B0-----:R-:W2:Y:S04]  /*20e90*/  LDL.LU R7, [R1+0xbf0] ;  /* 0x000bf00001077983 */ /* 0x001ea80000300800 */
[----:B---3--:R-:W-:Y:S04]  /*20ea0*/  STS.U8 [R8+UR4+0x10d80], R14 ;  /* 0x010d800e08007988 */ /* 0x008fe80008000004 */
[----:B------:R0:W-:Y:S04]  /*20eb0*/  STS.U8 [R8+UR4+0x18d80], R15 ;  /* 0x018d800f08007988 */ /* 0x0001e80008000004 */
[----:B------:R-:W-:Y:S04]  /*20ec0*/  STS.U8 [R8+UR4+0x11180], R38 ;  /* 0x0111802608007988 */ /* 0x000fe80008000004 */
[----:B------:R-:W-:Y:S04]  /*20ed0*/  STS.U8 [R8+UR4+0x19180], R40 ;  /* 0x0191802808007988 */ /* 0x000fe80008000004 */
[----:B------:R-:W-:Y:S04]  /*20ee0*/  STS.U8 [R8+UR4+0x11580], R60 ;  /* 0x0115803c08007988 */ /* 0x000fe80008000004 */
[----:B------:R-:W-:Y:S04]  /*20ef0*/  STS.U8 [R8+UR4+0x19580], R42 ;  /* 0x0195802a08007988 */ /* 0x000fe80008000004 */
[----:B0-----:R-:W3:Y:S04]  /*20f00*/  LDL.LU R15, [R1+0xc] ;  /* 0x00000c00010f7983 */ /* 0x001ee80000300800 */
[----:B------:R-:W-:Y:S04]  /*20f10*/  STS.U8 [R8+UR4+0x11980], R44 ;  /* 0x0119802c08007988 */ /* 0x000fe80008000004 */
        /* <DEDUP_REMOVED lines=9> */
[----:B------:R1:W-:Y:S04]  /*20fb0*/  STS.U8 [R8+UR4+0x12d80], R0 ;  /* 0x012d800008007988 */ /* 0x0003e80008000004 */
[----:B0-----:R-:W4:Y:S04]  /*20fc0*/  LDL.LU R3, [R1+0xb14] ;  /* 0x000b140001037983 */ /* 0x001f280000300800 */
[----:B-1----:R-:W4:Y:S04]  /*20fd0*/  LDL.LU R13, [R1+0xb10] ;  /* 0x000b1000010d7983 */ /* 0x002f280000300800 */
[----:B------:R-:W4:Y:S04]  /*20fe0*/  LDL.LU R2, [R1+0x2f4] ;  /* 0x0002f40001027983 */ /* 0x000f280000300800 */
[----:B------:R-:W4:Y:S04]  /*20ff0*/  LDL.LU R9, [R1+0x2f0] ;  /* 0x0002f00001097983 */ /* 0x000f280000300800 */
[----:B------:R-:W4:Y:S04]  /*21000*/  LDL.LU R10, [R1+0x2b4] ;  /* 0x0002b400010a7983 */ /* 0x000f280000300800 */
[----:B------:R0:W-:Y:S04]  /*21010*/  STS.U8 [R8+UR4+0x1ad80], R4 ;  /* 0x01ad800408007988 */ /* 0x0001e80008000004 */
[----:B------:R-:W4:Y:S04]  /*21020*/  LDL.LU R0, [R1+0x2b0] ;  /* 0x0002b00001007983 */ /* 0x000f280000300800 */
[----:B0-----:R-:W4:Y:S04]  /*21030*/  LDL.LU R4, [R1+0x274] ;  /* 0x0002740001047983 */ /* 0x001f280000300800 */
        /* <DEDUP_REMOVED lines=11> */
[----:B0-----:R-:W2:Y:S04]  /*210f0*/  LDL.LU R7, [R1+0x98] ;  /* 0x0000980001077983 */ /* 0x001ea80000300800 */
[----:B---3--:R-:W-:Y:S04]  /*21100*/  STS.U8 [R8+UR4+0x1b180], R15 ;  /* 0x01b1800f08007988 */ /* 0x008fe80008000004 */
[----:B------:R0:W-:Y:S04]  /*21110*/  STS.U8 [R8+UR4+0x13580], R58 ;  /* 0x0135803a08007988 */ /* 0x0001e80008000004 */
[----:B------:R1:W-:Y:S04]  /*21120*/  STS.U8 [R8+UR4+0x1b580], R56 ;  /* 0x01b5803808007988 */ /* 0x0003e80008000004 */
[----:B------:R3:W-:Y:S04]  /*21130*/  STS.U8 [R8+UR4+0x13980], R36 ;  /* 0x0139802408007988 */ /* 0x0007e80008000004 */
[----:B------:R3:W-:Y:S04]  /*21140*/  STS.U8 [R8+UR4+0x1b980], R32 ;  /* 0x01b9802008007988 */ /* 0x0007e80008000004 */
[----:B0-----:R-:W2:Y:S04]  /*21150*/  LDL.LU R58, [R1+0x1ec] ;  /* 0x0001ec00013a7983 */ /* 0x001ea80000300800 */
[----:B-1----:R-:W2:Y:S04]  /*21160*/  LDL.LU R56, [R1+0x228] ;  /* 0x0002280001387983 */ /* 0x002ea80000300800 */
[----:B---3--:R-:W3:Y:S04]  /*21170*/  LDL.LU R36, [R1+0x22c] ;  /* 0x00022c0001247983 */ /* 0x008ee80000300800 */
[----:B------:R-:W2:Y:S01]  /*21180*/  LDL.LU R32, [R1+0x270] ;  /* 0x0002700001207983 */ /* 0x000ea20000300800 */
[----:B------:R-:W-:-:S03]  /*21190*/  LOP3.LUT R15, R12, 0x40, RZ, 0x3c, !PT ;  /* 0x000000400c0f7812 */ /* 0x000fc600078e3cff */
[----:B------:R-:W-:Y:S04]  /*211a0*/  STS.U8 [R8+UR4+0x13d80], R20 ;  /* 0x013d801408007988 */ /* 0x000fe80008000004 */
[----:B------:R0:W-:Y:S04]  /*211b0*/  STS.U8 [R8+UR4+0x1bd80], R21 ;  /* 0x01bd801508007988 */ /* 0x0001e80008000004 */
[----:B----4-:R1:W-:Y:S04]  /*211c0*/  STS.U8 [R15+UR4+0x10200], R3 ;  /* 0x010200030f007988 */ /* 0x0103e80008000004 */
[----:B------:R4:W-:Y:S04]  /*211d0*/  STS.U8 [R15+UR4+0x18200], R13 ;  /* 0x0182000d0f007988 */ /* 0x0009e80008000004 */
[----:B------:R1:W-:Y:S04]  /*211e0*/  STS.U8 [R15+UR4+0x10600], R2 ;  /* 0x010600020f007988 */ /* 0x0003e80008000004 */
[----:B------:R4:W-:Y:S04]  /*211f0*/  STS.U8 [R15+UR4+0x18600], R9 ;  /* 0x018600090f007988 */ /* 0x0009e80008000004 */
[----:B0-----:R-:W3:Y:S04]  /*21200*/  LDL.LU R8, [R1+0xbec] ;  /* 0x000bec0001087983 */ /* 0x001ee80000300800 */
[----:B-1----:R-:W3:Y:S04]  /*21210*/  LDL.LU R3, [R1+0xbe8] ;  /* 0x000be80001037983 */ /* 0x002ee80000300800 */
[----:B------:R0:W-:Y:S04]  /*21220*/  STS.U8 [R15+UR4+0x10a00], R10 ;  /* 0x010a000a0f007988 */ /* 0x0001e80008000004 */
[----:B----4-:R-:W4:Y:S04]  /*21230*/  LDL.LU R13, [R1+0xbe4] ;  /* 0x000be400010d7983 */ /* 0x010f280000300800 */
[----:B------:R-:W4:Y:S04]  /*21240*/  LDL.LU R2, [R1+0xbe0] ;  /* 0x000be00001027983 */ /* 0x000f280000300800 */
[----:B------:R-:W4:Y:S04]  /*21250*/  LDL.LU R9, [R1+0xbdc] ;  /* 0x000bdc0001097983 */ /* 0x000f280000300800 */
[----:B------:R1:W-:Y:S04]  /*21260*/  STS.U8 [R15+UR4+0x18a00], R0 ;  /* 0x018a00000f007988 */ /* 0x0003e80008000004 */
[----:B------:R1:W-:Y:S04]  /*21270*/  STS.U8 [R15+UR4+0x10e00], R4 ;  /* 0x010e00040f007988 */ /* 0x0003e80008000004 */
[----:B0-----:R-:W4:Y:S04]  /*21280*/  LDL.LU R10, [R1+0xbd8] ;  /* 0x000bd800010a7983 */ /* 0x001f280000300800 */
[----:B-1----:R-:W4:Y:S04]  /*21290*/  LDL.LU R0, [R1+0xbd4] ;  /* 0x000bd40001007983 */ /* 0x002f280000300800 */
[----:B------:R-:W4:Y:S04]  /*212a0*/  LDL.LU R4, [R1+0xbd0] ;  /* 0x000bd00001047983 */ /* 0x000f280000300800 */
[----:B--2---:R-:W-:Y:S04]  /*212b0*/  STS.U8 [R15+UR4+0x18e00], R32 ;  /* 0x018e00200f007988 */ /* 0x004fe80008000004 */
[----:B---3--:R-:W-:Y:S04]  /*212c0*/  STS.U8 [R15+UR4+0x11200], R36 ;  /* 0x011200240f007988 */ /* 0x008fe80008000004 */
        /* <DEDUP_REMOVED lines=14> */
[----:B----4-:R-:W-:Y:S04]  /*213b0*/  STS.U8 [R15+UR4+0x12e00], R4 ;  /* 0x012e00040f007988 */ /* 0x010fe80008000004 */
[----:B------:R0:W-:Y:S04]  /*213c0*/  STS.U8 [R15+UR4+0x1ae00], R0 ;  /* 0x01ae00000f007988 */ /* 0x0001e80008000004 */
[----:B------:R1:W-:Y:S04]  /*213d0*/  STS.U8 [R15+UR4+0x13200], R3 ;  /* 0x013200030f007988 */ /* 0x0003e80008000004 */
[----:B0-----:R-:W3:Y:S04]  /*213e0*/  LDL.LU R0, [R1+0xb08] ;  /* 0x000b080001007983 */ /* 0x001ee80000300800 */
[----:B------:R-:W4:Y:S04]  /*213f0*/  LDL.LU R4, [R1+0x2ec] ;  /* 0x0002ec0001047983 */ /* 0x000f280000300800 */
[----:B------:R-:W4:Y:S04]  /*21400*/  LDL.LU R7, [R1+0x2e8] ;  /* 0x0002e80001077983 */ /* 0x000f280000300800 */
[----:B------:R-:W4:Y:S04]  /*21410*/  LDL.LU R36, [R1+0x224] ;  /* 0x0002240001247983 */ /* 0x000f280000300800 */
[----:B------:R-:W4:Y:S04]  /*21420*/  LDL.LU R40, [R1+0x220] ;  /* 0x0002200001287983 */ /* 0x000f280000300800 */
[----:B------:R-:W4:Y:S04]  /*21430*/  LDL.LU R60, [R1+0x1e4] ;  /* 0x0001e400013c7983 */ /* 0x000f280000300800 */
[----:B------:R-:W4:Y:S04]  /*21440*/  LDL.LU R42, [R1+0x1e0] ;  /* 0x0001e000012a7983 */ /* 0x000f280000300800 */
[----:B-1----:R-:W4:Y:S04]  /*21450*/  LDL.LU R3, [R1+0xbcc] ;  /* 0x000bcc0001037983 */ /* 0x002f280000300800 */
[----:B------:R-:W4:Y:S04]  /*21460*/  LDL.LU R44, [R1+0x1a4] ;  /* 0x0001a400012c7983 */ /* 0x000f280000300800 */
[----:B------:R-:W4:Y:S04]  /*21470*/  LDL.LU R46, [R1+0x1a0] ;  /* 0x0001a000012e7983 */ /* 0x000f280000300800 */
[----:B------:R0:W-:Y:S04]  /*21480*/  STS.U8 [R15+UR4+0x1b200], R8 ;  /* 0x01b200080f007988 */ /* 0x0001e80008000004 */
[----:B------:R1:W-:Y:S04]  /*21490*/  STS.U8 [R15+UR4+0x13600], R55 ;  /* 0x013600370f007988 */ /* 0x0003e80008000004 */
        /* <DEDUP_REMOVED lines=8> */
[----:B-1----:R-:W4:Y:S04]  /*21520*/  LDL.LU R55, [R1+0x268] ;  /* 0x0002680001377983 */ /* 0x002f280000300800 */
[----:B------:R-:W4:Y:S04]  /*21530*/  LDL.LU R54, [R1+0x26c] ;  /* 0x00026c0001367983 */ /* 0x000f280000300800 */
[----:B------:R0:W-:Y:S04]  /*21540*/  STS.U8 [R15+UR4+0x13e00], R24 ;  /* 0x013e00180f007988 */ /* 0x0001e80008000004 */
[----:B------:R1:W-:Y:S04]  /*21550*/  STS.U8 [R15+UR4+0x1be00], R25 ;  /* 0x01be00190f007988 */ /* 0x0003e80008000004 */
[----:B0-----:R-:W4:Y:S04]  /*21560*/  LDL.LU R24, [R1+0x2a8] ;  /* 0x0002a80001187983 */ /* 0x001f280000300800 */
[----:B-1----:R-:W4:Y:S01]  /*21570*/  LDL.LU R25, [R1+0x2ac] ;  /* 0x0002ac0001197983 */ /* 0x002f220000300800 */
[----:B------:R-:W-:-:S03]  /*21580*/  LOP3.LUT R32, R12, 0x50, RZ, 0x3c, !PT ;  /* 0x000000500c207812 */ /* 0x000fc600078e3cff */
[----:B------:R-:W4:Y:S04]  /*21590*/  LDL.LU R15, [R1+0xc8] ;  /* 0x0000c800010f7983 */ /* 0x000f280000300800 */
[----:B------:R-:W4:Y:S04]  /*215a0*/  LDL.LU R56, [R1+0xc4] ;  /* 0x0000c40001387983 */ /* 0x000f280000300800 */
[----:B------:R-:W4:Y:S04]  /*215b0*/  LDL.LU R58, [R1+0x94] ;  /* 0x00009400013a7983 */ /* 0x000f280000300800 */
[----:B--2---:R0:W-:Y:S04]  /*215c0*/  STS.U8 [R32+UR4+0x10280], R38 ;  /* 0x0102802620007988 */ /* 0x0041e80008000004 */
[----:B0-----:R-:W2:Y:S04]  /*215d0*/  LDL.LU R38, [R1+0x8c] ;  /* 0x00008c0001267983 */ /* 0x001ea80000300800 */
[----:B---3--:R0:W-:Y:S04]  /*215e0*/  STS.U8 [R32+UR4+0x18280], R0 ;  /* 0x0182800020007988 */ /* 0x0081e80008000004 */
[----:B----4-:R1:W-:Y:S04]  /*215f0*/  STS.U8 [R32+UR4+0x10680], R4 ;  /* 0x0106800420007988 */ /* 0x0103e80008000004 */
[----:B------:R3:W-:Y:S04]  /*21600*/  STS.U8 [R32+UR4+0x18680], R7 ;  /* 0x0186800720007988 */ /* 0x0007e80008000004 */
[----:B0-----:R-:W4:Y:S04]  /*21610*/  LDL.LU R0, [R1+0xbc4] ;  /* 0x000bc40001007983 */ /* 0x001f280000300800 */
[----:B-1----:R-:W4:Y:S04]  /*21620*/  LDL.LU R4, [R1+0xbc0] ;  /* 0x000bc00001047983 */ /* 0x002f280000300800 */
[----:B---3--:R-:W3:Y:S04]  /*21630*/  LDL.LU R7, [R1+0xbbc] ;  /* 0x000bbc0001077983 */ /* 0x008ee80000300800 */
[----:B------:R-:W-:Y:S04]  /*21640*/  STS.U8 [R32+UR4+0x10a80], R25 ;  /* 0x010a801920007988 */ /* 0x000fe80008000004 */
[----:B------:R-:W-:Y:S04]  /*21650*/  STS.U8 [R32+UR4+0x18a80], R24 ;  /* 0x018a801820007988 */ /* 0x000fe80008000004 */
[----:B------:R-:W-:Y:S04]  /*21660*/  STS.U8 [R32+UR4+0x10e80], R54 ;  /* 0x010e803620007988 */ /* 0x000fe80008000004 */
[----:B------:R-:W-:Y:S04]  /*21670*/  STS.U8 [R32+UR4+0x18e80], R55 ;  /* 0x018e803720007988 */ /* 0x000fe80008000004 */
[----:B------:R-:W-:Y:S04]  /*21680*/  STS.U8 [R32+UR4+0x11280], R36 ;  /* 0x0112802420007988 */ /* 0x000fe80008000004 */
[----:B------:R0:W-:Y:S04]  /*21690*/  STS.U8 [R32+UR4+0x19280], R40 ;  /* 0x0192802820007988 */ /* 0x0001e80008000004 */
[----:B0-----:R-:W3:Y:S04]  /*216a0*/  LDL.LU R40, [R1+0xb00] ;  /* 0x000b000001287983 */ /* 0x001ee80000300800 */
[----:B------:R0:W-:Y:S04]  /*216b0*/  STS.U8 [R32+UR4+0x11680], R60 ;  /* 0x0116803c20007988 */ /* 0x0001e80008000004 */
        /* <DEDUP_REMOVED lines=8> */
[----:B------:R-:W-:Y:S04]  /*21740*/  STS.U8 [R32+UR4+0x1a680], R56 ;  /* 0x01a6803820007988 */ /* 0x000fe80008000004 */
[----:B0-----:R-:W4:Y:S04]  /*21750*/  LDL.LU R60, [R1+0xafc] ;  /* 0x000afc00013c7983 */ /* 0x001f280000300800 */
[----:B------:R-:W-:Y:S04]  /*21760*/  STS.U8 [R32+UR4+0x12a80], R58 ;  /* 0x012a803a20007988 */ /* 0x000fe80008000004 */
[----:B-1----:R-:W4:Y:S04]  /*21770*/  LDL.LU R42, [R1+0x2e4] ;  /* 0x0002e400012a7983 */ /* 0x002f280000300800 */
[----:B------:R-:W4:Y:S04]  /*21780*/  LDL.LU R44, [R1+0x2e0] ;  /* 0x0002e000012c7983 */ /* 0x000f280000300800 */
[----:B------:R-:W4:Y:S04]  /*21790*/  LDL.LU R46, [R1+0x2a4] ;  /* 0x0002a400012e7983 */ /* 0x000f280000300800 */
[----:B------:R-:W4:Y:S04]  /*217a0*/  LDL.LU R48, [R1+0x2a0] ;  /* 0x0002a00001307983 */ /* 0x000f280000300800 */
[----:B------:R-:W4:Y:S04]  /*217b0*/  LDL.LU R30, [R1+0x264] ;  /* 0x00026400011e7983 */ /* 0x000f280000300800 */
[----:B------:R-:W4:Y:S04]  /*217c0*/  LDL.LU R31, [R1+0x260] ;  /* 0x00026000011f7983 */ /* 0x000f280000300800 */
[----:B------:R-:W4:Y:S04]  /*217d0*/  LDL R14, [R1+0x308] ;  /* 0x00030800010e7983 */ /* 0x000f280000100800 */
[----:B------:R-:W4:Y:S01]  /*217e0*/  LDL R15, [R1+0x304] ;  /* 0x00030400010f7983 */ /* 0x000f220000100800 */
[----:B------:R-:W-:-:S03]  /*217f0*/  LOP3.LUT R24, R12, 0x60, RZ, 0x3c, !PT ;  /* 0x000000600c187812 */ /* 0x000fc600078e3cff */
[----:B--2---:R-:W-:Y:S04]  /*21800*/  STS.U8 [R32+UR4+0x1aa80], R38 ;  /* 0x01aa802620007988 */ /* 0x004fe80008000004 */
[----:B------:R0:W-:Y:S04]  /*21810*/  STS.U8 [R32+UR4+0x12e80], R8 ;  /* 0x012e800820007988 */ /* 0x0001e80008000004 */
[----:B------:R1:W-:Y:S04]  /*21820*/  STS.U8 [R32+UR4+0x1ae80], R3 ;  /* 0x01ae800320007988 */ /* 0x0003e80008000004 */
[----:B------:R2:W-:Y:S04]  /*21830*/  STS.U8 [R32+UR4+0x13280], R6 ;  /* 0x0132800620007988 */ /* 0x0005e80008000004 */
[----:B------:R0:W-:Y:S04]  /*21840*/  STS.U8 [R32+UR4+0x1b280], R5 ;  /* 0x01b2800520007988 */ /* 0x0001e80008000004 */
[----:B------:R-:W-:Y:S04]  /*21850*/  STS.U8 [R32+UR4+0x13680], R52 ;  /* 0x0136803420007988 */ /* 0x000fe80008000004 */
[----:B------:R0:W-:Y:S04]  /*21860*/  STS.U8 [R32+UR4+0x1b680], R50 ;  /* 0x01b6803220007988 */ /* 0x0001e80008000004 */
[----:B------:R1:W-:Y:S04]  /*21870*/  STS.U8 [R32+UR4+0x13a80], R26 ;  /* 0x013a801a20007988 */ /* 0x0003e80008000004 */
[----:B------:R2:W-:Y:S04]  /*21880*/  STS.U8 [R32+UR4+0x1ba80], R27 ;  /* 0x01ba801b20007988 */ /* 0x0005e80008000004 */
[----:B0-----:R-:W4:Y:S04]  /*21890*/  LDL.LU R8, [R1+0xbb8] ;  /* 0x000bb80001087983 */ /* 0x001f280000300800 */
[----:B-1----:R-:W4:Y:S04]  /*218a0*/  LDL.LU R3, [R1+0xbb4] ;  /* 0x000bb40001037983 */ /* 0x002f280000300800 */
[----:B------:R0:W-:Y:S04]  /*218b0*/  STS.U8 [R32+UR4+0x13e80], R28 ;  /* 0x013e801c20007988 */ /* 0x0001e80008000004 */
[----:B------:R1:W-:Y:S04]  /*218c0*/  STS.U8 [R32+UR4+0x1be80], R29 ;  /* 0x01be801d20007988 */ /* 0x0003e80008000004 */
[----:B--2---:R-:W2:Y:S04]  /*218d0*/  LDL.LU R6, [R1+0xbb0] ;  /* 0x000bb00001067983 */ /* 0x004ea80000300800 */
[----:B------:R-:W2:Y:S04]  /*218e0*/  LDL.LU R5, [R1+0xbac] ;  /* 0x000bac0001057983 */ /* 0x000ea80000300800 */
[----:B------:R-:W2:Y:S04]  /*218f0*/  LDL R50, [R1+0x32c] ;  /* 0x00032c0001327983 */ /* 0x000ea80000100800 */
[----:B------:R-:W2:Y:S04]  /*21900*/  LDL R25, [R1+0x318] ;  /* 0x0003180001197983 */ /* 0x000ea80000100800 */
[----:B------:R-:W2:Y:S04]  /*21910*/  LDL R26, [R1+0x310] ;  /* 0x00031000011a7983 */ /* 0x000ea80000100800 */
[----:B------:R-:W2:Y:S04]  /*21920*/  LDL R27, [R1+0x30c] ;  /* 0x00030c00011b7983 */ /* 0x000ea80000100800 */
[----:B0-----:R-:W2:Y:S04]  /*21930*/  LDL R28, [R1+0x328] ;  /* 0x00032800011c7983 */ /* 0x001ea80000100800 */
[----:B-1----:R-:W2:Y:S04]  /*21940*/  LDL R29, [R1+0x324] ;  /* 0x00032400011d7983 */ /* 0x002ea80000100800 */
[----:B------:R-:W2:Y:S04]  /*21950*/  LDL R32, [R1+0x314] ;  /* 0x0003140001207983 */ /* 0x000ea80000100800 */
[----:B---3--:R0:W-:Y:S04]  /*21960*/  STS.U8 [R24+UR4+0x10300], R40 ;  /* 0x0103002818007988 */ /* 0x0081e80008000004 */
[----:B0-----:R-:W3:Y:S01]  /*21970*/  LDL R40, [R1+0x330] ;  /* 0x0003300001287983 */ /* 0x001ee20000100800 */
[----:B------:R-:W-:-:S02]  /*21980*/  PRMT R16, RZ, 0x7610, R16 ;  /* 0x00007610ff107816 */ /* 0x000fc40000000010 */
[----:B------:R-:W-:Y:S01]  /*21990*/  PRMT R17, RZ, 0x7610, R17 ;  /* 0x00007610ff117816 */ /* 0x000fe20000000011 */
[----:B----4-:R-:W-:Y:S04]  /*219a0*/  STS.U8 [R24+UR4+0x18300], R60 ;  /* 0x0183003c18007988 */ /* 0x010fe80008000004 */
[----:B------:R0:W-:Y:S04]  /*219b0*/  STS.U8 [R24+UR4+0x10700], R42 ;  /* 0x0107002a18007988 */ /* 0x0001e80008000004 */
[----:B------:R2:W4:Y:S04]  /*219c0*/  @!P4 LDG.E.U8 R16, desc[UR14][R14.64] ;  /* 0x0000000e0e10c981 */ /* 0x000528000c1e1100 */
[----:B------:R1:W-:Y:S01]  /*219d0*/  STS.U8 [R24+UR4+0x18700], R44 ;  /* 0x0187002c18007988 */ /* 0x0003e20008000004 */
[----:B------:R-:W-:-:S03]  /*219e0*/  PRMT R18, RZ, 0x7610, R18 ;  /* 0x00007610ff127816 */ /* 0x000fc60000000012 */
[----:B------:R1:W-:Y:S04]  /*219f0*/  STS.U8 [R24+UR4+0x10b00], R46 ;  /* 0x010b002e18007988 */ /* 0x0003e80008000004 */
[----:B0-----:R-:W4:Y:S04]  /*21a00*/  LDL.LU R42, [R1+0x258] ;  /* 0x00025800012a7983 */ /* 0x001f280000300800 */
[----:B------:R0:W-:Y:S04]  /*21a10*/  STS.U8 [R24+UR4+0x18b00], R48 ;  /* 0x018b003018007988 */ /* 0x0001e80008000004 */
[----:B------:R0:W-:Y:S04]  /*21a20*/  STS.U8 [R24+UR4+0x10f00], R30 ;  /* 0x010f001e18007988 */ /* 0x0001e80008000004 */
[----:B------:R0:W-:Y:S04]  /*21a30*/  STS.U8 [R24+UR4+0x18f00], R31 ;  /* 0x018f001f18007988 */ /* 0x0001e80008000004 */
[----:B-1----:R-:W4:Y:S04]  /*21a40*/  LDL.LU R44, [R1+0x250] ;  /* 0x00025000012c7983 */ /* 0x002f280000300800 */
[----:B------:R-:W4:Y:S04]  /*21a50*/  LDL.LU R46, [R1+0x218] ;  /* 0x00021800012e7983 */ /* 0x000f280000300800 */
[----:B0-----:R-:W4:Y:S04]  /*21a60*/  LDL.LU R48, [R1+0x210] ;  /* 0x0002100001307983 */ /* 0x001f280000300800 */
[----:B------:R-:W4:Y:S04]  /*21a70*/  LDL.LU R30, [R1+0x1d8] ;  /* 0x0001d800011e7983 */ /* 0x000f280000300800 */
[----:B------:R-:W4:Y:S01]  /*21a80*/  LDL.LU R31, [R1+0x1d0] ;  /* 0x0001d000011f7983 */ /* 0x000f220000300800 */
[----:B------:R-:W-:-:S03]  /*21a90*/  PRMT R19, RZ, 0x7610, R19 ;  /* 0x00007610ff137816 */ /* 0x000fc60000000013 */
[----:B------:R-:W4:Y:S04]  /*21aa0*/  LDL R36, [R1+0x338] ;  /* 0x0003380001247983 */ /* 0x000f280000100800 */
[----:B------:R-:W4:Y:S01]  /*21ab0*/  LDL R38, [R1+0x334] ;  /* 0x0003340001267983 */ /* 0x000f220000100800 */
[----:B--2---:R-:W-:Y:S02]  /*21ac0*/  @!P4 IMAD.MOV.U32 R14, RZ, RZ, R28 ;  /* 0x000000ffff0ec224 */ /* 0x004fe400078e001c */
[----:B------:R-:W-:Y:S01]  /*21ad0*/  @!P4 IMAD.MOV.U32 R15, RZ, RZ, R29 ;  /* 0x000000ffff0fc224 */ /* 0x000fe200078e001d */
[----:B------:R-:W2:Y:S04]  /*21ae0*/  LDL R28, [R1+0x320] ;  /* 0x00032000011c7983 */ /* 0x000ea80000100800 */
[----:B------:R-:W2:Y:S04]  /*21af0*/  LDL R29, [R1+0x31c] ;  /* 0x00031c00011d7983 */ /* 0x000ea80000100800 */
[----:B------:R0:W2:Y:S02]  /*21b00*/  @!P4 LDG.E.U8 R17, desc[UR14][R14.64] ;  /* 0x0000000e0e11c981 */ /* 0x0000a4000c1e1100 */
[----:B0-----:R-:W-:-:S02]  /*21b10*/  @!P4 IMAD.MOV.U32 R14, RZ, RZ, R26 ;  /* 0x000000ffff0ec224 */ /* 0x001fc400078e001a */
[----:B------:R-:W-:Y:S01]  /*21b20*/  @!P4 IMAD.MOV.U32 R15, RZ, RZ, R27 ;  /* 0x000000ffff0fc224 */ /* 0x000fe200078e001b */
[----:B------:R-:W2:Y:S04]  /*21b30*/  LDL R26, [R1+0x340] ;  /* 0x00034000011a7983 */ /* 0x000ea80000100800 */
[----:B------:R-:W2:Y:S04]  /*21b40*/  LDL R27, [R1+0x33c] ;  /* 0x00033c00011b7983 */ /* 0x000ea80000100800 */
[----:B------:R0:W2:Y:S04]  /*21b50*/  @!P4 LDG.E.U8 R18, desc[UR14][R14.64] ;  /* 0x0000000e0e12c981 */ /* 0x0000a8000c1e1100 */
[----:B------:R-:W2:Y:S01]  /*21b60*/  LDL.LU R52, [R1+0x198] ;  /* 0x0001980001347983 */ /* 0x000ea20000300800 */
[----:B0-----:R-:W-:-:S02]  /*21b70*/  @!P4 IMAD.MOV.U32 R15, RZ, RZ, R50 ;  /* 0x000000ffff0fc224 */ /* 0x001fc400078e0032 */
[----:B---3--:R-:W-:-:S05]  /*21b80*/  @!P4 IMAD.MOV.U32 R14, RZ, RZ, R40 ;  /* 0x000000ffff0ec224 */ /* 0x008fca00078e0028 */
[----:B------:R0:W3:Y:S02]  /*21b90*/  @!P4 LDG.E.U8 R19, desc[UR14][R14.64] ;  /* 0x0000000e0e13c981 */ /* 0x0000e4000c1e1100 */
[----:B0-----:R-:W-:Y:S02]  /*21ba0*/  @!P4 IMAD.MOV.U32 R14, RZ, RZ, R25 ;  /* 0x000000ffff0ec224 */ /* 0x001fe400078e0019 */
[----:B------:R-:W3:Y:S04]  /*21bb0*/  LDL.LU R25, [R1+0x190] ;  /* 0x0001900001197983 */ /* 0x000ee80000300800 */
[----:B------:R-:W3:Y:S01]  /*21bc0*/  LDL.LU R54, [R1+0x158] ;  /* 0x0001580001367983 */ /* 0x000ee20000300800 */
[----:B------:R-:W-:-:S03]  /*21bd0*/  @!P4 IMAD.MOV.U32 R15, RZ, RZ, R32 ;  /* 0x000000ffff0fc224 */ /* 0x000fc600078e0020 */
[----:B------:R-:W3:Y:S04]  /*21be0*/  LDL.LU R55, [R1+0x150] ;  /* 0x0001500001377983 */ /* 0x000ee80000300800 */
[----:B------:R-:W3:Y:S01]  /*21bf0*/  LDL.LU R32, [R1+0x118] ;  /* 0x0001180001207983 */ /* 0x000ee20000300800 */
[----:B------:R-:W-:-:S03]  /*21c00*/  PRMT R20, RZ, 0x7610, R20 ;  /* 0x00007610ff147816 */ /* 0x000fc60000000014 */
[----:B----4-:R0:W-:Y:S04]  /*21c10*/  STS.U8 [R24+UR4+0x11300], R42 ;  /* 0x0113002a18007988 */ /* 0x0101e80008000004 */
[----:B------:R1:W-:Y:S04]  /*21c20*/  STS.U8 [R24+UR4+0x19300], R44 ;  /* 0x0193002c18007988 */ /* 0x0003e80008000004 */
[----:B------:R4:W3:Y:S04]  /*21c30*/  @!P4 LDG.E.U8 R20, desc[UR14][R14.64] ;  /* 0x0000000e0e14c981 */ /* 0x0008e8000c1e1100 */
[----:B------:R0:W-:Y:S04]  /*21c40*/  STS.U8 [R24+UR4+0x11700], R46 ;  /* 0x0117002e18007988 */ /* 0x0001e80008000004 */
[----:B------:R0:W-:Y:S04]  /*21c50*/  STS.U8 [R24+UR4+0x19700], R48 ;  /* 0x0197003018007988 */ /* 0x0001e80008000004 */
[----:B------:R0:W-:Y:S04]  /*21c60*/  STS.U8 [R24+UR4+0x11b00], R30 ;  /* 0x011b001e18007988 */ /* 0x0001e80008000004 */
[----:B------:R0:W-:Y:S01]  /*21c70*/  STS.U8 [R24+UR4+0x19b00], R31 ;  /* 0x019b001f18007988 */ /* 0x0001e20008000004 */
[----:B----4-:R-:W-:-:S03]  /*21c80*/  @!P4 IMAD.MOV.U32 R14, RZ, RZ, R36 ;  /* 0x000000ffff0ec224 */ /* 0x010fc600078e0024 */
[----:B------:R-:W4:Y:S04]  /*21c90*/  LDL.LU R36, [R1+0xb30] ;  /* 0x000b300001247983 */ /* 0x000f280000300800 */
[----:B------:R-:W4:Y:S01]  /*21ca0*/  LDL.LU R56, [R1+0xb28] ;  /* 0x000b280001387983 */ /* 0x000f220000300800 */
[----:B------:R-:W-:-:S03]  /*21cb0*/  @!P4 IMAD.MOV.U32 R15, RZ, RZ, R38 ;  /* 0x000000ffff0fc224 */ /* 0x000fc600078e0026 */
[----:B------:R-:W4:Y:S04]  /*21cc0*/  LDL.LU R58, [R1+0xac0] ;  /* 0x000ac000013a7983 */ /* 0x000f280000300800 */
[----:B------:R-:W4:Y:S04]  /*21cd0*/  LDL.LU R38, [R1+0xab0] ;  /* 0x000ab00001267983 */ /* 0x000f280000300800 */
[----:B------:R-:W4:Y:S04]  /*21ce0*/  LDL.LU R40, [R1+0x2d0] ;  /* 0x0002d00001287983 */ /* 0x000f280000300800 */
[----:B------:R-:W4:Y:S04]  /*21cf0*/  LDL.LU R60, [R1+0x2c8] ;  /* 0x0002c800013c7983 */ /* 0x000f280000300800 */
[----:B0-----:R-:W4:Y:S04]  /*21d00*/  LDL.LU R42, [R1+0x290] ;  /* 0x00029000012a7983 */ /* 0x001f280000300800 */
[----:B-1----:R-:W4:Y:S04]  /*21d10*/  LDL.LU R44, [R1+0x288] ;  /* 0x00028800012c7983 */ /* 0x002f280000300800 */
[----:B------:R-:W4:Y:S04]  /*21d20*/  LDL.LU R46, [R1+0x248] ;  /* 0x00024800012e7983 */ /* 0x000f280000300800 */
[----:B------:R-:W4:Y:S04]  /*21d30*/  LDL.LU R48, [R1+0x240] ;  /* 0x0002400001307983 */ /* 0x000f280000300800 */
[----:B------:R-:W4:Y:S04]  /*21d40*/  LDL.LU R30, [R1+0x208] ;  /* 0x00020800011e7983 */ /* 0x000f280000300800 */
[----:B------:R-:W4:Y:S04]  /*21d50*/  LDL.LU R31, [R1+0x200] ;  /* 0x00020000011f7983 */ /* 0x000f280000300800 */
[----:B--2---:R-:W-:Y:S04]  /*21d60*/  STS.U8 [R24+UR4+0x11f00], R52 ;  /* 0x011f003418007988 */ /* 0x004fe80008000004 */
[----:B---3--:R-:W-:Y:S04]  /*21d70*/  STS.U8 [R24+UR4+0x19f00], R25 ;  /* 0x019f001918007988 */ /* 0x008fe80008000004 */
        /* <DEDUP_REMOVED lines=11> */
[----:B--2---:R-:W2:Y:S04]  /*21e30*/  LDL.LU R7, [R1+0xba0] ;  /* 0x000ba00001077983 */ /* 0x004ea80000300800 */
[----:B---3--:R-:W3:Y:S04]  /*21e40*/  LDL.LU R10, [R1+0xb9c] ;  /* 0x000b9c00010a7983 */ /* 0x008ee80000300800 */
[----:B------:R-:W2:Y:S04]  /*21e50*/  LDL.LU R9, [R1+0xb98] ;  /* 0x000b980001097983 */ /* 0x000ea80000300800 */
[----:B------:R-:W2:Y:S01]  /*21e60*/  LDL.LU R11, [R1+0xb94] ;  /* 0x000b9400010b7983 */ /* 0x000ea20000300800 */
[----:B------:R-:W-:-:S02]  /*21e70*/  PRMT R21, RZ, 0x7610, R21 ;  /* 0x00007610ff157816 */ /* 0x000fc40000000015 */
[----:B------:R-:W-:-:S04]  /*21e80*/  PRMT R22, RZ, 0x7610, R22 ;  /* 0x00007610ff167816 */ /* 0x000fc80000000016 */
[----:B------:R0:W3:Y:S01]  /*21e90*/  @!P4 LDG.E.U8 R21, desc[UR14][R14.64] ;  /* 0x0000000e0e15c981 */ /* 0x0000e2000c1e1100 */
[----:B------:R-:W-:Y:S01]  /*21ea0*/  PRMT R23, RZ, 0x7610, R23 ;  /* 0x00007610ff177816 */ /* 0x000fe20000000017 */
[----:B0-----:R-:W-:Y:S02]  /*21eb0*/  @!P4 IMAD.MOV.U32 R14, RZ, RZ, R28 ;  /* 0x000000ffff0ec224 */ /* 0x001fe400078e001c */
[----:B------:R-:W-:-:S05]  /*21ec0*/  @!P4 IMAD.MOV.U32 R15, RZ, RZ, R29 ;  /* 0x000000ffff0fc224 */ /* 0x000fca00078e001d */
[----:B------:R0:W3:Y:S04]  /*21ed0*/  @!P4 LDG.E.U8 R22, desc[UR14][R14.64] ;  /* 0x0000000e0e16c981 */ /* 0x0000e8000c1e1100 */
[----:B------:R-:W-:Y:S04]  /*21ee0*/  STS.U8 [R24+UR4+0x1b300], R33 ;  /* 0x01b3002118007988 */ /* 0x000fe80008000004 */
[----:B------:R-:W-:Y:S01]  /*21ef0*/  STS.U8 [R24+UR4+0x13700], R39 ;  /* 0x0137002718007988 */ /* 0x000fe20008000004 */
[----:B0-----:R-:W-:Y:S02]  /*21f00*/  @!P4 IMAD.MOV.U32 R14, RZ, RZ, R26 ;  /* 0x000000ffff0ec224 */ /* 0x001fe400078e001a */
[----:B------:R-:W-:Y:S01]  /*21f10*/  @!P4 IMAD.MOV.U32 R15, RZ, RZ, R27 ;  /* 0x000000ffff0fc224 */ /* 0x000fe200078e001b */
[----:B------:R-:W-:Y:S04]  /*21f20*/  STS.U8 [R24+UR4+0x1b700], R41 ;  /* 0x01b7002918007988 */ /* 0x000fe80008000004 */
[----:B------:R0:W3:Y:S04]  /*21f30*/  @!P4 LDG.E.U8 R23, desc[UR14][R14.64] ;  /* 0x0000000e0e17c981 */ /* 0x0000e8000c1e1100 */
[----:B------:R-:W-:Y:S04]  /*21f40*/  STS.U8 [R24+UR4+0x13b00], R47 ;  /* 0x013b002f18007988 */ /* 0x000fe80008000004 */
[----:B------:R-:W-:Y:S04]  /*21f50*/  STS.U8 [R24+UR4+0x1bb00], R49 ;  /* 0x01bb003118007988 */ /* 0x000fe80008000004 */
[----:B------:R-:W-:Y:S04]  /*21f60*/  STS.U8 [R24+UR4+0x13f00], R35 ;  /* 0x013f002318007988 */ /* 0x000fe80008000004 */
[----:B------:R-:W-:Y:S01]  /*21f70*/  STS.U8 [R24+UR4+0x1bf00], R57 ;  /* 0x01bf003918007988 */ /* 0x000fe20008000004 */
[----:B0-----:R-:W-:-:S05]  /*21f80*/  LOP3.LUT R15, R12, 0x70, RZ, 0x3c, !PT ;  /* 0x000000700c0f7812 */ /* 0x001fca00078e3cff */
        /* <DEDUP_REMOVED lines=11> */
[----:B------:R0:W-:Y:S02]  /*22040*/  STS.U8 [R15+UR4+0x19780], R31 ;  /* 0x0197801f0f007988 */ /* 0x0001e40008000004 */
[----:B0-----:R-:W0:Y:S02]  /*22050*/  S2R R31, SR_TID.X ;  /* 0x00000000001f7919 */ /* 0x001e240000002100 */
[----:B--2---:R1:W-:Y:S04]  /*22060*/  STS.U8 [R15+UR4+0x11b80], R11 ;  /* 0x011b800b0f007988 */ /* 0x0043e80008000004 */
[----:B------:R2:W-:Y:S04]  /*22070*/  STS.U8 [R15+UR4+0x19b80], R9 ;  /* 0x019b80090f007988 */ /* 0x0005e80008000004 */
[----:B---3--:R3:W-:Y:S04]  /*22080*/  STS.U8 [R15+UR4+0x11f80], R10 ;  /* 0x011f800a0f007988 */ /* 0x0087e80008000004 */
[----:B------:R4:W-:Y:S04]  /*22090*/  STS.U8 [R15+UR4+0x19f80], R7 ;  /* 0x019f80070f007988 */ /* 0x0009e80008000004 */
[----:B------:R0:W-:Y:S04]  /*220a0*/  STS.U8 [R15+UR4+0x12380], R8 ;  /* 0x012380080f007988 */ /* 0x0001e80008000004 */
[----:B------:R0:W-:Y:S04]  /*220b0*/  STS.U8 [R15+UR4+0x1a380], R5 ;  /* 0x01a380050f007988 */ /* 0x0001e80008000004 */
[----:B-1----:R1:W5:Y:S04]  /*220c0*/  LDL.LU R11, [R1+0xb90] ;  /* 0x000b9000010b7983 */ /* 0x0023680000300800 */
[----:B--2---:R1:W5:Y:S04]  /*220d0*/  LDL.LU R9, [R1+0xb8c] ;  /* 0x000b8c0001097983 */ /* 0x0043680000300800 */
[----:B---3--:R1:W5:Y:S04]  /*220e0*/  LDL.LU R10, [R1+0xb88] ;  /* 0x000b8800010a7983 */ /* 0x0083680000300800 */
[----:B----4-:R1:W5:Y:S04]  /*220f0*/  LDL.LU R7, [R1+0xb84] ;  /* 0x000b840001077983 */ /* 0x0103680000300800 */
[----:B0-----:R1:W5:Y:S04]  /*22100*/  LDL.LU R8, [R1+0xb80] ;  /* 0x000b800001087983 */ /* 0x0013680000300800 */
[----:B------:R1:W5:Y:S04]  /*22110*/  LDL.LU R5, [R1+0xb7c] ;  /* 0x000b7c0001057983 */ /* 0x0003680000300800 */
[----:B------:R0:W-:Y:S04]  /*22120*/  STS.U8 [R15+UR4+0x12780], R6 ;  /* 0x012780060f007988 */ /* 0x0001e80008000004 */
[----:B------:R2:W-:Y:S04]  /*22130*/  STS.U8 [R15+UR4+0x1a780], R3 ;  /* 0x01a780030f007988 */ /* 0x0005e80008000004 */
[----:B------:R3:W-:Y:S04]  /*22140*/  STS.U8 [R15+UR4+0x12b80], R4 ;  /* 0x012b80040f007988 */ /* 0x0007e80008000004 */
[----:B------:R4:W-:Y:S04]  /*22150*/  STS.U8 [R15+UR4+0x1ab80], R0 ;  /* 0x01ab80000f007988 */ /* 0x0009e80008000004 */
[----:B------:R1:W-:Y:S04]  /*22160*/  STS.U8 [R15+UR4+0x12f80], R2 ;  /* 0x012f80020f007988 */ /* 0x0003e80008000004 */
[----:B------:R1:W-:Y:S04]  /*22170*/  STS.U8 [R15+UR4+0x1af80], R13 ;  /* 0x01af800d0f007988 */ /* 0x0003e80008000004 */
[----:B0-----:R0:W5:Y:S04]  /*22180*/  LDL.LU R6, [R1+0xb78] ;  /* 0x000b780001067983 */ /* 0x0011680000300800 */
[----:B--2---:R0:W5:Y:S04]  /*22190*/  LDL.LU R3, [R1+0xb74] ;  /* 0x000b740001037983 */ /* 0x0041680000300800 */
[----:B---3--:R0:W5:Y:S04]  /*221a0*/  LDL.LU R4, [R1+0xb70] ;  /* 0x000b700001047983 */ /* 0x0081680000300800 */
[----:B----4-:R0:W5:Y:S04]  /*221b0*/  LDL.LU R0, [R1+0xb6c] ;  /* 0x000b6c0001007983 */ /* 0x0101680000300800 */
[----:B-1----:R0:W5:Y:S04]  /*221c0*/  LDL.LU R2, [R1+0xb68] ;  /* 0x000b680001027983 */ /* 0x0021680000300800 */
[----:B------:R0:W5:Y:S01]  /*221d0*/  LDL.LU R13, [R1+0xb64] ;  /* 0x000b6400010d7983 */ /* 0x0001620000300800 */
[----:B------:R-:W-:-:S04]  /*221e0*/  SHF.R.S32.HI R14, RZ, 0x7, R31 ;  /* 0x00000007ff0e7819 */ /* 0x000fc8000001141f */
[----:B------:R-:W-:Y:S01]  /*221f0*/  SGXT R14, R14, 0x1 ;  /* 0x000000010e0e781a */ /* 0x000fe20000000200 */
[----:B------:R-:W-:Y:S04]  /*22200*/  STS.U8 [R15+UR4+0x13380], R34 ;  /* 0x013380220f007988 */ /* 0x000fe80008000004 */
[----:B------:R-:W-:Y:S01]  /*22210*/  STS.U8 [R15+UR4+0x1b380], R37 ;  /* 0x01b380250f007988 */ /* 0x000fe20008000004 */
[----:B------:R-:W-:-:S03]  /*22220*/  LOP3.LUT R14, R14, 0x90, RZ, 0xc0, !PT ;  /* 0x000000900e0e7812 */ /* 0x000fc600078ec0ff */
[----:B------:R-:W-:Y:S04]  /*22230*/  STS.U8 [R15+UR4+0x13780], R43 ;  /* 0x0137802b0f007988 */ /* 0x000fe80008000004 */
[----:B------:R-:W-:Y:S04]  /*22240*/  STS.U8 [R15+UR4+0x1b780], R45 ;  /* 0x01b7802d0f007988 */ /* 0x000fe80008000004 */
[----:B------:R-:W-:Y:S01]  /*22250*/  STS.U8 [R15+UR4+0x13b80], R51 ;  /* 0x013b80330f007988 */ /* 0x000fe20008000004 */
[----:B------:R-:W-:-:S03]  /*22260*/  LOP3.LUT R14, R14, 0x7f, R31, 0x78, !PT ;  /* 0x0000007f0e0e7812 */ /* 0x000fc600078e781f */
[----:B------:R-:W-:Y:S04]  /*22270*/  STS.U8 [R15+UR4+0x1bb80], R53 ;  /* 0x01bb80350f007988 */ /* 0x000fe80008000004 */
[----:B------:R-:W-:Y:S04]  /*22280*/  STS.U8 [R15+UR4+0x13f80], R59 ;  /* 0x013f803b0f007988 */ /* 0x000fe80008000004 */
[----:B------:R1:W-:Y:S04]  /*22290*/  STS.U8 [R15+UR4+0x1bf80], R61 ;  /* 0x01bf803d0f007988 */ /* 0x0003e80008000004 */
[----:B------:R2:W-:Y:S04]  /*222a0*/  STS.U8 [R14+UR4+0x20800], R16 ;  /* 0x020800100e007988 */ /* 0x0005e80008000004 */
[----:B------:R3:W-:Y:S01]  /*222b0*/  STS.U8 [R14+UR4+0x20c00], R17 ;  /* 0x020c00110e007988 */ /* 0x0007e20008000004 */
[----:B-1----:R-:W-:-:S02]  /*222c0*/  LOP3.LUT R15, R14, 0x20, RZ, 0x3c, !PT ;  /* 0x000000200e0f7812 */ /* 0x002fc400078e3cff */
[C---:B--2---:R-:W-:Y:S02]  /*222d0*/  LOP3.LUT R16, R14.reuse, 0x40, RZ, 0x3c, !PT ;  /* 0x000000400e107812 */ /* 0x044fe400078e3cff */
[----:B---3--:R-:W-:Y:S01]  /*222e0*/  LOP3.LUT R14, R14, 0x60, RZ, 0x3c, !PT ;  /* 0x000000600e0e7812 */ /* 0x008fe200078e3cff */
[----:B------:R0:W-:Y:S04]  /*222f0*/  STS.U8 [R15+UR4+0x20900], R18 ;  /* 0x020900120f007988 */ /* 0x0001e80008000004 */
[----:B------:R0:W-:Y:S04]  /*22300*/  STS.U8 [R15+UR4+0x20d00], R19 ;  /* 0x020d00130f007988 */ /* 0x0001e80008000004 */
[----:B------:R0:W-:Y:S04]  /*22310*/  STS.U8 [R16+UR4+0x20a00], R20 ;  /* 0x020a001410007988 */ /* 0x0001e80008000004 */
[----:B------:R0:W-:Y:S04]  /*22320*/  STS.U8 [R16+UR4+0x20e00], R21 ;  /* 0x020e001510007988 */ /* 0x0001e80008000004 */
[----:B------:R0:W-:Y:S04]  /*22330*/  STS.U8 [R14+UR4+0x20b00], R22 ;  /* 0x020b00160e007988 */ /* 0x0001e80008000004 */
[----:B------:R0:W-:Y:S01]  /*22340*/  STS.U8 [R14+UR4+0x20f00], R23 ;  /* 0x020f00170e007988 */ /* 0x0001e20008000004 */
[----:B------:R1:W-:Y:S06]  /*22350*/  MEMBAR.ALL.CTA ;  /* 0x0000000000007992 */ /* 0x0003ec0000008000 */
[----:B-1----:R-:W1:Y:S01]  /*22360*/  FENCE.VIEW.ASYNC.S ;  /* 0x00000000000073c6 */ /* 0x002e620000000000 */
[----:B------:R-:W-:Y:S01]  /*22370*/  ULEA UR6, UR11, UR4, 0x3 ;  /* 0x000000040b067291 */ /* 0x000fe2000f8e18ff */
[----:B------:R-:W-:-:S03]  /*22380*/  UMOV UR8, UR54 ;  /* 0x0000003600087c82 */ /* 0x000fc60008000000 */
[----:B------:R-:W-:Y:S01]  /*22390*/  UIADD3 UR6, UPT, UPT, UR6, 0x21000, URZ ;  /* 0x0002100006067890 */ /* 0x000fe2000fffe0ff */
[----:B-1----:R-:W-:Y:S06]  /*223a0*/  BAR.SYNC.DEFER_BLOCKING 0x0 ;  /* 0x0000000000007b1d */ /* 0x002fec0000010000 */
[----:B0-----:R-:W-:Y:S05]  /*223b0*/  @P0 BRA `(.L_x_9) ;  /* 0x0000000000d40947 */ /* 0x001fea0003800000 */
[----:B------:R-:W-:Y:S02]  /*223c0*/  UIADD3 UR70, UPT, UPT, UR5, 0x10, URZ ;  /* 0x0000001005467890 */ /* 0x000fe4000fffe0ff */
[----:B------:R-:W-:Y:S02]  /*223d0*/  UIADD3 UR71, UPT, UPT, UR5, 0x10, URZ ;  /* 0x0000001005477890 */ /* 0x000fe4000fffe0ff */
[----:B------:R-:W-:Y:S01]  /*223e0*/  UIADD3 UR72, UPT, UPT, UR5, 0x10, URZ ;  /* 0x0000001005487890 */ /* 0x000fe2000fffe0ff */
[----:B------:R-:W-:Y:S01]  /*223f0*/  UMOV UR62, 0x0 ;  /* 0x00000000003e7882 */ /* 0x000fe20000000000 */
[----:B------:R-:W-:Y:S01]  /*22400*/  UMOV UR63, 0x8048010 ;  /* 0x08048010003f7882 */ /* 0x000fe20000000000 */
[----:B------:R-:W-:Y:S01]  /*22410*/  UIADD3 UR73, UPT, UPT, UR5, 0x10, URZ ;  /* 0x0000001005497890 */ /* 0x000fe2000fffe0ff */
[----:B------:R-:W-:Y:S01]  /*22420*/  UMOV UR64, UR10 ;  /* 0x0000000a00407c82 */ /* 0x000fe20008000000 */
[----:B------:R-:W-:Y:S01]  /*22430*/  UMOV UR65, 0x40004040 ;  /* 0x4000404000417882 */ /* 0x000fe20000000000 */
[----:B------:R-:W-:Y:S01]  /*22440*/  UMOV UR76, 0x0 ;  /* 0x00000000004c7882 */ /* 0x000fe20000000000 */
[----:B------:R-:W-:Y:S01]  /*22450*/  UMOV UR77, 0x8048010 ;  /* 0x08048010004d7882 */ /* 0x000fe20000000000 */
[----:B------:R-:W-:Y:S01]  /*22460*/  UMOV UR66, 0x0 ;  /* 0x0000000000427882 */ /* 0x000fe20000000000 */
[----:B------:R-:W-:Y:S01]  /*22470*/  UMOV UR67, 0x8048010 ;  /* 0x0804801000437882 */ /* 0x000fe20000000000 */
[----:B------:R-:W-:Y:S01]  /*22480*/  UTCQMMA gdesc[UR64], gdesc[UR12], tmem[UR5], tmem[UR62], idesc[UR63], UPT ;  /* 0x00ff3e0c400075ea */ /* 0x000fe2000b800305 */
[----:B------:R-:W-:Y:S01]  /*22490*/  UMOV UR68, 0x0 ;  /* 0x0000000000447882 */ /* 0x000fe20000000000 */
[----:B------:R-:W-:Y:S01]  /*224a0*/  UMOV UR69, 0x8048010 ;  /* 0x0804801000457882 */ /* 0x000fe20000000000 */
[----:B------:R-:W-:-:S02]  /*224b0*/  UIADD3 UR74, UPT, UPT, UR5, 0x20, URZ ;  /* 0x00000020054a7890 */ /* 0x000fc4000fffe0ff */
[----:B------:R0:W-:Y:S01]  /*224c0*/  UTCQMMA gdesc[UR16], gdesc[UR18], tmem[UR5], tmem[UR76], idesc[UR77], UPT ;  /* 0x00ff4c12100075ea */ /* 0x0001e2000b800305 */
[----:B------:R-:W-:Y:S01]  /*224d0*/  UMOV UR54, 0x0 ;  /* 0x0000000000367882 */ /* 0x000fe20000000000 */
[----:B------:R-:W-:Y:S01]  /*224e0*/  UMOV UR55, 0x8048010 ;  /* 0x0804801000377882 */ /* 0x000fe20000000000 */
[----:B------:R-:W-:Y:S02]  /*224f0*/  UIADD3 UR75, UPT, UPT, UR5, 0x20, URZ ;  /* 0x00000020054b7890 */ /* 0x000fe4000fffe0ff */
[----:B------:R-:W-:Y:S01]  /*22500*/  UTCQMMA gdesc[UR22], gdesc[UR24], tmem[UR5], tmem[UR66], idesc[UR67], UPT ;  /* 0x00ff4218160075ea */ /* 0x000fe2000b800305 */
[----:B------:R-:W-:Y:S01]  /*22510*/  UMOV UR56, 0x0 ;  /* 0x0000000000387882 */ /* 0x000fe20000000000 */
[----:B------:R-:W-:Y:S01]  /*22520*/  UMOV UR57, 0x8048010 ;  /* 0x0804801000397882 */ /* 0x000fe20000000000 */
[----:B------:R-:W-:Y:S01]  /*22530*/  UTCQMMA gdesc[UR26], gdesc[UR28], tmem[UR5], tmem[UR68], idesc[UR69], UPT ;  /* 0x00ff441c1a0075ea */ /* 0x000fe2000b800305 */
[----:B------:R-:W-:Y:S01]  /*22540*/  UMOV UR58, 0x0 ;  /* 0x00000000003a7882 */ /* 0x000fe20000000000 */
[----:B------:R-:W-:Y:S01]  /*22550*/  UMOV UR59, 0x8048010 ;  /* 0x08048010003b7882 */ /* 0x000fe20000000000 */
[----:B0-----:R-:W-:Y:S01]  /*22560*/  UIADD3 UR76, UPT, UPT, UR5, 0x20, URZ ;  /* 0x00000020054c7890 */ /* 0x001fe2000fffe0ff */
[----:B------:R0:W-:Y:S01]  /*22570*/  UTCQMMA gdesc[UR30], gdesc[UR12], tmem[UR70], tmem[UR54], idesc[UR55], UPT ;  /* 0x00ff360c1e0075ea */ /* 0x0001e2000b800346 */
[----:B------:R-:W-:Y:S01]  /*22580*/  UIADD3 UR77, UPT, UPT, UR5, 0x20, URZ ;  /* 0x00000020054d7890 */ /* 0x000fe2000fffe0ff */
[----:B------:R1:W-:Y:S01]  /*22590*/  UTCQMMA gdesc[UR32], gdesc[UR18], tmem[UR71], tmem[UR56], idesc[UR57], UPT ;  /* 0x00ff3812200075ea */ /* 0x0003e2000b800347 */
[----:B------:R-:W-:Y:S01]  /*225a0*/  UMOV UR60, 0x0 ;  /* 0x00000000003c7882 */ /* 0x000fe20000000000 */
[----:B------:R-:W-:Y:S01]  /*225b0*/  UMOV UR61, 0x8048010 ;  /* 0x08048010003d7882 */ /* 0x000fe20000000000 */
[----:B------:R2:W-:Y:S01]  /*225c0*/  UTCQMMA gdesc[UR34], gdesc[UR24], tmem[UR72], tmem[UR58], idesc[UR59], UPT ;  /* 0x00ff3a18220075ea */ /* 0x0005e2000b800348 */
[----:B------:R3:W-:Y:S01]  /*225d0*/  UTCQMMA gdesc[UR36], gdesc[UR28], tmem[UR73], tmem[UR60], idesc[UR61], UPT ;  /* 0x00ff3c1c240075ea */ /* 0x0007e2000b800349 */
[----:B------:R-:W-:Y:S01]  /*225e0*/  UMOV UR64, 0x0 ;  /* 0x0000000000407882 */ /* 0x000fe20000000000 */
[----:B------:R-:W-:Y:S01]  /*225f0*/  UMOV UR65, 0x8048010 ;  /* 0x0804801000417882 */ /* 0x000fe20000000000 */
[----:B------:R4:W-:Y:S01]  /*22600*/  UTCQMMA gdesc[UR38], gdesc[UR12], tmem[UR74], tmem[UR62], idesc[UR63], UPT ;  /* 0x00ff3e0c260075ea */ /* 0x0009e2000b80034a */
[----:B0-----:R-:W-:Y:S01]  /*22610*/  UIADD3 UR70, UPT, UPT, UR5, 0x30, URZ ;  /* 0x0000003005467890 */ /* 0x001fe2000fffe0ff */
[----:B------:R0:W-:Y:S01]  /*22620*/  UTCQMMA gdesc[UR40], gdesc[UR18], tmem[UR75], tmem[UR64], idesc[UR65], UPT ;  /* 0x00ff4012280075ea */ /* 0x0001e2000b80034b */
[----:B-1----:R-:W-:Y:S01]  /*22630*/  UIADD3 UR71, UPT, UPT, UR5, 0x30, URZ ;  /* 0x0000003005477890 */ /* 0x002fe2000fffe0ff */
[----:B------:R0:W-:Y:S01]  /*22640*/  UTCQMMA gdesc[UR42], gdesc[UR24], tmem[UR76], tmem[UR66], idesc[UR67], UPT ;  /* 0x00ff42182a0075ea */ /* 0x0001e2000b80034c */
[----:B------:R0:W-:Y:S01]  /*22650*/  UTCQMMA gdesc[UR44], gdesc[UR28], tmem[UR77], tmem[UR68], idesc[UR69], UPT ;  /* 0x00ff441c2c0075ea */ /* 0x0001e2000b80034d */
[----:B--2---:R-:W-:-:S02]  /*22660*/  UIADD3 UR72, UPT, UPT, UR5, 0x30, URZ ;  /* 0x0000003005487890 */ /* 0x004fc4000fffe0ff */
[----:B---3--:R-:W-:Y:S01]  /*22670*/  UIADD3 UR73, UPT, UPT, UR5, 0x30, URZ ;  /* 0x0000003005497890 */ /* 0x008fe2000fffe0ff */
[----:B----4-:R-:W-:Y:S01]  /*22680*/  UMOV UR62, UR6 ;  /* 0x00000006003e7c82 */ /* 0x010fe20008000000 */
[----:B------:R-:W-:Y:S01]  /*22690*/  UMOV UR63, URZ ;  /* 0x000000ff003f7c82 */ /* 0x000fe20008000000 */
[----:B------:R0:W-:Y:S01]  /*226a0*/  UTCQMMA gdesc[UR46], gdesc[UR12], tmem[UR70], tmem[UR54], idesc[UR55], UPT ;  /* 0x00ff360c2e0075ea */ /* 0x0001e2000b800346 */
[----:B------:R0:W-:Y:S01]  /*226b0*/  UTCQMMA gdesc[UR48], gdesc[UR18], tmem[UR71], tmem[UR56], idesc[UR57], UPT ;  /* 0x00ff3812300075ea */ /* 0x0001e2000b800347 */
[----:B------:R-:W-:Y:S02]  /*226c0*/  UMOV UR62, UR62 ;  /* 0x0000003e003e7c82 */ /* 0x000fe40008000000 */
[----:B------:R0:W-:Y:S02]  /*226d0*/  UTCQMMA gdesc[UR50], gdesc[UR24], tmem[UR72], tmem[UR58], idesc[UR59], UPT ;  /* 0x00ff3a18320075ea */ /* 0x0001e4000b800348 */
[----:B------:R0:W-:Y:S01]  /*226e0*/  UTCQMMA gdesc[UR52], gdesc[UR28], tmem[UR73], tmem[UR60], idesc[UR61], UPT ;  /* 0x00ff3c1c340075ea */ /* 0x0001e2000b800349 */
[----:B------:R0:W-:Y:S01]  /*226f0*/  UTCBAR [UR62], URZ ;  /* 0x000000ff3e0073e9 */ /* 0x0001e200080000ff */
[----:B------:R-:W-:Y:S01]  /*22700*/  NOP ;  /* 0x0000000000007918 */ /* 0x000fe20000000000 */
.L_x_9:
[----:B0-----:R-:W-:Y:S01]  /*22710*/  UIADD3 UR54, UPT, UPT, UR9, 0x7f, URZ ;  /* 0x0000007f09367890 */ /* 0x001fe2000fffe0ff */
[----:B------:R-:W-:Y:S01]  /*22720*/  IMAD.U32 R14, RZ, RZ, UR8 ;  /* 0x00000008ff0e7e24 */ /* 0x000fe2000f8e00ff */
[----:B------:R-:W-:Y:S02]  /*22730*/  UIADD3 UR11, UPT, UPT, UR11, 0x1, URZ ;  /* 0x000000010b0b7890 */ /* 0x000fe4000fffe0ff */
[----:B------:R-:W-:-:S04]  /*22740*/  USHF.R.S32.HI UR55, URZ, 0x1f, UR54 ;  /* 0x0000001fff377899 */ /* 0x000fc80008011436 */
[----:B------:R-:W-:-:S04]  /*22750*/  ULEA.HI UR55, UR55, UR54, URZ, 0x7 ;  /* 0x0000003637377291 */ /* 0x000fc8000f8f38ff */
[----:B------:R-:W-:-:S04]  /*22760*/  USHF.R.S32.HI UR55, URZ, 0x7, UR55 ;  /* 0x00000007ff377899 */ /* 0x000fc80008011437 */
[----:B------:R-:W-:-:S04]  /*22770*/  UISETP.LT.AND UP1, UPT, UR55, 0x2, UPT ;  /* 0x000000023700788c */ /* 0x000fc8000bf21270 */
[----:B------:R-:W-:Y:S02]  /*22780*/  USEL UR55, UR55, 0x2, !UP1 ;  /* 0x0000000237377887 */ /* 0x000fe4000c800000 */
[----:B------:R-:W-:Y:S02]  /*22790*/  UISETP.GT.AND UP1, UPT, UR11, 0x1, UPT ;  /* 0x000000010b00788c */ /* 0x000fe4000bf24270 */
[----:B------:R-:W-:Y:S02]  /*227a0*/  UIADD3 UR55, UPT, UPT, UR55, -0x2, URZ ;  /* 0xfffffffe37377890 */ /* 0x000fe4000fffe0ff */
[----:B------:R-:W-:Y:S02]  /*227b0*/  USEL UR54, URZ, 0x1, !UP1 ;  /* 0x00000001ff367887 */ /* 0x000fe4000c800000 */
[----:B------:R-:W-:Y:S02]  /*227c0*/  USEL UR11, UR11, URZ, !UP1 ;  /* 0x000000ff0b0b7287 */ /* 0x000fe4000c800000 */
[C---:B-----5:R-:W-:Y:S01]  /*227d0*/  ISETP.NE.U32.AND P2, PT, R13.reuse, UR55, PT ;  /* 0x000000370d007c0c */ /* 0x060fe2000bf45070 */
[----:B------:R-:W-:Y:S01]  /*227e0*/  ULOP3.LUT UR54, UR8, UR54, URZ, 0x3c, !UPT ;  /* 0x0000003608367292 */ /* 0x000fe2000f8e3cff */
[----:B------:R-:W-:-:S11]  /*227f0*/  VIADD R13, R13, 0x1 ;  /* 0x000000010d0d7836 */ /* 0x000fd60000000000 */
[----:B------:R-:W-:Y:S05]  /*22800*/  @P2 BRA `(.L_x_10) ;  /* 0xfffffee000642947 */ /* 0x000fea000383ffff */
.L_x_7:
[----:B------:R-:W0:Y:S02]  /*22810*/  LDCU UR9, c[0x0][0x3a0] ;  /* 0x00007400ff0977ac */ /* 0x000e240008000800 */
[----:B0-----:R-:W-:-:S04]  /*22820*/  UIADD3 UR9, UPT, UPT, UR9, 0x7f, URZ ;  /* 0x0000007f09097890 */ /* 0x001fc8000fffe0ff */
[----:B------:R-:W-:-:S09]  /*22830*/  UISETP.GE.AND UP1, UPT, UR9, 0x80, UPT ;  /* 0x000000800900788c */ /* 0x000fd2000bf26270 */
[----:B------:R-:W-:Y:S05]  /*22840*/  BRA.U !UP1, `(.L_x_11) ;  /* 0x0000000109107547 */ /* 0x000fea000b800000 */
[----:B------:R-:W-:-:S06]  /*22850*/  USHF.L.U32 UR8, UR8, 0x1f, URZ ;  /* 0x0000001f08087899 */ /* 0x000fcc00080006ff */
[----:B------:R-:W-:-:S04]  /*22860*/  IMAD.U32 R0, RZ, RZ, UR8 ;  /* 0x00000008ff007e24 */ /* 0x000fc8000f8e00ff */
[----:B------:R-:W0:Y:S02]  /*22870*/  SYNCS.PHASECHK.TRANS64.TRYWAIT P0, [UR6], R0 ;  /* 0x00000000ff0075a7 */ /* 0x000e240008001106 */
[----:B0-----:R-:W-:Y:S05]  /*22880*/  @!P0 BRA `(.L_x_12) ;  /* 0x0000001000f48947 */ /* 0x001fea0003800000 */
.L_x_11:
[----:B------:R-:W-:Y:S06]  /*22890*/  BAR.SYNC.DEFER_BLOCKING 0x0 ;  /* 0x0000000000007b1d */ /* 0x000fec0000010000 */
[----:B------:R-:W0:Y:S01]  /*228a0*/  LDCU.128 UR8, c[0x0][0x390] ;  /* 0x00007200ff0877ac */ /* 0x000e220008000c00 */
[----:B------:R-:W2:Y:S04]  /*228b0*/  LDL.LU R41, [R1+0xb40] ;  /* 0x000b400001297983 */ /* 0x000ea80000300800 */
[----:B------:R-:W3:Y:S01]  /*228c0*/  LDL.LU R40, [R1+0xb44] ;  /* 0x000b440001287983 */ /* 0x000ee20000300800 */
[----:B------:R-:W1:Y:S01]  /*228d0*/  S2R R2, SR_TID.X ;  /* 0x0000000000027919 */ /* 0x000e620000002100 */
[----:B------:R-:W4:Y:S02]  /*228e0*/  @!P1 SYNCS.CCTL.IV [UR4+0x21000] ;  /* 0x02100000ff0099b1 */ /* 0x000f240008000004 */
[----:B----4-:R-:W-:Y:S06]  /*228f0*/  BAR.SYNC.DEFER_BLOCKING 0x0 ;  /* 0x0000000000007b1d */ /* 0x010fec0000010000 */
[----:B-----5:R-:W4:Y:S01]  /*22900*/  LDTM.x32 R4, tmem[UR7] ;  /* 0x00000007000479ee */ /* 0x020f2200082c0000 */
[C---:B-1----:R-:W-:Y:S01]  /*22910*/  LOP3.LUT R0, R2.reuse, 0x80, RZ, 0xc0, !PT ;  /* 0x0000008002007812 */ /* 0x042fe200078ec0ff */
[----:B------:R-:W1:Y:S01]  /*22920*/  @!P1 SYNCS.CCTL.IV [UR4+0x21008] ;  /* 0x02100800ff0099b1 */ /* 0x000e620008000004 */
[----:B------:R-:W-:Y:S01]  /*22930*/  LOP3.LUT R3, R2, 0x7f, RZ, 0xc0, !PT ;  /* 0x0000007f02037812 */ /* 0x000fe200078ec0ff */
[----:B------:R-:W-:Y:S01]  /*22940*/  NOP ;  /* 0x0000000000007918 */ /* 0x000fe20000000000 */
[----:B----4-:R-:W-:-:S02]  /*22950*/  F2FP.SATFINITE.E4M3.F32.PACK_AB_MERGE_C R22, R23, R22, RZ ;  /* 0x000000161716723e */ /* 0x010fc400048070ff */
[----:B------:R-:W-:Y:S02]  /*22960*/  F2FP.SATFINITE.E4M3.F32.PACK_AB_MERGE_C R26, R27, R26, RZ ;  /* 0x0000001a1b1a723e */ /* 0x000fe400048070ff */
[----:B------:R-:W-:Y:S02]  /*22970*/  F2FP.SATFINITE.E4M3.F32.PACK_AB_MERGE_C R20, R21, R20, R22 ;  /* 0x000000141514723e */ /* 0x000fe40004807016 */
[----:B------:R-:W-:Y:S02]  /*22980*/  F2FP.SATFINITE.E4M3.F32.PACK_AB_MERGE_C R21, R25, R24, R26 ;  /* 0x000000181915723e */ /* 0x000fe4000480701a */
[----:B------:R-:W4:Y:S01]  /*22990*/  LDL.LU R26, [R1+0xb60] ;  /* 0x000b6000011a7983 */ /* 0x000f220000300800 */
[----:B------:R-:W-:Y:S02]  /*229a0*/  LEA R0, R0, UR4, 0x5 ;  /* 0x0000000400007c11 */ /* 0x000fe4000f8e28ff */
[----:B------:R-:W-:Y:S02]  /*229b0*/  F2FP.SATFINITE.E4M3.F32.PACK_AB_MERGE_C R6, R7, R6, RZ ;  /* 0x000000060706723e */ /* 0x000fe400048070ff */
[----:B------:R-:W-:-:S02]  /*229c0*/  F2FP.SATFINITE.E4M3.F32.PACK_AB_MERGE_C R10, R11, R10, RZ ;  /* 0x0000000a0b0a723e */ /* 0x000fc400048070ff */
[----:B------:R-:W-:Y:S02]  /*229d0*/  F2FP.SATFINITE.E4M3.F32.PACK_AB_MERGE_C R14, R15, R14, RZ ;  /* 0x0000000e0f0e723e */ /* 0x000fe400048070ff */
[----:B------:R-:W-:Y:S02]  /*229e0*/  F2FP.SATFINITE.E4M3.F32.PACK_AB_MERGE_C R18, R19, R18, RZ ;  /* 0x000000121312723e */ /* 0x000fe400048070ff */
[----:B------:R-:W-:Y:S02]  /*229f0*/  F2FP.SATFINITE.E4M3.F32.PACK_AB_MERGE_C R30, R31, R30, RZ ;  /* 0x0000001e1f1e723e */ /* 0x000fe400048070ff */
[----:B------:R-:W-:Y:S01]  /*22a00*/  F2FP.SATFINITE.E4M3.F32.PACK_AB_MERGE_C R34, R35, R34, RZ ;  /* 0x000000222322723e */ /* 0x000fe200048070ff */
[----:B------:R-:W-:Y:S01]  /*22a10*/  IMAD R0, R3, 0x10, R0 ;  /* 0x0000001003007824 */ /* 0x000fe200078e0200 */
[----:B------:R-:W-:Y:S02]  /*22a20*/  F2FP.SATFINITE.E4M3.F32.PACK_AB_MERGE_C R36, R5, R4, R6 ;  /* 0x000000040524723e */ /* 0x000fe40004807006 */
[----:B------:R-:W-:-:S02]  /*22a30*/  F2FP.SATFINITE.E4M3.F32.PACK_AB_MERGE_C R37, R9, R8, R10 ;  /* 0x000000080925723e */ /* 0x000fc4000480700a */
[----:B------:R-:W-:Y:S02]  /*22a40*/  F2FP.SATFINITE.E4M3.F32.PACK_AB_MERGE_C R38, R13, R12, R14 ;  /* 0x0000000c0d26723e */ /* 0x000fe4000480700e */
[----:B------:R-:W-:Y:S02]  /*22a50*/  F2FP.SATFINITE.E4M3.F32.PACK_AB_MERGE_C R39, R17, R16, R18 ;  /* 0x000000101127723e */ /* 0x000fe40004807012 */
[----:B------:R-:W-:Y:S01]  /*22a60*/  F2FP.SATFINITE.E4M3.F32.PACK_AB_MERGE_C R22, R29, R28, R30 ;  /* 0x0000001c1d16723e */ /* 0x000fe2000480701e */
[----:B------:R-:W3:Y:S01]  /*22a70*/  LDC R16, c[0x0][0x3b4] ;  /* 0x0000ed00ff107b82 */ /* 0x000ee20000000800 */
[----:B------:R-:W-:Y:S01]  /*22a80*/  F2FP.SATFINITE.E4M3.F32.PACK_AB_MERGE_C R23, R33, R32, R34 ;  /* 0x000000202117723e */ /* 0x000fe20004807022 */
[----:B-1----:R-:W-:Y:S04]  /*22a90*/  STS.128 [R0], R36 ;  /* 0x0000002400007388 */ /* 0x002fe80000000c00 */
[----:B------:R-:W-:Y:S01]  /*22aa0*/  STS.128 [R0+0x800], R20 ;  /* 0x0008001400007388 */ /* 0x000fe20000000c00 */
[----:B------:R-:W-:-:S04]  /*22ab0*/  LOP3.LUT R2, R2, 0xff, RZ, 0xc0, !PT ;  /* 0x000000ff02027812 */ /* 0x000fc800078ec0ff */
[----:B------:R-:W-:Y:S01]  /*22ac0*/  LEA R12, R2, UR4, 0x4 ;  /* 0x00000004020c7c11 */ /* 0x000fe2000f8e20ff */
[----:B------:R-:W-:Y:S06]  /*22ad0*/  BAR.SYNC.DEFER_BLOCKING 0x0 ;  /* 0x0000000000007b1d */ /* 0x000fec0000010000 */
[----:B------:R-:W2:Y:S01]  /*22ae0*/  LDCU UR4, c[0x0][0x3b8] ;  /* 0x00007700ff0477ac */ /* 0x000ea20008000800 */
[----:B------:R-:W1:Y:S04]  /*22af0*/  LDS.128 R8, [R12] ;  /* 0x000000000c087984 */ /* 0x000e680000000c00 */
[----:B------:R-:W0:Y:S01]  /*22b00*/  LDS.128 R4, [R12+0x1000] ;  /* 0x001000000c047984 */ /* 0x000e220000000c00 */
[----:B-1----:R-:W-:-:S02]  /*22b10*/  PRMT R21, R8, 0x7770, RZ ;  /* 0x0000777008157816 */ /* 0x002fc400000000ff */
[----:B------:R-:W-:Y:S02]  /*22b20*/  PRMT R25, R8, 0x7771, RZ ;  /* 0x0000777108197816 */ /* 0x000fe400000000ff */
[C---:B0-----:R-:W-:Y:S02]  /*22b30*/  PRMT R27, R4.reuse, 0x7770, RZ ;  /* 0x00007770041b7816 */ /* 0x041fe400000000ff */
[----:B------:R-:W-:Y:S01]  /*22b40*/  PRMT R29, R4, 0x7773, RZ ;  /* 0x00007773041d7816 */ /* 0x000fe200000000ff */
[C---:B--2---:R-:W-:Y:S02]  /*22b50*/  IMAD R17, R41.reuse, UR4, RZ ;  /* 0x0000000429117c24 */ /* 0x044fe4000f8e02ff */
[C---:B---3--:R-:W-:Y:S01]  /*22b60*/  IMAD R3, R40.reuse, R16, RZ ;  /* 0x0000001028037224 */ /* 0x048fe200078e02ff */
[----:B------:R-:W-:Y:S01]  /*22b70*/  ISETP.GE.AND P3, PT, R40, UR10, PT ;  /* 0x0000000a28007c0c */ /* 0x000fe2000bf66270 */
[----:B------:R-:W-:-:S03]  /*22b80*/  VIADD R15, R41, 0x1 ;  /* 0x00000001290f7836 */ /* 0x000fc60000000000 */
[----:B------:R-:W-:Y:S02]  /*22b90*/  IADD3 R0, P0, PT, R3, UR8, RZ ;  /* 0x0000000803007c10 */ /* 0x000fe4000ff1e0ff */
[----:B------:R-:W-:Y:S02]  /*22ba0*/  ISETP.LT.AND P3, PT, R41, UR11, !P3 ;  /* 0x0000000b29007c0c */ /* 0x000fe4000df61270 */
[----:B------:R-:W-:Y:S02]  /*22bb0*/  SHF.R.S32.HI R19, RZ, 0x1f, R17 ;  /* 0x0000001fff137819 */ /* 0x000fe40000011411 */
[----:B------:R-:W-:Y:S02]  /*22bc0*/  LEA.HI.X.SX32 R2, R3, UR9, 0x1, P0 ;  /* 0x0000000903027c11 */ /* 0x000fe400080f0eff */
[----:B------:R-:W-:Y:S01]  /*22bd0*/  IADD3 R14, P2, PT, R17, R0, RZ ;  /* 0x00000000110e7210 */ /* 0x000fe20007f5e0ff */
[----:B------:R-:W-:Y:S01]  /*22be0*/  VIADD R12, R41, 0x3 ;  /* 0x00000003290c7836 */ /* 0x000fe20000000000 */
[----:B------:R-:W-:Y:S01]  /*22bf0*/  ISETP.GE.AND P0, PT, R15, UR11, PT ;  /* 0x0000000b0f007c0c */ /* 0x000fe2000bf06270 */
[----:B------:R-:W-:-:S02]  /*22c00*/  VIADD R13, R41, 0x2 ;  /* 0x00000002290d7836 */ /* 0x000fc40000000000 */
[----:B------:R-:W-:Y:S02]  /*22c10*/  IMAD.X R15, R19, 0x1, R2, P2 ;  /* 0x00000001130f7824 */ /* 0x000fe400010e0602 */
[----:B------:R-:W-:Y:S01]  /*22c20*/  IMAD R3, R16, 0x100, R3 ;  /* 0x0000010010037824 */ /* 0x000fe200078e0203 */
[----:B------:R-:W-:Y:S02]  /*22c30*/  ISETP.GE.AND P4, PT, R41, UR11, PT ;  /* 0x0000000b29007c0c */ /* 0x000fe4000bf86270 */
[----:B------:R-:W-:Y:S01]  /*22c40*/  ISETP.GE.AND P2, PT, R12, UR11, PT ;  /* 0x0000000b0c007c0c */ /* 0x000fe2000bf46270 */
[----:B------:R0:W-:Y:S01]  /*22c50*/  @P3 STG.E.U8 desc[UR14][R14.64], R21 ;  /* 0x000000150e003986 */ /* 0x0001e2000c10110e */
[----:B------:R-:W-:Y:S01]  /*22c60*/  ISETP.GE.AND P1, PT, R13, UR11, PT ;  /* 0x0000000b0d007c0c */ /* 0x000fe2000bf26270 */
[----:B------:R-:W-:Y:S01]  /*22c70*/  VIADD R13, R17, UR4 ;  /* 0x00000004110d7c36 */ /* 0x000fe20008000000 */
[----:B------:R-:W-:Y:S02]  /*22c80*/  IADD3 R12, P3, PT, R3, UR8, RZ ;  /* 0x00000008030c7c10 */ /* 0x000fe4000ff7e0ff */
[----:B------:R-:W-:-:S02]  /*22c90*/  ISETP.LT.AND P5, PT, R40, UR10, !P0 ;  /* 0x0000000a28007c0c */ /* 0x000fc4000c7a1270 */
[----:B------:R-:W-:Y:S02]  /*22ca0*/  LEA.HI.X.SX32 R3, R3, UR9, 0x1, P3 ;  /* 0x0000000903037c11 */ /* 0x000fe400098f0eff */
[----:B------:R-:W-:Y:S02]  /*22cb0*/  IADD3 R16, P3, PT, R17, R12, RZ ;  /* 0x0000000c11107210 */ /* 0x000fe40007f7e0ff */
[----:B------:R-:W-:Y:S02]  /*22cc0*/  SHF.R.S32.HI R22, RZ, 0x1f, R13 ;  /* 0x0000001fff167819 */ /* 0x000fe4000001140d */
[----:B------:R-:W-:Y:S01]  /*22cd0*/  IADD3 R18, P6, PT, R13, R0, RZ ;  /* 0x000000000d127210 */ /* 0x000fe20007fde0ff */
[----:B------:R-:W-:-:S04]  /*22ce0*/  IMAD.X R17, R19, 0x1, R3, P3 ;  /* 0x0000000113117824 */ /* 0x000fc800018e0603 */
[----:B------:R-:W-:Y:S01]  /*22cf0*/  IMAD.X R19, R22, 0x1, R2, P6 ;  /* 0x0000000116137824 */ /* 0x000fe200030e0602 */
[----:B----4-:R-:W-:Y:S01]  /*22d00*/  ISETP.LT.AND P4, PT, R26, UR10, !P4 ;  /* 0x0000000a1a007c0c */ /* 0x010fe2000e781270 */
[----:B------:R-:W-:Y:S02]  /*22d10*/  VIADD R20, R41, 0x4 ;  /* 0x0000000429147836 */ /* 0x000fe40000000000 */
[----:B------:R-:W-:Y:S01]  /*22d20*/  VIADD R23, R13, UR4 ;  /* 0x000000040d177c36 */ /* 0x000fe20008000000 */
[----:B------:R-:W-:Y:S02]  /*22d30*/  ISETP.LT.AND P6, PT, R40, UR10, !P1 ;  /* 0x0000000a28007c0c */ /* 0x000fe4000cfc1270 */
[----:B------:R-:W-:-:S07]  /*22d40*/  ISETP.GE.AND P3, PT, R20, UR11, PT ;  /* 0x0000000b14007c0c */ /* 0x000fce000bf66270 */
[----:B------:R1:W-:Y:S04]  /*22d50*/  @P4 STG.E.U8 desc[UR14][R16.64], R27 ;  /* 0x0000001b10004986 */ /* 0x0003e8000c10110e */
[----:B------:R2:W-:Y:S01]  /*22d60*/  @P5 STG.E.U8 desc[UR14][R18.64], R25 ;  /* 0x0000001912005986 */ /* 0x0005e2000c10110e */
[----:B------:R-:W-:Y:S02]  /*22d70*/  ISETP.LT.AND P5, PT, R26, UR10, !P0 ;  /* 0x0000000a1a007c0c */ /* 0x000fe4000c7a1270 */
[----:B0-----:R-:W-:Y:S01]  /*22d80*/  IADD3 R14, P0, PT, R13, R12, RZ ;  /* 0x0000000c0d0e7210 */ /* 0x001fe20007f1e0ff */
[----:B------:R-:W-:Y:S01]  /*22d90*/  VIADD R13, R41, 0x5 ;  /* 0x00000005290d7836 */ /* 0x000fe20000000000 */
[----:B------:R-:W-:Y:S02]  /*22da0*/  SHF.R.S32.HI R24, RZ, 0x1f, R23 ;  /* 0x0000001fff187819 */ /* 0x000fe40000011417 */
[----:B------:R-:W-:Y:S01]  /*22db0*/  IADD3 R20, P4, PT, R23, R0, RZ ;  /* 0x0000000017147210 */ /* 0x000fe20007f9e0ff */
[----:B------:R-:W-:Y:S01]  /*22dc0*/  IMAD.X R15, R22, 0x1, R3, P0 ;  /* 0x00000001160f7824 */ /* 0x000fe200000e0603 */
[----:B-1----:R-:W-:-:S02]  /*22dd0*/  PRMT R27, R4, 0x7771, RZ ;  /* 0x00007771041b7816 */ /* 0x002fc400000000ff */
[----:B------:R-:W-:Y:S01]  /*22de0*/  ISETP.GE.AND P0, PT, R13, UR11, PT ;  /* 0x0000000b0d007c0c */ /* 0x000fe2000bf06270 */
[----:B------:R-:W-:Y:S01]  /*22df0*/  IMAD.X R21, R24, 0x1, R2, P4 ;  /* 0x0000000118157824 */ /* 0x000fe200020e0602 */
[----:B------:R-:W-:Y:S02]  /*22e00*/  ISETP.LT.AND P4, PT, R26, UR10, !P1 ;  /* 0x0000000a1a007c0c */ /* 0x000fe4000cf81270 */
[----:B------:R-:W-:Y:S02]  /*22e10*/  PRMT R13, R8, 0x7772, RZ ;  /* 0x00007772080d7816 */ /* 0x000fe400000000ff */
[C---:B------:R-:W-:Y:S01]  /*22e20*/  IADD3 R16, P1, PT, R23.reuse, R12, RZ ;  /* 0x0000000c17107210 */ /* 0x040fe20007f3e0ff */
[----:B------:R-:W-:Y:S01]  /*22e30*/  VIADD R23, R23, UR4 ;  /* 0x0000000417177c36 */ /* 0x000fe20008000000 */
[----:B------:R0:W-:Y:S01]  /*22e40*/  @P5 STG.E.U8 desc[UR14][R14.64], R27 ;  /* 0x0000001b0e005986 */ /* 0x0001e2000c10110e */
[----:B------:R-:W-:Y:S01]  /*22e50*/  ISETP.LT.AND P5, PT, R40, UR10, !P2 ;  /* 0x0000000a28007c0c */ /* 0x000fe2000d7a1270 */
[----:B--2---:R-:W-:-:S02]  /*22e60*/  VIADD R19, R41, 0x6 ;  /* 0x0000000629137836 */ /* 0x004fc40000000000 */
[----:B------:R1:W-:Y:S01]  /*22e70*/  @P6 STG.E.U8 desc[UR14][R20.64], R13 ;  /* 0x0000000d14006986 */ /* 0x0003e2000c10110e */
[----:B------:R-:W-:Y:S01]  /*22e80*/  SHF.R.S32.HI R22, RZ, 0x1f, R23 ;  /* 0x0000001fff167819 */ /* 0x000fe20000011417 */
[----:B------:R-:W-:Y:S01]  /*22e90*/  IMAD.X R17, R24, 0x1, R3, P1 ;  /* 0x0000000118117824 */ /* 0x000fe200008e0603 */
[----:B------:R-:W-:Y:S02]  /*22ea0*/  IADD3 R18, P6, PT, R23, R0, RZ ;  /* 0x0000000017127210 */ /* 0x000fe40007fde0ff */
[----:B------:R-:W-:Y:S02]  /*22eb0*/  PRMT R25, R4, 0x7772, RZ ;  /* 0x0000777204197816 */ /* 0x000fe400000000ff */
[----:B------:R-:W-:Y:S01]  /*22ec0*/  ISETP.GE.AND P1, PT, R19, UR11, PT ;  /* 0x0000000b13007c0c */ /* 0x000fe2000bf26270 */
[----:B------:R-:W-:Y:S01]  /*22ed0*/  IMAD.X R19, R22, 0x1, R2, P6 ;  /* 0x0000000116137824 */ /* 0x000fe200030e0602 */
[----:B0-----:R-:W-:Y:S01]  /*22ee0*/  PRMT R27, R8, 0x7773, RZ ;  /* 0x00007773081b7816 */ /* 0x001fe200000000ff */
[----:B------:R0:W-:Y:S01]  /*22ef0*/  @P4 STG.E.U8 desc[UR14][R16.64], R25 ;  /* 0x0000001910004986 */ /* 0x0001e2000c10110e */
[----:B------:R-:W-:Y:S01]  /*22f00*/  ISETP.LT.AND P4, PT, R26, UR10, !P2 ;  /* 0x0000000a1a007c0c */ /* 0x000fe2000d781270 */
[C---:B-1----:R-:W-:Y:S01]  /*22f10*/  VIADD R13, R23.reuse, UR4 ;  /* 0x00000004170d7c36 */ /* 0x042fe20008000000 */
[----:B------:R-:W-:Y:S01]  /*22f20*/  ISETP.LT.AND P6, PT, R40, UR10, !P3 ;  /* 0x0000000a28007c0c */ /* 0x000fe2000dfc1270 */
[----:B------:R1:W-:Y:S01]  /*22f30*/  @P5 STG.E.U8 desc[UR14][R18.64], R27 ;  /* 0x0000001b12005986 */ /* 0x0003e2000c10110e */
[----:B------:R-:W-:Y:S01]  /*22f40*/  IADD3 R14, P2, PT, R23, R12, RZ ;  /* 0x0000000c170e7210 */ /* 0x000fe20007f5e0ff */
[----:B------:R-:W-:Y:S01]  /*22f50*/  VIADD R23, R41, 0x7 ;  /* 0x0000000729177836 */ /* 0x000fe20000000000 */
[----:B------:R-:W-:-:S02]  /*22f60*/  SHF.R.S32.HI R8, RZ, 0x1f, R13 ;  /* 0x0000001fff087819 */ /* 0x000fc4000001140d */
[----:B------:R-:W-:Y:S01]  /*22f70*/  IADD3 R20, P5, PT, R13, R0, RZ ;  /* 0x000000000d147210 */ /* 0x000fe20007fbe0ff */
[----:B------:R-:W-:Y:S01]  /*22f80*/  IMAD.X R15, R22, 0x1, R3, P2 ;  /* 0x00000001160f7824 */ /* 0x000fe200010e0603 */
[----:B------:R-:W-:Y:S02]  /*22f90*/  ISETP.GE.AND P2, PT, R23, UR11, PT ;  /* 0x0000000b17007c0c */ /* 0x000fe4000bf46270 */
[----:B0-----:R-:W-:Y:S01]  /*22fa0*/  PRMT R25, R9, 0x7770, RZ ;  /* 0x0000777009197816 */ /* 0x001fe200000000ff */
[----:B------:R-:W-:Y:S01]  /*22fb0*/  IMAD.X R21, R8, 0x1, R2, P5 ;  /* 0x0000000108157824 */ /* 0x000fe200028e0602 */
[----:B------:R-:W-:Y:S01]  /*22fc0*/  ISETP.LT.AND P5, PT, R26, UR10, !P3 ;  /* 0x0000000a1a007c0c */ /* 0x000fe2000dfa1270 */
[C---:B------:R-:W-:Y:S01]  /*22fd0*/  VIADD R23, R13.reuse, UR4 ;  /* 0x000000040d177c36 */ /* 0x040fe20008000000 */
[----:B------:R0:W-:Y:S01]  /*22fe0*/  @P4 STG.E.U8 desc[UR14][R14.64], R29 ;  /* 0x0000001d0e004986 */ /* 0x0001e2000c10110e */
[----:B------:R-:W-:-:S03]  /*22ff0*/  IADD3 R16, P3, PT, R13, R12, RZ ;  /* 0x0000000c0d107210 */ /* 0x000fc60007f7e0ff */
[----:B------:R2:W-:Y:S01]  /*23000*/  @P6 STG.E.U8 desc[UR14][R20.64], R25 ;  /* 0x0000001914006986 */ /* 0x0005e2000c10110e */
[----:B------:R-:W-:Y:S01]  /*23010*/  ISETP.LT.AND P6, PT, R40, UR10, !P0 ;  /* 0x0000000a28007c0c */ /* 0x000fe2000c7c1270 */
[----:B------:R-:W-:Y:S01]  /*23020*/  VIADD R13, R41, 0x8 ;  /* 0x00000008290d7836 */ /* 0x000fe20000000000 */
[----:B------:R-:W-:Y:S02]  /*23030*/  SHF.R.S32.HI R4, RZ, 0x1f, R23 ;  /* 0x0000001fff047819 */ /* 0x000fe40000011417 */
[----:B-1----:R-:W-:Y:S01]  /*23040*/  IADD3 R18, P4, PT, R23, R0, RZ ;  /* 0x0000000017127210 */ /* 0x002fe20007f9e0ff */
[----:B------:R-:W-:Y:S01]  /*23050*/  IMAD.X R17, R8, 0x1, R3, P3 ;  /* 0x0000000108117824 */ /* 0x000fe200018e0603 */
[----:B0-----:R-:W-:-:S03]  /*23060*/  PRMT R29, R5, 0x7770, RZ ;  /* 0x00007770051d7816 */ /* 0x001fc600000000ff */
[----:B------:R-:W-:Y:S01]  /*23070*/  IMAD.X R19, R4, 0x1, R2, P4 ;  /* 0x0000000104137824 */ /* 0x000fe200020e0602 */
[----:B------:R-:W-:Y:S02]  /*23080*/  ISETP.GE.AND P3, PT, R13, UR11, PT ;  /* 0x0000000b0d007c0c */ /* 0x000fe4000bf66270 */
[----:B------:R-:W-:Y:S02]  /*23090*/  ISETP.LT.AND P4, PT, R26, UR10, !P0 ;  /* 0x0000000a1a007c0c */ /* 0x000fe4000c781270 */
[----:B------:R-:W-:Y:S02]  /*230a0*/  PRMT R13, R9, 0x7771, RZ ;  /* 0x00007771090d7816 */ /* 0x000fe400000000ff */
[C---:B------:R-:W-:Y:S01]  /*230b0*/  IADD3 R14, P0, PT, R23.reuse, R12, RZ ;  /* 0x0000000c170e7210 */ /* 0x040fe20007f1e0ff */
[----:B------:R-:W-:Y:S01]  /*230c0*/  VIADD R23, R23, UR4 ;  /* 0x0000000417177c36 */ /* 0x000fe20008000000 */
[----:B------:R-:W-:Y:S01]  /*230d0*/  @P5 STG.E.U8 desc[UR14][R16.64], R29 ;  /* 0x0000001d10005986 */ /* 0x000fe2000c10110e */
[----:B------:R-:W-:-:S02]  /*230e0*/  ISETP.LT.AND P5, PT, R40, UR10, !P1 ;  /* 0x0000000a28007c0c */ /* 0x000fc4000cfa1270 */
[----:B------:R-:W-:Y:S01]  /*230f0*/  IMAD.X R15, R4, 0x1, R3, P0 ;  /* 0x00000001040f7824 */ /* 0x000fe200000e0603 */
[----:B------:R0:W-:Y:S01]  /*23100*/  @P6 STG.E.U8 desc[UR14][R18.64], R13 ;  /* 0x0000000d12006986 */ /* 0x0001e2000c10110e */
[----:B------:R-:W-:Y:S02]  /*23110*/  SHF.R.S32.HI R4, RZ, 0x1f, R23 ;  /* 0x0000001fff047819 */ /* 0x000fe40000011417 */
[----:B--2---:R-:W-:Y:S02]  /*23120*/  IADD3 R20, P6, PT, R23, R0, RZ ;  /* 0x0000000017147210 */ /* 0x004fe40007fde0ff */
[----:B------:R-:W-:Y:S02]  /*23130*/  PRMT R27, R5, 0x7771, RZ ;  /* 0x00007771051b7816 */ /* 0x000fe400000000ff */
[----:B------:R-:W-:Y:S01]  /*23140*/  PRMT R25, R9, 0x7772, RZ ;  /* 0x0000777209197816 */ /* 0x000fe200000000ff */
[----:B------:R-:W-:Y:S01]  /*23150*/  IMAD.X R21, R4, 0x1, R2, P6 ;  /* 0x0000000104157824 */ /* 0x000fe200030e0602 */
[----:B------:R-:W-:Y:S01]  /*23160*/  ISETP.LT.AND P1, PT, R26, UR10, !P1 ;  /* 0x0000000a1a007c0c */ /* 0x000fe2000cf21270 */
[----:B0-----:R-:W-:Y:S01]  /*23170*/  VIADD R13, R23, UR4 ;  /* 0x00000004170d7c36 */ /* 0x001fe20008000000 */
[----:B------:R-:W-:Y:S01]  /*23180*/  ISETP.LT.AND P6, PT, R40, UR10, !P2 ;  /* 0x0000000a28007c0c */ /* 0x000fe2000d7c1270 */
[----:B------:R0:W-:Y:S01]  /*23190*/  @P4 STG.E.U8 desc[UR14][R14.64], R27 ;  /* 0x0000001b0e004986 */ /* 0x0001e2000c10110e */
[----:B------:R-:W-:Y:S01]  /*231a0*/  VIADD R8, R41, 0x9 ;  /* 0x0000000929087836 */ /* 0x000fe20000000000 */
[----:B------:R-:W-:-:S02]  /*231b0*/  IADD3 R16, P4, PT, R23, R12, RZ ;  /* 0x0000000c17107210 */ /* 0x000fc40007f9e0ff */
[----:B------:R1:W-:Y:S01]  /*231c0*/  @P5 STG.E.U8 desc[UR14][R20.64], R25 ;  /* 0x0000001914005986 */ /* 0x0003e2000c10110e */
[----:B------:R-:W-:Y:S02]  /*231d0*/  SHF.R.S32.HI R22, RZ, 0x1f, R13 ;  /* 0x0000001fff167819 */ /* 0x000fe4000001140d */
[----:B------:R-:W-:Y:S01]  /*231e0*/  IADD3 R18, P5, PT, R13, R0, RZ ;  /* 0x000000000d127210 */ /* 0x000fe20007fbe0ff */
[----:B------:R-:W-:Y:S01]  /*231f0*/  IMAD.X R17, R4, 0x1, R3, P4 ;  /* 0x0000000104117824 */ /* 0x000fe200020e0603 */
[----:B------:R-:W-:Y:S01]  /*23200*/  ISETP.GE.AND P0, PT, R8, UR11, PT ;  /* 0x0000000b08007c0c */ /* 0x000fe2000bf06270 */
[----:B------:R-:W-:Y:S01]  /*23210*/  VIADD R8, R41, 0xa ;  /* 0x0000000a29087836 */ /* 0x000fe20000000000 */
[----:B------:R-:W-:Y:S01]  /*23220*/  PRMT R23, R9, 0x7773, RZ ;  /* 0x0000777309177816 */ /* 0x000fe200000000ff */
[----:B------:R-:W-:Y:S01]  /*23230*/  IMAD.X R19, R22, 0x1, R2, P5 ;  /* 0x0000000116137824 */ /* 0x000fe200028e0602 */
[----:B0-----:R-:W-:Y:S01]  /*23240*/  PRMT R27, R5, 0x7772, RZ ;  /* 0x00007772051b7816 */ /* 0x001fe200000000ff */
[----:B------:R-:W-:Y:S01]  /*23250*/  VIADD R15, R13, UR4 ;  /* 0x000000040d0f7c36 */ /* 0x000fe20008000000 */
[----:B------:R-:W-:-:S02]  /*23260*/  ISETP.LT.AND P5, PT, R26, UR10, !P2 ;  /* 0x0000000a1a007c0c */ /* 0x000fc4000d7a1270 */
[----:B------:R-:W-:Y:S01]  /*23270*/  ISETP.GE.AND P4, PT, R8, UR11, PT ;  /* 0x0000000b08007c0c */ /* 0x000fe2000bf86270 */
[----:B------:R-:W-:Y:S01]  /*23280*/  @P1 STG.E.U8 desc[UR14][R16.64], R27 ;  /* 0x0000001b10001986 */ /* 0x000fe2000c10110e */
[----:B------:R-:W-:Y:S02]  /*23290*/  IADD3 R8, P2, PT, R13, R12, RZ ;  /* 0x0000000c0d087210 */ /* 0x000fe40007f5e0ff */
[----:B-1----:R-:W-:Y:S01]  /*232a0*/  SHF.R.S32.HI R20, RZ, 0x1f, R15 ;  /* 0x0000001fff147819 */ /* 0x002fe2000001140f */
[----:B------:R0:W-:Y:S01]  /*232b0*/  @P6 STG.E.U8 desc[UR14][R18.64], R23 ;  /* 0x0000001712006986 */ /* 0x0001e2000c10110e */
[----:B------:R-:W-:Y:S02]  /*232c0*/  ISETP.LT.AND P6, PT, R40, UR10, !P3 ;  /* 0x0000000a28007c0c */ /* 0x000fe4000dfc1270 */
[----:B------:R-:W-:Y:S01]  /*232d0*/  IADD3 R4, P1, PT, R15, R0, RZ ;  /* 0x000000000f047210 */ /* 0x000fe20007f3e0ff */
[----:B------:R-:W-:Y:S01]  /*232e0*/  VIADD R13, R41, 0xb ;  /* 0x0000000b290d7836 */ /* 0x000fe20000000000 */
[----:B------:R-:W-:Y:S01]  /*232f0*/  PRMT R25, R5, 0x7773, RZ ;  /* 0x0000777305197816 */ /* 0x000fe200000000ff */
[----:B------:R-:W-:-:S02]  /*23300*/  IMAD.X R9, R22, 0x1, R3, P2 ;  /* 0x0000000116097824 */ /* 0x000fc400010e0603 */
[----:B------:R-:W-:Y:S01]  /*23310*/  IMAD.X R5, R20, 0x1, R2, P1 ;  /* 0x0000000114057824 */ /* 0x000fe200008e0602 */
[----:B------:R-:W-:Y:S02]  /*23320*/  ISETP.LT.AND P1, PT, R26, UR10, !P3 ;  /* 0x0000000a1a007c0c */ /* 0x000fe4000df21270 */
[----:B------:R-:W-:Y:S01]  /*23330*/  ISETP.GE.AND P2, PT, R13, UR11, PT ;  /* 0x0000000b0d007c0c */ /* 0x000fe2000bf46270 */
[C---:B------:R-:W-:Y:S01]  /*23340*/  VIADD R13, R15.reuse, UR4 ;  /* 0x000000040f0d7c36 */ /* 0x040fe20008000000 */
[----:B0-----:R-:W-:Y:S01]  /*23350*/  PRMT R19, R10, 0x7770, RZ ;  /* 0x000077700a137816 */ /* 0x001fe200000000ff */
[----:B------:R-:W-:Y:S01]  /*23360*/  @P5 STG.E.U8 desc[UR14][R8.64], R25 ;  /* 0x0000001908005986 */ /* 0x000fe2000c10110e */
[----:B------:R-:W-:Y:S02]  /*23370*/  IADD3 R14, P3, PT, R15, R12, RZ ;  /* 0x0000000c0f0e7210 */ /* 0x000fe40007f7e0ff */
[----:B------:R-:W-:Y:S01]  /*23380*/  ISETP.LT.AND P5, PT, R40, UR10, !P0 ;  /* 0x0000000a28007c0c */ /* 0x000fe2000c7a1270 */
[----:B------:R0:W-:Y:S01]  /*23390*/  @P6 STG.E.U8 desc[UR14][R4.64], R19 ;  /* 0x0000001304006986 */ /* 0x0001e2000c10110e */
[----:B------:R-:W-:Y:S01]  /*233a0*/  VIADD R17, R41, 0xc ;  /* 0x0000000c29117836 */ /* 0x000fe20000000000 */
[----:B------:R-:W-:Y:S01]  /*233b0*/  PRMT R21, R6, 0x7770, RZ ;  /* 0x0000777006157816 */ /* 0x000fe200000000ff */
[----:B------:R-:W-:Y:S01]  /*233c0*/  IMAD.X R15, R20, 0x1, R3, P3 ;  /* 0x00000001140f7824 */ /* 0x000fe200018e0603 */
[----:B------:R-:W-:-:S02]  /*233d0*/  SHF.R.S32.HI R18, RZ, 0x1f, R13 ;  /* 0x0000001fff127819 */ /* 0x000fc4000001140d */
[----:B------:R-:W-:Y:S02]  /*233e0*/  IADD3 R16, P6, PT, R13, R0, RZ ;  /* 0x000000000d107210 */ /* 0x000fe40007fde0ff */
[----:B------:R-:W-:Y:S01]  /*233f0*/  ISETP.GE.AND P3, PT, R17, UR11, PT ;  /* 0x0000000b11007c0c */ /* 0x000fe2000bf66270 */
[----:B------:R1:W-:Y:S01]  /*23400*/  @P1 STG.E.U8 desc[UR14][R14.64], R21 ;  /* 0x000000150e001986 */ /* 0x0003e2000c10110e */
[----:B------:R-:W-:Y:S01]  /*23410*/  PRMT R23, R10, 0x7771, RZ ;  /* 0x000077710a177816 */ /* 0x000fe200000000ff */
[----:B------:R-:W-:Y:S01]  /*23420*/  IMAD.X R17, R18, 0x1, R2, P6 ;  /* 0x0000000112117824 */ /* 0x000fe200030e0602 */
[----:B------:R-:W-:Y:S01]  /*23430*/  ISETP.LT.AND P1, PT, R26, UR10, !P0 ;  /* 0x0000000a1a007c0c */ /* 0x000fe2000c721270 */
[C---:B0-----:R-:W-:Y:S01]  /*23440*/  VIADD R19, R13.reuse, UR4 ;  /* 0x000000040d137c36 */ /* 0x041fe20008000000 */
[----:B------:R-:W-:Y:S02]  /*23450*/  ISETP.LT.AND P6, PT, R40, UR10, !P4 ;  /* 0x0000000a28007c0c */ /* 0x000fe4000e7c1270 */
[----:B------:R-:W-:Y:S01]  /*23460*/  IADD3 R4, P0, PT, R13, R12, RZ ;  /* 0x0000000c0d047210 */ /* 0x000fe20007f1e0ff */
[----:B------:R0:W-:Y:S01]  /*23470*/  @P5 STG.E.U8 desc[UR14][R16.64], R23 ;  /* 0x0000001710005986 */ /* 0x0001e2000c10110e */
[----:B------:R-:W-:Y:S01]  /*23480*/  SHF.R.S32.HI R20, RZ, 0x1f, R19 ;  /* 0x0000001fff147819 */ /* 0x000fe20000011413 */
[----:B------:R-:W-:Y:S01]  /*23490*/  VIADD R13, R41, 0xd ;  /* 0x0000000d290d7836 */ /* 0x000fe20000000000 */
[----:B------:R-:W-:Y:S01]  /*234a0*/  IADD3 R8, P5, PT, R19, R0, RZ ;  /* 0x0000000013087210 */ /* 0x000fe20007fbe0ff */
[----:B------:R-:W-:Y:S01]  /*234b0*/  IMAD.X R5, R18, 0x1, R3, P0 ;  /* 0x0000000112057824 */ /* 0x000fe200000e0603 */
[----:B------:R-:W-:-:S02]  /*234c0*/  PRMT R25, R6, 0x7771, RZ ;  /* 0x0000777106197816 */ /* 0x000fc400000000ff */
[----:B-1----:R-:W-:Y:S01]  /*234d0*/  PRMT R21, R10, 0x7772, RZ ;  /* 0x000077720a157816 */ /* 0x002fe200000000ff */
[----:B------:R-:W-:Y:S01]  /*234e0*/  IMAD.X R9, R20, 0x1, R2, P5 ;  /* 0x0000000114097824 */ /* 0x000fe200028e0602 */
[----:B------:R-:W-:Y:S01]  /*234f0*/  ISETP.GE.AND P0, PT, R13, UR11, PT ;  /* 0x0000000b0d007c0c */ /* 0x000fe2000bf06270 */
[C---:B------:R-:W-:Y:S01]  /*23500*/  VIADD R13, R19.reuse, UR4 ;  /* 0x00000004130d7c36 */ /* 0x040fe20008000000 */
[----:B------:R-:W-:Y:S01]  /*23510*/  ISETP.LT.AND P4, PT, R26, UR10, !P4 ;  /* 0x0000000a1a007c0c */ /* 0x000fe2000e781270 */
[----:B------:R1:W-:Y:S01]  /*23520*/  @P1 STG.E.U8 desc[UR14][R4.64], R25 ;  /* 0x0000001904001986 */ /* 0x0003e2000c10110e */
[----:B------:R-:W-:Y:S01]  /*23530*/  IADD3 R14, P1, PT, R19, R12, RZ ;  /* 0x0000000c130e7210 */ /* 0x000fe20007f3e0ff */
[----:B0-----:R-:W-:Y:S01]  /*23540*/  VIADD R17, R41, 0xe ;  /* 0x0000000e29117836 */ /* 0x001fe20000000000 */
[----:B------:R-:W-:Y:S01]  /*23550*/  ISETP.LT.AND P5, PT, R40, UR10, !P2 ;  /* 0x0000000a28007c0c */ /* 0x000fe2000d7a1270 */
[----:B------:R0:W-:Y:S01]  /*23560*/  @P6 STG.E.U8 desc[UR14][R8.64], R21 ;  /* 0x0000001508006986 */ /* 0x0001e2000c10110e */
[----:B------:R-:W-:-:S02]  /*23570*/  SHF.R.S32.HI R18, RZ, 0x1f, R13 ;  /* 0x0000001fff127819 */ /* 0x000fc4000001140d */
[----:B------:R-:W-:Y:S01]  /*23580*/  IADD3 R16, P6, PT, R13, R0, RZ ;  /* 0x000000000d107210 */ /* 0x000fe20007fde0ff */
[----:B------:R-:W-:Y:S01]  /*23590*/  IMAD.X R15, R20, 0x1, R3, P1 ;  /* 0x00000001140f7824 */ /* 0x000fe200008e0603 */
[----:B------:R-:W-:Y:S02]  /*235a0*/  PRMT R23, R6, 0x7772, RZ ;  /* 0x0000777206177816 */ /* 0x000fe400000000ff */
[----:B------:R-:W-:Y:S01]  /*235b0*/  ISETP.GE.AND P1, PT, R17, UR11, PT ;  /* 0x0000000b11007c0c */ /* 0x000fe2000bf26270 */
[----:B------:R-:W-:Y:S01]  /*235c0*/  IMAD.X R17, R18, 0x1, R2, P6 ;  /* 0x0000000112117824 */ /* 0x000fe200030e0602 */
[----:B------:R-:W-:Y:S02]  /*235d0*/  PRMT R19, R10, 0x7773, RZ ;  /* 0x000077730a137816 */ /* 0x000fe400000000ff */
[C---:B-1----:R-:W-:Y:S01]  /*235e0*/  IADD3 R4, P6, PT, R13.reuse, R12, RZ ;  /* 0x0000000c0d047210 */ /* 0x042fe20007fde0ff */
[----:B------:R-:W-:Y:S01]  /*235f0*/  VIADD R13, R13, UR4 ;  /* 0x000000040d0d7c36 */ /* 0x000fe20008000000 */
[----:B------:R-:W-:Y:S01]  /*23600*/  ISETP.LT.AND P2, PT, R26, UR10, !P2 ;  /* 0x0000000a1a007c0c */ /* 0x000fe2000d741270 */
[----:B------:R1:W-:Y:S01]  /*23610*/  @P4 STG.E.U8 desc[UR14][R14.64], R23 ;  /* 0x000000170e004986 */ /* 0x0003e2000c10110e */
[----:B------:R-:W-:-:S02]  /*23620*/  ISETP.LT.AND P4, PT, R40, UR10, !P3 ;  /* 0x0000000a28007c0c */ /* 0x000fc4000df81270 */
[----:B------:R-:W-:Y:S01]  /*23630*/  ISETP.LT.AND P3, PT, R26, UR10, !P3 ;  /* 0x0000000a1a007c0c */ /* 0x000fe2000df61270 */
[----:B------:R2:W-:Y:S01]  /*23640*/  @P5 STG.E.U8 desc[UR14][R16.64], R19 ;  /* 0x0000001310005986 */ /* 0x0005e2000c10110e */
[----:B------:R-:W-:Y:S01]  /*23650*/  PRMT R25, R6, 0x7773, RZ ;  /* 0x0000777306197816 */ /* 0x000fe200000000ff */
[----:B------:R-:W-:Y:S01]  /*23660*/  IMAD.X R5, R18, 0x1, R3, P6 ;  /* 0x0000000112057824 */ /* 0x000fe200030e0603 */
[----:B------:R-:W-:Y:S02]  /*23670*/  SHF.R.S32.HI R6, RZ, 0x1f, R13 ;  /* 0x0000001fff067819 */ /* 0x000fe4000001140d */
[C---:B0-----:R-:W-:Y:S02]  /*23680*/  IADD3 R8, P5, PT, R13.reuse, R0, RZ ;  /* 0x000000000d087210 */ /* 0x041fe40007fbe0ff */
[----:B-1----:R-:W-:-:S03]  /*23690*/  IADD3 R14, P6, PT, R13, R12, RZ ;  /* 0x0000000c0d0e7210 */ /* 0x002fc60007fde0ff */
[C---:B------:R-:W-:Y:S01]  /*236a0*/  IMAD.X R9, R6.reuse, 0x1, R2, P5 ;  /* 0x0000000106097824 */ /* 0x040fe200028e0602 */
[----:B------:R-:W-:Y:S01]  /*236b0*/  PRMT R21, R11, 0x7770, RZ ;  /* 0x000077700b157816 */ /* 0x000fe200000000ff */
[----:B------:R-:W-:Y:S01]  /*236c0*/  VIADD R13, R13, UR4 ;  /* 0x000000040d0d7c36 */ /* 0x000fe20008000000 */
[----:B------:R-:W-:Y:S01]  /*236d0*/  PRMT R23, R7, 0x7770, RZ ;  /* 0x0000777007177816 */ /* 0x000fe200000000ff */
[----:B------:R-:W-:Y:S01]  /*236e0*/  IMAD.X R15, R6, 0x1, R3, P6 ;  /* 0x00000001060f7824 */ /* 0x000fe200030e0603 */
[----:B------:R0:W-:Y:S01]  /*236f0*/  @P2 STG.E.U8 desc[UR14][R4.64], R25 ;  /* 0x0000001904002986 */ /* 0x0001e2000c10110e */
[----:B------:R-:W-:Y:S01]  /*23700*/  VIADD R10, R41, 0xf ;  /* 0x0000000f290a7836 */ /* 0x000fe20000000000 */
[----:B------:R-:W-:Y:S02]  /*23710*/  SHF.R.S32.HI R6, RZ, 0x1f, R13 ;  /* 0x0000001fff067819 */ /* 0x000fe4000001140d */
[----:B------:R1:W-:Y:S01]  /*23720*/  @P4 STG.E.U8 desc[UR14][R8.64], R21 ;  /* 0x0000001508004986 */ /* 0x0003e2000c10110e */
[----:B--2---:R-:W-:-:S03]  /*23730*/  VIADD R19, R13, UR4 ;  /* 0x000000040d137c36 */ /* 0x004fc60008000000 */
[----:B------:R2:W-:Y:S01]  /*23740*/  @P3 STG.E.U8 desc[UR14][R14.64], R23 ;  /* 0x000000170e003986 */ /* 0x0005e2000c10110e */
[C---:B0-----:R-:W-:Y:S02]  /*23750*/  IADD3 R4, P3, PT, R13.reuse, R0, RZ ;  /* 0x000000000d047210 */ /* 0x041fe40007f7e0ff */
[----:B------:R-:W-:Y:S02]  /*23760*/  ISETP.GE.AND P2, PT, R10, UR11, PT ;  /* 0x0000000b0a007c0c */ /* 0x000fe4000bf46270 */
[----:B------:R-:W-:Y:S01]  /*23770*/  IADD3 R16, P4, PT, R13, R12, RZ ;  /* 0x0000000c0d107210 */ /* 0x000fe20007f9e0ff */
[C---:B------:R-:W-:Y:S01]  /*23780*/  IMAD.X R5, R6.reuse, 0x1, R2, P3 ;  /* 0x0000000106057824 */ /* 0x040fe200018e0602 */
[----:B------:R-:W-:Y:S01]  /*23790*/  SHF.R.S32.HI R10, RZ, 0x1f, R19 ;  /* 0x0000001fff0a7819 */ /* 0x000fe20000011413 */
[C---:B------:R-:W-:Y:S01]  /*237a0*/  VIADD R13, R19.reuse, UR4 ;  /* 0x00000004130d7c36 */ /* 0x040fe20008000000 */
[C---:B-1----:R-:W-:Y:S01]  /*237b0*/  IADD3 R8, P3, PT, R19.reuse, R0, RZ ;  /* 0x0000000013087210 */ /* 0x042fe20007f7e0ff */
[----:B------:R-:W-:Y:S01]  /*237c0*/  IMAD.X R17, R6, 0x1, R3, P4 ;  /* 0x0000000106117824 */ /* 0x000fe200020e0603 */
[----:B--2---:R-:W-:-:S02]  /*237d0*/  IADD3 R14, P6, PT, R19, R12, RZ ;  /* 0x0000000c130e7210 */ /* 0x004fc40007fde0ff */
[C---:B------:R-:W-:Y:S01]  /*237e0*/  IADD3 R18, P4, PT, R13.reuse, R0, RZ ;  /* 0x000000000d127210 */ /* 0x040fe20007f9e0ff */
[C-C-:B------:R-:W-:Y:S01]  /*237f0*/  IMAD.X R9, R10.reuse, 0x1, R2.reuse, P3 ;  /* 0x000000010a097824 */ /* 0x140fe200018e0602 */
[----:B------:R-:W-:Y:S02]  /*23800*/  IADD3 R12, P3, PT, R13, R12, RZ ;  /* 0x0000000c0d0c7210 */ /* 0x000fe40007f7e0ff */
[----:B------:R-:W-:Y:S01]  /*23810*/  SHF.R.S32.HI R13, RZ, 0x1f, R13 ;  /* 0x0000001fff0d7819 */ /* 0x000fe2000001140d */
[----:B------:R-:W-:Y:S01]  /*23820*/  IMAD.X R15, R10, 0x1, R3, P6 ;  /* 0x000000010a0f7824 */ /* 0x000fe200030e0603 */
[----:B------:R-:W-:Y:S02]  /*23830*/  ISETP.LT.AND P5, PT, R40, UR10, !P0 ;  /* 0x0000000a28007c0c */ /* 0x000fe4000c7a1270 */
[----:B------:R-:W-:Y:S01]  /*23840*/  ISETP.LT.AND P0, PT, R26, UR10, !P0 ;  /* 0x0000000a1a007c0c */ /* 0x000fe2000c701270 */
[----:B------:R-:W-:Y:S01]  /*23850*/  IMAD.X R19, R13, 0x1, R2, P4 ;  /* 0x000000010d137824 */ /* 0x000fe200020e0602 */
[----:B------:R-:W-:-:S02]  /*23860*/  ISETP.LT.AND P6, PT, R40, UR10, !P1 ;  /* 0x0000000a28007c0c */ /* 0x000fc4000cfc1270 */
[----:B------:R-:W-:Y:S02]  /*23870*/  ISETP.LT.AND P1, PT, R26, UR10, !P1 ;  /* 0x0000000a1a007c0c */ /* 0x000fe4000cf21270 */
[----:B------:R-:W-:Y:S01]  /*23880*/  ISETP.LT.AND P4, PT, R40, UR10, !P2 ;  /* 0x0000000a28007c0c */ /* 0x000fe2000d781270 */
[----:B------:R-:W-:Y:S01]  /*23890*/  IMAD.X R13, R13, 0x1, R3, P3 ;  /* 0x000000010d0d7824 */ /* 0x000fe200018e0603 */
[----:B------:R-:W-:Y:S02]  /*238a0*/  ISETP.LT.AND P2, PT, R26, UR10, !P2 ;  /* 0x0000000a1a007c0c */ /* 0x000fe4000d741270 */
[C---:B------:R-:W-:Y:S02]  /*238b0*/  PRMT R3, R11.reuse, 0x7773, RZ ;  /* 0x000077730b037816 */ /* 0x040fe400000000ff */
[C---:B------:R-:W-:Y:S02]  /*238c0*/  PRMT R21, R11.reuse, 0x7772, RZ ;  /* 0x000077720b157816 */ /* 0x040fe400000000ff */
[----:B------:R-:W-:-:S02]  /*238d0*/  PRMT R11, R11, 0x7771, RZ ;  /* 0x000077710b0b7816 */ /* 0x000fc400000000ff */
[C---:B------:R-:W-:Y:S02]  /*238e0*/  PRMT R25, R7.reuse, 0x7771, RZ ;  /* 0x0000777107197816 */ /* 0x040fe400000000ff */
[C---:B------:R-:W-:Y:S02]  /*238f0*/  PRMT R23, R7.reuse, 0x7773, RZ ;  /* 0x0000777307177816 */ /* 0x040fe400000000ff */
[----:B------:R-:W-:Y:S01]  /*23900*/  PRMT R7, R7, 0x7772, RZ ;  /* 0x0000777207077816 */ /* 0x000fe200000000ff */
[----:B------:R0:W-:Y:S04]  /*23910*/  @P5 STG.E.U8 desc[UR14][R4.64], R11 ;  /* 0x0000000b04005986 */ /* 0x0001e8000c10110e */
[----:B------:R0:W-:Y:S04]  /*23920*/  @P0 STG.E.U8 desc[UR14][R16.64], R25 ;  /* 0x0000001910000986 */ /* 0x0001e8000c10110e */
[----:B------:R0:W-:Y:S04]  /*23930*/  @P6 STG.E.U8 desc[UR14][R8.64], R21 ;  /* 0x0000001508006986 */ /* 0x0001e8000c10110e */
[----:B------:R0:W-:Y:S04]  /*23940*/  @P1 STG.E.U8 desc[UR14][R14.64], R7 ;  /* 0x000000070e001986 */ /* 0x0001e8000c10110e */
[----:B------:R0:W-:Y:S04]  /*23950*/  @P4 STG.E.U8 desc[UR14][R18.64], R3 ;  /* 0x0000000312004986 */ /* 0x0001e8000c10110e */
[----:B------:R0:W-:Y:S01]  /*23960*/  @P2 STG.E.U8 desc[UR14][R12.64], R23 ;  /* 0x000000170c002986 */ /* 0x0001e2000c10110e */
[----:B------:R-:W-:Y:S06]  /*23970*/  BAR.SYNC.DEFER_BLOCKING 0x0 ;  /* 0x0000000000007b1d */ /* 0x000fec0000010000 */
[----:B------:R-:W-:Y:S05]  /*23980*/  BRA.U UP0, `(.L_x_13) ;  /* 0x0000000100a07547 */ /* 0x000fea000b800000 */
[----:B------:R-:W1:Y:S01]  /*23990*/  S2UR UR6, SR_CgaCtaId ;  /* 0x00000000000679c3 */ /* 0x000e620000008800 */
[----:B------:R-:W-:Y:S01]  /*239a0*/  NOP ;  /* 0x0000000000007918 */ /* 0x000fe20000000000 */
[----:B------:R-:W-:Y:S01]  /*239b0*/  UMOV UR4, 0x50 ;  /* 0x0000005000047882 */ /* 0x000fe20000000000 */
[----:B------:R-:W-:Y:S02]  /*239c0*/  IMAD.U32 R0, RZ, RZ, UR5 ;  /* 0x00000005ff007e24 */ /* 0x000fe4000f8e00ff */
[----:B0-----:R-:W-:Y:S02]  /*239d0*/  IMAD.MOV.U32 R3, RZ, RZ, 0x3 ;  /* 0x00000003ff037424 */ /* 0x001fe400078e00ff */
[----:B------:R-:W-:Y:S01]  /*239e0*/  IMAD.MOV.U32 R7, RZ, RZ, 0x1 ;  /* 0x00000001ff077424 */ /* 0x000fe200078e00ff */
[----:B------:R-:W-:-:S04]  /*239f0*/  LOP3.LUT R0, R0, 0xffff, RZ, 0xc0, !PT ;  /* 0x0000ffff00007812 */ /* 0x000fc800078ec0ff */
[----:B------:R-:W-:-:S05]  /*23a00*/  SHF.R.U32.HI R0, RZ, 0x5, R0 ;  /* 0x00000005ff007819 */ /* 0x000fca0000011600 */
[----:B------:R-:W-:Y:S01]  /*23a10*/  VIADD R2, R0, 0x10 ;  /* 0x0000001000027836 */ /* 0x000fe20000000000 */
[----:B------:R-:W-:Y:S01]  /*23a20*/  SHF.L.U32 R0, R3, R0, RZ ;  /* 0x0000000003007219 */ /* 0x000fe200000006ff */
[----:B-1----:R-:W-:-:S03]  /*23a30*/  ULEA UR6, UR6, UR4, 0x18 ;  /* 0x0000000406067291 */ /* 0x002fc6000f8ec0ff */
[----:B------:R-:W-:-:S04]  /*23a40*/  SHF.L.U32 R3, R7, R2, RZ ;  /* 0x0000000207037219 */ /* 0x000fc800000006ff */
[----:B------:R-:W-:Y:S02]  /*23a50*/  LOP3.LUT R0, R3, R0, RZ, 0xfc, !PT ;  /* 0x0000000003007212 */ /* 0x000fe400078efcff */
[----:B------:R-:W0:Y:S02]  /*23a60*/  LDS R5, [UR6] ;  /* 0x00000006ff057984 */ /* 0x000e240008000800 */
[C---:B------:R-:W-:Y:S02]  /*23a70*/  LOP3.LUT R2, R0.reuse, 0xffff, RZ, 0xc0, !PT ;  /* 0x0000ffff00027812 */ /* 0x040fe400078ec0ff */
[----:B0-----:R-:W-:-:S04]  /*23a80*/  LOP3.LUT R3, R0, 0xffff, R5, 0x80, !PT ;  /* 0x0000ffff00037812 */ /* 0x001fc800078e8005 */
[----:B------:R-:W-:-:S13]  /*23a90*/  ISETP.NE.AND P0, PT, R3, R2, PT ;  /* 0x000000020300720c */ /* 0x000fda0003f05270 */
[----:B------:R-:W-:Y:S05]  /*23aa0*/  @P0 BRA `(.L_x_14) ;  /* 0x0000000000500947 */ /* 0x000fea0003800000 */
[----:B------:R-:W-:Y:S02]  /*23ab0*/  SHF.R.U32.HI R5, RZ, 0x10, R5 ;  /* 0x00000010ff057819 */ /* 0x000fe40000011605 */
[----:B------:R-:W-:-:S04]  /*23ac0*/  SHF.R.U32.HI R2, RZ, 0x10, R0 ;  /* 0x00000010ff027819 */ /* 0x000fc80000011600 */
[----:B------:R-:W-:-:S04]  /*23ad0*/  LOP3.LUT R5, R5, R2, RZ, 0xc0, !PT ;  /* 0x0000000205057212 */ /* 0x000fc800078ec0ff */
[----:B------:R-:W-:-:S13]  /*23ae0*/  ISETP.NE.AND P0, PT, R5, R2, PT ;  /* 0x000000020500720c */ /* 0x000fda0003f05270 */
[----:B------:R-:W-:Y:S05]  /*23af0*/  @P0 BRA `(.L_x_15) ;  /* 0x0000000000300947 */ /* 0x000fea0003800000 */
[----:B------:R-:W-:Y:S01]  /*23b00*/  R2UR UR4, R0 ;  /* 0x00000000000472ca */ /* 0x000fe200000e0000 */
[----:B------:R-:W-:Y:S01]  /*23b10*/  VOTEU.ANY UR5, UPT, PT ;  /* 0x0000000000057886 */ /* 0x000fe200038e0100 */
[----:B------:R-:W0:Y:S01]  /*23b20*/  S2R R0, SR_LANEID ;  /* 0x0000000000007919 */ /* 0x000e220000000000 */
[----:B------:R-:W-:-:S10]  /*23b30*/  UFLO.U32 UR5, UR5 ;  /* 0x00000005000572bd */ /* 0x000fd400080e0000 */
[----:B------:R-:W-:-:S06]  /*23b40*/  ULOP3.LUT UR4, URZ, UR4, URZ, 0x33, !UPT ;  /* 0x00000004ff047292 */ /* 0x000fcc000f8e33ff */
[----:B------:R-:W-:-:S04]  /*23b50*/  IMAD.U32 R2, RZ, RZ, UR4 ;  /* 0x00000004ff027e24 */ /* 0x000fc8000f8e00ff */
[----:B------:R-:W1:Y:S02]  /*23b60*/  REDUX UR7, R2 ;  /* 0x00000000020773c4 */ /* 0x000e640000000000 */
[----:B------:R2:W-:Y:S01]  /*23b70*/  UTCATOMSWS.AND URZ, UR4 ;  /* 0x0000000400ff79e3 */ /* 0x0005e20008000000 */
[----:B0-----:R-:W-:Y:S01]  /*23b80*/  ISETP.EQ.U32.AND P0, PT, R0, UR5, PT ;  /* 0x0000000500007c0c */ /* 0x001fe2000bf02070 */
[----:B-1----:R-:W-:-:S12]  /*23b90*/  IMAD.U32 R0, RZ, RZ, UR7 ;  /* 0x00000007ff007e24 */ /* 0x002fd8000f8e00ff */
[----:B------:R2:W-:Y:S01]  /*23ba0*/  @P0 ATOMS.AND RZ, [UR6], R0 ;  /* 0x00000000ffff098c */ /* 0x0005e2000a800006 */
[----:B------:R-:W-:Y:S05]  /*23bb0*/  BRA `(.L_x_13) ;  /* 0x0000000000147947 */ /* 0x000fea0003800000 */
.L_x_15:
[----:B------:R-:W-:-:S07]  /*23bc0*/  MOV R2, 0x23be0 ;  /* 0x00023be000027802 */ /* 0x000fce0000000f00 */
[----:B------:R-:W-:Y:S05]  /*23bd0*/  CALL.REL.NOINC `($__internal_0_$__cuda_sm10x_tcgen05_guardrail_trap_col_being_dealloced_not_returned_by_alloc) ;  /* 0x00000000002c7944 */ /* 0x000fea0003c00000 */
[----:B------:R-:W-:Y:S05]  /*23be0*/  BRA `(.L_x_13) ;  /* 0x0000000000087947 */ /* 0x000fea0003800000 */
.L_x_14:
[----:B------:R-:W-:-:S07]  /*23bf0*/  MOV R2, 0x23c10 ;  /* 0x00023c1000027802 */ /* 0x000fce0000000f00 */
[----:B------:R-:W-:Y:S05]  /*23c00*/  CALL.REL.NOINC `($__internal_2_$__cuda_sm10x_tcgen05_guardrail_trap_unallocated_columns_being_dealloced) ;  /* 0x0000000000387944 */ /* 0x000fea0003c00000 */
.L_x_13:
[----:B------:R-:W-:Y:S01]  /*23c10*/  NOP ;  /* 0x0000000000007918 */ /* 0x000fe20000000000 */
[----:B--2---:R-:W-:Y:S05]  /*23c20*/  EXIT ;  /* 0x000000000000794d */ /* 0x004fea0003800000 */
.L_x_8:
[----:B------:R-:W0:Y:S02]  /*23c30*/  SYNCS.PHASECHK.TRANS64.TRYWAIT P2, [UR6], R14 ;  /* 0x0000000eff0075a7 */ /* 0x000e240008041106 */
[----:B0-----:R-:W-:Y:S05]  /*23c40*/  @!P2 BRA `(.L_x_8) ;  /* 0xfffffffc00f8a947 */ /* 0x001fea000383ffff */
[----:B------:R-:W-:Y:S05]  /*23c50*/  BRA `(.L_x_16) ;  /* 0xffffff2c00f07947 */ /* 0x000fea000383ffff */
.L_x_12:
[----:B------:R-:W0:Y:S02]  /*23c60*/  SYNCS.PHASECHK.TRANS64.TRYWAIT P0, [UR6], R0 ;  /* 0x00000000ff0075a7 */ /* 0x000e240008001106 */
[----:B0-----:R-:W-:Y:S05]  /*23c70*/  @!P0 BRA `(.L_x_12) ;  /* 0xfffffffc00f88947 */ /* 0x001fea000383ffff */
[----:B------:R-:W-:Y:S05]  /*23c80*/  BRA `(.L_x_11) ;  /* 0xffffffec00007947 */ /* 0x000fea000383ffff */
        .weak           $__internal_0_$__cuda_sm10x_tcgen05_guardrail_trap_col_being_dealloced_not_returned_by_alloc
        .type           $__internal_0_$__cuda_sm10x_tcgen05_guardrail_trap_col_being_dealloced_not_returned_by_alloc,@function
        .size           $__internal_0_$__cuda_sm10x_tcgen05_guardrail_trap_col_being_dealloced_not_returned_by_alloc,($__internal_1_$__cuda_sm10x_tcgen05_guardrail_trap_phase_invalid_during_alloc - $__internal_0_$__cuda_sm10x_tcgen05_guardrail_trap_col_being_dealloced_not_returned_by_alloc)
$__internal_0_$__cuda_sm10x_tcgen05_guardrail_trap_col_being_dealloced_not_returned_by_alloc:
[----:B------:R-:W-:Y:S05]  /*23c90*/  BPT.TRAP 0x1 ;  /* 0x000000040000795c */ /* 0x000fea0000300000 */
[----:B------:R-:W-:-:S04]  /*23ca0*/  IMAD.MOV.U32 R3, RZ, RZ, 0x0 ;  /* 0x00000000ff037424 */ /* 0x000fc800078e00ff */
[----:B------:R-:W-:Y:S05]  /*23cb0*/  RET.REL.NODEC R2 `(matmul_kernel) ;  /* 0xfffffdc002d07950 */ /* 0x000fea0003c3ffff */
        .weak           $__internal_1_$__cuda_sm10x_tcgen05_guardrail_trap_phase_invalid_during_alloc
        .type           $__internal_1_$__cuda_sm10x_tcgen05_guardrail_trap_phase_invalid_during_alloc,@function
        .size           $__internal_1_$__cuda_sm10x_tcgen05_guardrail_trap_phase_invalid_during_alloc,($__internal_2_$__cuda_sm10x_tcgen05_guardrail_trap_unallocated_columns_being_dealloced - $__internal_1_$__cuda_sm10x_tcgen05_guardrail_trap_phase_invalid_during_alloc)
$__internal_1_$__cuda_sm10x_tcgen05_guardrail_trap_phase_invalid_during_alloc:
[----:B------:R-:W-:Y:S05]  /*23cc0*/  BPT.TRAP 0x1 ;  /* 0x000000040000795c */ /* 0x000fea0000300000 */
[----:B------:R-:W-:-:S04]  /*23cd0*/  IMAD.MOV.U32 R3, RZ, RZ, 0x0 ;  /* 0x00000000ff037424 */ /* 0x000fc800078e00ff */
[----:B------:R-:W-:Y:S05]  /*23ce0*/  RET.REL.NODEC R2 `(matmul_kernel) ;  /* 0xfffffdc002c47950 */ /* 0x000fea0003c3ffff */
        .weak           $__internal_2_$__cuda_sm10x_tcgen05_guardrail_trap_unallocated_columns_being_dealloced
        .type           $__internal_2_$__cuda_sm10x_tcgen05_guardrail_trap_unallocated_columns_being_dealloced,@function
        .size           $__internal_2_$__cuda_sm10x_tcgen05_guardrail_trap_unallocated_columns_being_dealloced,(.L_x_20 - $__internal_2_$__cuda_sm10x_tcgen05_guardrail_trap_unallocated_columns_being_dealloced)
$__internal_2_$__cuda_sm10x_tcgen05_guardrail_trap_unallocated_columns_being_dealloced:
[----:B------:R-:W-:Y:S05]  /*23cf0*/  BPT.TRAP 0x1 ;  /* 0x000000040000795c */ /* 0x000fea0000300000 */
[----:B------:R-:W-:-:S04]  /*23d00*/  IMAD.MOV.U32 R3, RZ, RZ, 0x0 ;  /* 0x00000000ff037424 */ /* 0x000fc800078e00ff */
[----:B------:R-:W-:Y:S05]  /*23d10*/  RET.REL.NODEC R2 `(matmul_kernel) ;  /* 0xfffffdc002b87950 */ /* 0x000fea0003c3ffff */
.L_x_17:
[----:B------:R-:W-:-:S00]  /*23d20*/  BRA `(.L_x_17) ;  /* 0xfffffffc00fc7947 */ /* 0x000fc0000383ffff */
[----:B------:R-:W-:-:S00]  /*23d30*/  NOP ;  /* 0x0000000000007918 */ /* 0x000fc00000000000 */
        /* <DEDUP_REMOVED lines=12> */
.L_x_20:


//--------------------- .nv.shared.matmul_kernel  --------------------------
	.section	.nv.shared.matmul_kernel,"aw",@nobits
	.sectionflags	@""
	.align	16
	.zero		1024


//--------------------- .nv.shared.reserved.0     --------------------------
	.section	.nv.shared.reserved.0,"aw",@nobits
	.align	8
	.weak		__nv_reservedSMEM_offset_0_alias
	.size		__nv_reservedSMEM_offset_0_alias, 0, 64
	.other		__nv_reservedSMEM_offset_0_alias,@"STO_CUDA_RESERVED_SHARED STV_DEFAULT"
__nv_reservedSMEM_offset_0_alias:
	.zero		0
.nv.shared.reserved.0:
	.zero		64
	.weak		__nv_reservedSMEM_allocation_phase
	.type		__nv_reservedSMEM_allocation_phase,@object
	.size		__nv_reservedSMEM_allocation_phase,(.L_0 - __nv_reservedSMEM_allocation_phase)
__nv_reservedSMEM_allocation_phase:
	.zero		1
.L_0:
	.zero		7
	.weak		__nv_reservedSMEM_devtool_atexit_pc
	.type		__nv_reservedSMEM_devtool_atexit_pc,@object
	.size		__nv_reservedSMEM_devtool_atexit_pc,(__nv_reservedSMEM_allocation_mask - __nv_reservedSMEM_devtool_atexit_pc)
__nv_reservedSMEM_devtool_atexit_pc:
	.zero		8
	.weak		__nv_reservedSMEM_allocation_mask
	.type		__nv_reservedSMEM_allocation_mask,@object
	.size		__nv_reservedSMEM_allocation_mask,(.L_2 - __nv_reservedSMEM_allocation_mask)
__nv_reservedSMEM_allocation_mask:
	.zero		4
.L_2:


//--------------------- .nv.constant0.matmul_kernel --------------------------
	.section	.nv.constant0.matmul_kernel,"a",@progbits
	.sectionflags	@""
	.align	4
.nv.constant0.matmul_kernel:
	.zero		976


//--------------------- SYMBOLS --------------------------

	.type		.nv.reservedSmem.offset0,@object
	.size		.nv.reservedSmem.offset0,0x4
	.type		.nv.reservedSmem.cap,@object
	.size		.nv.reservedSmem.cap,0x4
